def matmul_kernel(
    a_ptr,
    b_ptr,
    c_ptr,
    M,
    N,
    K,
    stride_am,
    stride_ak,
    stride_bk,
    stride_bn,
    stride_cm,
    stride_cn,
    BLOCK_M: tl.constexpr,
    BLOCK_N: tl.constexpr,
    BLOCK_K: tl.constexpr,
    GROUP_M: tl.constexpr,
):
    pid = tl.program_id(axis=0)
    num_pid_m = tl.cdiv(M, BLOCK_M)
    num_pid_n = tl.cdiv(N, BLOCK_N)
    num_pid_in_group = GROUP_M * num_pid_n
    group_id = pid // num_pid_in_group
    first_pid_m = group_id * GROUP_M
    group_size_m = min(num_pid_m - first_pid_m, GROUP_M)
    pid_m = first_pid_m + ((pid % num_pid_in_group) % group_size_m)
    pid_n = (pid % num_pid_in_group) // group_size_m

    offs_am = (pid_m * BLOCK_M + tl.arange(0, BLOCK_M)) % M
    offs_bn = (pid_n * BLOCK_N + tl.arange(0, BLOCK_N)) % N
    offs_k = tl.arange(0, BLOCK_K)
    a_ptrs = a_ptr + offs_am[:, None] * stride_am + offs_k[None, :] * stride_ak
    b_ptrs = b_ptr + offs_k[:, None] * stride_bk + offs_bn[None, :] * stride_bn

    acc = tl.zeros((BLOCK_M, BLOCK_N), dtype=tl.float32)
    for kk in range(0, tl.cdiv(K, BLOCK_K)):
        a = tl.load(a_ptrs, mask=offs_k[None, :] < K - kk * BLOCK_K, other=0.0)
        b = tl.load(b_ptrs, mask=offs_k[:, None] < K - kk * BLOCK_K, other=0.0)
        acc = tl.dot(a, b, acc)
        a_ptrs += BLOCK_K * stride_ak
        b_ptrs += BLOCK_K * stride_bk

    c = acc.to(c_ptr.dtype.element_ty)
    offs_cm = pid_m * BLOCK_M + tl.arange(0, BLOCK_M)
    offs_cn = pid_n * BLOCK_N + tl.arange(0, BLOCK_N)
    c_ptrs = c_ptr + offs_cm[:, None] * stride_cm + offs_cn[None, :] * stride_cn
    mask = (offs_cm[:, None] < M) & (offs_cn[None, :] < N)
    tl.store(c_ptrs, c, mask=mask)

# config = {"BLOCK_K": 256, "BLOCK_M": 256, "BLOCK_N": 256, "GROUP_M": 8, "arch": "sm_100", "dtype": "fp8e4m3", "num_ctas": 1, "num_stages": 3, "num_warps": 4}
# arch = sm_100


// ===== COMPILED SASS (sm_100a) =====

	.target	sm_100a

	.elftype	@"ET_EXEC"


//--------------------- .note.nv.tkinfo           --------------------------
	.section	.note.nv.tkinfo,"",@"SHT_NOTE"
	.sectionflags	@"SHF_NOTE_NV_TKINFO"
	.tkinfo
        /*0018*/ 	.word	0x00000081
        /*0030*/ 	.string	""
        /*0030*/ 	.string	"ptxas-blackwell"
        /*0030*/ 	.string	"Cuda compilation tools, release 12.9, V12.9.86"
        /*0030*/ 	.string	"Build cuda_12.9.r12.9/compiler.36037853_0"
        /*0030*/ 	.string	"-v  -suppress-debug-info  -lineinfo  -arch sm_100a "



//--------------------- .note.nv.cuver            --------------------------
	.section	.note.nv.cuver,"",@"SHT_NOTE"
	.sectionflags	@"SHF_NOTE_NV_CUVER"
        /*0018*/ 	.short	0x0001
        /*001a*/ 	.short	0x0064
        /*001c*/ 	.short	0x0001
        /*001e*/ 	.short	0x0000
        /*0020*/ 	.short	0x0001
        /*0022*/ 	.short	0x0000


//--------------------- .nv.info                  --------------------------
	.section	.nv.info,"",@"SHT_CUDA_INFO"
	.align	4


	//----- nvinfo : EIATTR_REGCOUNT
	.align		4
        /*0000*/ 	.byte	0x04, 0x2f
        /*0002*/ 	.short	(.L_4 - .L_3)
	.align		4
.L_3:
        /*0004*/ 	.word	index@(matmul_kernel)
        /*0008*/ 	.word	0x00000060


	//----- nvinfo : EIATTR_FRAME_SIZE
	.align		4
.L_4:
        /*000c*/ 	.byte	0x04, 0x11
        /*000e*/ 	.short	(.L_6 - .L_5)
	.align		4
.L_5:
        /*0010*/ 	.word	index@($__internal_2_$__cuda_sm10x_tcgen05_guardrail_trap_unallocated_columns_being_dealloced)
        /*0014*/ 	.word	0x00003328


	//----- nvinfo : EIATTR_FRAME_SIZE
	.align		4
.L_6:
        /*0018*/ 	.byte	0x04, 0x11
        /*001a*/ 	.short	(.L_8 - .L_7)
	.align		4
.L_7:
        /*001c*/ 	.word	index@($__internal_1_$__cuda_sm10x_tcgen05_guardrail_trap_phase_invalid_during_alloc)
        /*0020*/ 	.word	0x00003328


	//----- nvinfo : EIATTR_FRAME_SIZE
	.align		4
.L_8:
        /*0024*/ 	.byte	0x04, 0x11
        /*0026*/ 	.short	(.L_10 - .L_9)
	.align		4
.L_9:
        /*0028*/ 	.word	index@($__internal_0_$__cuda_sm10x_tcgen05_guardrail_trap_col_being_dealloced_not_returned_by_alloc)
        /*002c*/ 	.word	0x00003328


	//----- nvinfo : EIATTR_FRAME_SIZE
	.align		4
.L_10:
        /*0030*/ 	.byte	0x04, 0x11
        /*0032*/ 	.short	(.L_12 - .L_11)
	.align		4
.L_11:
        /*0034*/ 	.word	index@(matmul_kernel)
        /*0038*/ 	.word	0x00003328


	//----- nvinfo : EIATTR_MIN_STACK_SIZE
	.align		4
.L_12:
        /*003c*/ 	.byte	0x04, 0x12
        /*003e*/ 	.short	(.L_14 - .L_13)
	.align		4
.L_13:
        /*0040*/ 	.word	index@(matmul_kernel)
        /*0044*/ 	.word	0x00003328
.L_14:


//--------------------- .nv.info.matmul_kernel    --------------------------
	.section	.nv.info.matmul_kernel,"",@"SHT_CUDA_INFO"
	.sectionflags	@""
	.align	4


	//----- nvinfo : EIATTR_CUDA_API_VERSION
	.align		4
        /*0000*/ 	.byte	0x04, 0x37
        /*0002*/ 	.short	(.L_16 - .L_15)
.L_15:
        /*0004*/ 	.word	0x00000081


	//----- nvinfo : EIATTR_KPARAM_INFO
	.align		4
.L_16:
        /*0008*/ 	.byte	0x04, 0x17
        /*000a*/ 	.short	(.L_18 - .L_17)
.L_17:
        /*000c*/ 	.word	0x00000000
        /*0010*/ 	.short	0x000d
        /*0012*/ 	.short	0x0048
        /*0014*/ 	.byte	0x00, 0xf4, 0x21, 0x00


	//----- nvinfo : EIATTR_KPARAM_INFO
	.align		4
.L_18:
        /*0018*/ 	.byte	0x04, 0x17
        /*001a*/ 	.short	(.L_20 - .L_19)
.L_19:
        /*001c*/ 	.word	0x00000000
        /*0020*/ 	.short	0x000c
        /*0022*/ 	.short	0x0040
        /*0024*/ 	.byte	0x00, 0xf4, 0x21, 0x00


	//----- nvinfo : EIATTR_KPARAM_INFO
	.align		4
.L_20:
        /*0028*/ 	.byte	0x04, 0x17
        /*002a*/ 	.short	(.L_22 - .L_21)
.L_21:
        /*002c*/ 	.word	0x00000000
        /*0030*/ 	.short	0x000b
        /*0032*/ 	.short	0x0038
        /*0034*/ 	.byte	0x00, 0xf0, 0x11, 0x00


	//----- nvinfo : EIATTR_KPARAM_INFO
	.align		4
.L_22:
        /*0038*/ 	.byte	0x04, 0x17
        /*003a*/ 	.short	(.L_24 - .L_23)
.L_23:
        /*003c*/ 	.word	0x00000000
        /*0040*/ 	.short	0x000a
        /*0042*/ 	.short	0x0034
        /*0044*/ 	.byte	0x00, 0xf0, 0x11, 0x00


	//----- nvinfo : EIATTR_KPARAM_INFO
	.align		4
.L_24:
        /*0048*/ 	.byte	0x04, 0x17
        /*004a*/ 	.short	(.L_26 - .L_25)
.L_25:
        /*004c*/ 	.word	0x00000000
        /*0050*/ 	.short	0x0009
        /*0052*/ 	.short	0x0030
        /*0054*/ 	.byte	0x00, 0xf0, 0x11, 0x00


	//----- nvinfo : EIATTR_KPARAM_INFO
	.align		4
.L_26:
        /*0058*/ 	.byte	0x04, 0x17
        /*005a*/ 	.short	(.L_28 - .L_27)
.L_27:
        /*005c*/ 	.word	0x00000000
        /*0060*/ 	.short	0x0008
        /*0062*/ 	.short	0x002c
        /*0064*/ 	.byte	0x00, 0xf0, 0x11, 0x00


	//----- nvinfo : EIATTR_KPARAM_INFO
	.align		4
.L_28:
        /*0068*/ 	.byte	0x04, 0x17
        /*006a*/ 	.short	(.L_30 - .L_29)
.L_29:
        /*006c*/ 	.word	0x00000000
        /*0070*/ 	.short	0x0007
        /*0072*/ 	.short	0x0028
        /*0074*/ 	.byte	0x00, 0xf0, 0x11, 0x00


	//----- nvinfo : EIATTR_KPARAM_INFO
	.align		4
.L_30:
        /*0078*/ 	.byte	0x04, 0x17
        /*007a*/ 	.short	(.L_32 - .L_31)
.L_31:
        /*007c*/ 	.word	0x00000000
        /*0080*/ 	.short	0x0006
        /*0082*/ 	.short	0x0024
        /*0084*/ 	.byte	0x00, 0xf0, 0x11, 0x00


	//----- nvinfo : EIATTR_KPARAM_INFO
	.align		4
.L_32:
        /*0088*/ 	.byte	0x04, 0x17
        /*008a*/ 	.short	(.L_34 - .L_33)
.L_33:
        /*008c*/ 	.word	0x00000000
        /*0090*/ 	.short	0x0005
        /*0092*/ 	.short	0x0020
        /*0094*/ 	.byte	0x00, 0xf0, 0x11, 0x00


	//----- nvinfo : EIATTR_KPARAM_INFO
	.align		4
.L_34:
        /*0098*/ 	.byte	0x04, 0x17
        /*009a*/ 	.short	(.L_36 - .L_35)
.L_35:
        /*009c*/ 	.word	0x00000000
        /*00a0*/ 	.short	0x0004
        /*00a2*/ 	.short	0x001c
        /*00a4*/ 	.byte	0x00, 0xf0, 0x11, 0x00


	//----- nvinfo : EIATTR_KPARAM_INFO
	.align		4
.L_36:
        /*00a8*/ 	.byte	0x04, 0x17
        /*00aa*/ 	.short	(.L_38 - .L_37)
.L_37:
        /*00ac*/ 	.word	0x00000000
        /*00b0*/ 	.short	0x0003
        /*00b2*/ 	.short	0x0018
        /*00b4*/ 	.byte	0x00, 0xf0, 0x11, 0x00


	//----- nvinfo : EIATTR_KPARAM_INFO
	.align		4
.L_38:
        /*00b8*/ 	.byte	0x04, 0x17
        /*00ba*/ 	.short	(.L_40 - .L_39)
.L_39:
        /*00bc*/ 	.word	0x00000000
        /*00c0*/ 	.short	0x0002
        /*00c2*/ 	.short	0x0010
        /*00c4*/ 	.byte	0x00, 0xf4, 0x21, 0x00


	//----- nvinfo : EIATTR_KPARAM_INFO
	.align		4
.L_40:
        /*00c8*/ 	.byte	0x04, 0x17
        /*00ca*/ 	.short	(.L_42 - .L_41)
.L_41:
        /*00cc*/ 	.word	0x00000000
        /*00d0*/ 	.short	0x0001
        /*00d2*/ 	.short	0x0008
        /*00d4*/ 	.byte	0x00, 0xf4, 0x21, 0x00


	//----- nvinfo : EIATTR_KPARAM_INFO
	.align		4
.L_42:
        /*00d8*/ 	.byte	0x04, 0x17
        /*00da*/ 	.short	(.L_44 - .L_43)
.L_43:
        /*00dc*/ 	.word	0x00000000
        /*00e0*/ 	.short	0x0000
        /*00e2*/ 	.short	0x0000
        /*00e4*/ 	.byte	0x00, 0xf4, 0x21, 0x00


	//----- nvinfo : EIATTR_AT_ENTRY_FRAGMENTS
	.align		4
.L_44:
        /*00e8*/ 	.byte	0x04, 0x4f
        /*00ea*/ 	.short	(.L_46 - .L_45)


	//   ....[0]....
.L_45:
        /*00ec*/ 	.word	0x00000004


	//----- nvinfo : EIATTR_RESERVED_SMEM_USED
	.align		4
.L_46:
        /*00f0*/ 	.byte	0x01, 0x41
	.zero		2


	//----- nvinfo : EIATTR_SPARSE_MMA_MASK
	.align		4
        /*00f4*/ 	.byte	0x03, 0x50
        /*00f6*/ 	.short	0x0000


	//----- nvinfo : EIATTR_TCGEN05_1CTA_USED
	.align		4
        /*00f8*/ 	.byte	0x01, 0x51
	.zero		2


	//----- nvinfo : EIATTR_MAXREG_COUNT
	.align		4
        /*00fc*/ 	.byte	0x03, 0x1b
        /*00fe*/ 	.short	0x00ff


	//----- nvinfo : EIATTR_NUM_BARRIERS
	.align		4
        /*0100*/ 	.byte	0x02, 0x4c
        /*0102*/ 	.byte	0x01
	.zero		1


	//----- nvinfo : EIATTR_ANNOTATIONS
	.align		4
        /*0104*/ 	.byte	0x04, 0x55
        /*0106*/ 	.short	(.L_48 - .L_47)


	//   ....[0]....
.L_47:
        /*0108*/ 	.word	0x00000001
        /*010c*/ 	.byte	0xe0, 0x03, 0x00, 0x00, 0x01, 0x00, 0x00, 0x00, 0x10, 0x0a, 0x00, 0x00, 0x01, 0x00, 0x00, 0x00
        /* <DEDUP_REMOVED lines=92> */
        /*06dc*/ 	.byte	0x10, 0x56, 0x00, 0x00, 0x01, 0x00, 0x00, 0x00, 0x50, 0x56, 0x00, 0x00


	//----- nvinfo : EIATTR_INT_WARP_WIDE_INSTR_OFFSETS
	.align		4
.L_48:
        /*06e8*/ 	.byte	0x04, 0x31
        /*06ea*/ 	.short	(.L_50 - .L_49)


	//   ....[0]....
.L_49:
        /*06ec*/ 	.word	0x00009e00


	//   ....[1]....
        /*06f0*/ 	.word	0x00009e40


	//   ....[2]....
        /*06f4*/ 	.word	0x00025bb0


	//   ....[3]....
        /*06f8*/ 	.word	0x000ab340


	//   ....[4]....
        /*06fc*/ 	.word	0x000ab390


	//----- nvinfo : EIATTR_COOP_GROUP_MASK_REGIDS
	.align		4
.L_50:
        /*0700*/ 	.byte	0x04, 0x29
        /*0702*/ 	.short	(.L_52 - .L_51)


	//   ....[0]....
.L_51:
        /*0704*/ 	.word	0xffffffff


	//   ....[1]....
        /*0708*/ 	.word	0xffffffff


	//   ....[2]....
        /*070c*/ 	.word	0xffffffff


	//   ....[3]....
        /*0710*/ 	.word	0xffffffff


	//----- nvinfo : EIATTR_COOP_GROUP_INSTR_OFFSETS
	.align		4
.L_52:
        /*0714*/ 	.byte	0x04, 0x28
        /*0716*/ 	.short	(.L_54 - .L_53)


	//   ....[0]....
.L_53:
        /*0718*/ 	.word	0x00000070


	//   ....[1]....
        /*071c*/ 	.word	0x00000330


	//   ....[2]....
        /*0720*/ 	.word	0x000ab1d0


	//   ....[3]....
        /*0724*/ 	.word	0x000ab440


	//----- nvinfo : EIATTR_VRC_CTA_INIT_COUNT
	.align		4
.L_54:
        /*0728*/ 	.byte	0x02, 0x4a
        /*072a*/ 	.byte	0x80
	.zero		1


	//----- nvinfo : EIATTR_MBARRIER_INSTR_OFFSETS
	.align		4
        /*072c*/ 	.byte	0x04, 0x39
        /*072e*/ 	.short	(.L_56 - .L_55)


	//   ....[0]....
.L_55:
        /*0730*/ 	.word	0x0000bfe0
        /*0734*/ 	.word	0x000000ff
        /*0738*/ 	.word	0x00000000
        /*073c*/ 	.short	0x0100
        /*073e*/ 	.byte	0x08
	.zero		1


	//   ....[1]....
        /*0740*/ 	.word	0x00025c00
        /*0744*/ 	.word	0x000000ff
        /*0748*/ 	.word	0x00040008
        /*074c*/ 	.short	0x0100
        /*074e*/ 	.byte	0x05
	.zero		1


	//   ....[2]....
        /*0750*/ 	.word	0x00067360
        /*0754*/ 	.word	0x000000ff
        /*0758*/ 	.word	0x00000000
        /*075c*/ 	.short	0x010a
        /*075e*/ 	.byte	0x08
	.zero		1


	//   ....[3]....
        /*0760*/ 	.word	0x000932a0
        /*0764*/ 	.word	0x000000ff
        /*0768*/ 	.word	0x00000000
        /*076c*/ 	.short	0x010a
        /*076e*/ 	.byte	0x08
	.zero		1


	//   ....[4]....
        /*0770*/ 	.word	0x00093380
        /*0774*/ 	.word	0x000000ff
        /*0778*/ 	.word	0x00040000
        /*077c*/ 	.short	0x0108
        /*077e*/ 	.byte	0x05
	.zero		1


	//   ....[5]....
        /*0780*/ 	.word	0x00093410
        /*0784*/ 	.word	0x000000ff
        /*0788*/ 	.word	0x00040008
        /*078c*/ 	.short	0x0108
        /*078e*/ 	.byte	0x05
	.zero		1


	//   ....[6]....
        /*0790*/ 	.word	0x000ab460
        /*0794*/ 	.word	0x000000ff
        /*0798*/ 	.word	0x00000000
        /*079c*/ 	.short	0x010a
        /*079e*/ 	.byte	0x08
	.zero		1


	//   ....[7]....
        /*07a0*/ 	.word	0x000ab490
        /*07a4*/ 	.word	0x000000ff
        /*07a8*/ 	.word	0x00000000
        /*07ac*/ 	.short	0x010a
        /*07ae*/ 	.byte	0x08
	.zero		1


	//----- nvinfo : EIATTR_NUM_MBARRIERS
	.align		4
.L_56:
        /*07b0*/ 	.byte	0x03, 0x38
        /*07b2*/ 	.short	0x0002


	//----- nvinfo : EIATTR_EXIT_INSTR_OFFSETS
	.align		4
        /*07b4*/ 	.byte	0x04, 0x1c
        /*07b6*/ 	.short	(.L_58 - .L_57)


	//   ....[0]....
.L_57:
        /*07b8*/ 	.word	0x000ab450


	//----- nvinfo : EIATTR_REQNTID
	.align		4
.L_58:
        /*07bc*/ 	.byte	0x04, 0x10
        /*07be*/ 	.short	(.L_60 - .L_59)
.L_59:
        /*07c0*/ 	.word	0x00000080
        /*07c4*/ 	.word	0x00000001
        /*07c8*/ 	.word	0x00000001


	//----- nvinfo : EIATTR_CRS_STACK_SIZE
	.align		4
.L_60:
        /*07cc*/ 	.byte	0x04, 0x1e
        /*07ce*/ 	.short	(.L_62 - .L_61)
.L_61:
        /*07d0*/ 	.word	0x00000000


	//----- nvinfo : EIATTR_CBANK_PARAM_SIZE
	.align		4
.L_62:
        /*07d4*/ 	.byte	0x03, 0x19
        /*07d6*/ 	.short	0x0050


	//----- nvinfo : EIATTR_PARAM_CBANK
	.align		4
        /*07d8*/ 	.byte	0x04, 0x0a
        /*07da*/ 	.short	(.L_64 - .L_63)
	.align		4
.L_63:
        /*07dc*/ 	.word	index@(.nv.constant0.matmul_kernel)
        /*07e0*/ 	.short	0x0380
        /*07e2*/ 	.short	0x0050


	//----- nvinfo : EIATTR_SW_WAR
	.align		4
.L_64:
        /*07e4*/ 	.byte	0x04, 0x36
        /*07e6*/ 	.short	(.L_66 - .L_65)
.L_65:
        /*07e8*/ 	.word	0x00000008
.L_66:


//--------------------- .nv.compat                --------------------------
	.section	.nv.compat,"",@"SHT_CUDA_COMPAT_INFO"
	.align	4
        /*0000*/ 	.byte	0x02, 0x02, 0x02, 0x00, 0x02, 0x05, 0x05, 0x00, 0x02, 0x03, 0x00, 0x00, 0x02, 0x06, 0x01, 0x00


//--------------------- .nv.callgraph             --------------------------
	.section	.nv.callgraph,"",@"SHT_CUDA_CALLGRAPH"
	.align	4
	.sectionentsize	8
	.align		4
        /*0000*/ 	.word	0x00000000
	.align		4
        /*0004*/ 	.word	0xffffffff
	.align		4
        /*0008*/ 	.word	0x00000000
	.align		4
        /*000c*/ 	.word	0xfffffffe
	.align		4
        /*0010*/ 	.word	0x00000000
	.align		4
        /*0014*/ 	.word	0xfffffffd
	.align		4
        /*0018*/ 	.word	0x00000000
	.align		4
        /*001c*/ 	.word	0xfffffffc


//--------------------- .text.matmul_kernel       --------------------------
	.section	.text.matmul_kernel,"ax",@progbits
	.align	128
        .global         matmul_kernel
        .type           matmul_kernel,@function
        .size           matmul_kernel,(.L_x_20 - matmul_kernel)
        .other          matmul_kernel,@"STO_CUDA_ENTRY STV_DEFAULT"
matmul_kernel:
.text.matmul_kernel:
[----:B------:R-:W0:Y:S01]  /*0000*/  LDC R1, c[0x0][0x37c] ;  /* 0x0000df00ff017b82 */ /* 0x000e220000000800 */
[----:B------:R-:W1:Y:S01]  /*0010*/  S2R R2, SR_TID.X ;  /* 0x0000000000027919 */ /* 0x000e620000002100 */
[----:B0-----:R-:W-:Y:S01]  /*0020*/  VIADD R1, R1, 0xffffccd8 ;  /* 0xffffccd801017836 */ /* 0x001fe20000000000 */
[----:B-1----:R-:W-:-:S13]  /*0030*/  ISETP.GE.U32.AND P0, PT, R2, 0x20, PT ;  /* 0x000000200200780c */ /* 0x002fda0003f06070 */
[----:B------:R-:W-:Y:S02]  /*0040*/  VOTEU.ANY UP0, P0 ;  /* 0x0000000000ff7886 */ /* 0x000fe40000000100 */
[----:B------:R-:W-:Y:S05]  /*0050*/  BRA.U UP0, `(.L_x_0) ;  /* 0x0000000100b87547 */ /* 0x000fea000b800000 */
[----:B------:R-:W0:Y:S01]  /*0060*/  S2UR UR6, SR_CgaCtaId ;  /* 0x00000000000679c3 */ /* 0x000e220000008800 */
[----:B------:R-:W-:Y:S01]  /*0070*/  NOP ;  /* 0x0000000000007918 */ /* 0x000fe20000000000 */
[----:B------:R-:W-:Y:S02]  /*0080*/  UMOV UR4, 0x40 ;  /* 0x0000004000047882 */ /* 0x000fe40000000000 */
[----:B0-----:R-:W-:-:S09]  /*0090*/  ULEA UR4, UR6, UR4, 0x18 ;  /* 0x0000000406047291 */ /* 0x001fd2000f8ec0ff */
[----:B------:R-:W0:Y:S01]  /*00a0*/  LDS.U8 R0, [UR4] ;  /* 0x00000004ff007984 */ /* 0x000e220008000000 */
[----:B------:R-:W-:Y:S02]  /*00b0*/  UMOV UR4, 0x400 ;  /* 0x0000040000047882 */ /* 0x000fe40000000000 */
[----:B------:R-:W-:Y:S01]  /*00c0*/  ULEA UR4, UR6, UR4, 0x18 ;  /* 0x0000000406047291 */ /* 0x000fe2000f8ec0ff */
[----:B0-----:R-:W-:-:S13]  /*00d0*/  ISETP.NE.AND P0, PT, R0, RZ, PT ;  /* 0x000000ff0000720c */ /* 0x001fda0003f05270 */
[----:B------:R-:W-:Y:S05]  /*00e0*/  @P0 BRA `(.L_x_1) ;  /* 0x00000000007c0947 */ /* 0x000fea0003800000 */
[----:B------:R-:W-:-:S13]  /*00f0*/  ELECT P0, URZ, PT ;  /* 0x0000000000ff782f */ /* 0x000fda0003800000 */
[----:B------:R-:W-:Y:S05]  /*0100*/  @!P0 BRA `(.L_x_2) ;  /* 0x0000000000848947 */ /* 0x000fea0003800000 */
[----:B------:R-:W-:Y:S01]  /*0110*/  UMOV UR5, 0x10 ;  /* 0x0000001000057882 */ /* 0x000fe20000000000 */
[----:B------:R-:W-:Y:S02]  /*0120*/  IMAD.MOV.U32 R5, RZ, RZ, 0x1 ;  /* 0x00000001ff057424 */ /* 0x000fe400078e00ff */
[----:B------:R-:W-:Y:S02]  /*0130*/  IMAD.MOV.U32 R3, RZ, RZ, 0xffff ;  /* 0x0000ffffff037424 */ /* 0x000fe400078e00ff */
[----:B------:R-:W-:Y:S04]  /*0140*/  DEPBAR.LE SB0, 0x36 ;  /* 0x00008d800000791a */ /* 0x000fe80000000000 */
[----:B------:R-:W0:Y:S02]  /*0150*/  UTCATOMSWS.FIND_AND_SET.ALIGN UP1, UR5, UR5 ;  /* 0x00000005000575e3 */ /* 0x000e240008020800 */
[----:B0-----:R-:W-:-:S04]  /*0160*/  PLOP3.LUT P0, PT, PT, PT, UP1, 0x80, 0x8 ;  /* 0x000000000008781c */ /* 0x001fc80003f0f018 */
[----:B------:R-:W-:-:S04]  /*0170*/  SEL R0, RZ, 0xffffffff, !P0 ;  /* 0xffffffffff007807 */ /* 0x000fc80004000000 */
[----:B------:R-:W-:Y:S01]  /*0180*/  ISETP.NE.AND P0, PT, R0, RZ, PT ;  /* 0x000000ff0000720c */ /* 0x000fe20003f05270 */
[----:B------:R-:W-:-:S12]  /*0190*/  IMAD.U32 R0, RZ, RZ, UR5 ;  /* 0x00000005ff007e24 */ /* 0x000fd8000f8e00ff */
[----:B------:R-:W-:Y:S05]  /*01a0*/  @P0 BRA `(.L_x_3) ;  /* 0x0000000000240947 */ /* 0x000fea0003800000 */
.L_x_4:
[----:B------:R-:W-:Y:S05]  /*01b0*/  NANOSLEEP 0x64 ;  /* 0x000000640000795d */ /* 0x000fea0003800000 */
[----:B------:R-:W-:-:S05]  /*01c0*/  UMOV UR5, 0x10 ;  /* 0x0000001000057882 */ /* 0x000fca0000000000 */
[----:B------:R-:W-:Y:S04]  /*01d0*/  DEPBAR.LE SB0, 0x36 ;  /* 0x00008d800000791a */ /* 0x000fe80000000000 */
[----:B------:R-:W0:Y:S02]  /*01e0*/  UTCATOMSWS.FIND_AND_SET.ALIGN UP1, UR5, UR5 ;  /* 0x00000005000575e3 */ /* 0x000e240008020800 */
[----:B0-----:R-:W-:-:S04]  /*01f0*/  PLOP3.LUT P0, PT, PT, PT, UP1, 0x80, 0x8 ;  /* 0x000000000008781c */ /* 0x001fc80003f0f018 */
[----:B------:R-:W-:-:S04]  /*0200*/  SEL R0, RZ, 0xffffffff, !P0 ;  /* 0xffffffffff007807 */ /* 0x000fc80004000000 */
[----:B------:R-:W-:Y:S01]  /*0210*/  ISETP.NE.AND P0, PT, R0, RZ, PT ;  /* 0x000000ff0000720c */ /* 0x000fe20003f05270 */
[----:B------:R-:W-:-:S12]  /*0220*/  IMAD.U32 R0, RZ, RZ, UR5 ;  /* 0x00000005ff007e24 */ /* 0x000fd8000f8e00ff */
[----:B------:R-:W-:Y:S05]  /*0230*/  @!P0 BRA `(.L_x_4) ;  /* 0xfffffffc00dc8947 */ /* 0x000fea000383ffff */
.L_x_3:
[C---:B------:R-:W-:Y:S01]  /*0240*/  VIADD R4, R0.reuse, 0x10 ;  /* 0x0000001000047836 */ /* 0x040fe20000000000 */
[----:B------:R-:W-:Y:S01]  /*0250*/  UMOV UR5, 0x50 ;  /* 0x0000005000057882 */ /* 0x000fe20000000000 */
[----:B------:R-:W-:Y:S01]  /*0260*/  SHF.L.U32 R3, R3, R0, RZ ;  /* 0x0000000003037219 */ /* 0x000fe200000006ff */
[----:B------:R-:W-:Y:S01]  /*0270*/  ULEA UR5, UR6, UR5, 0x18 ;  /* 0x0000000506057291 */ /* 0x000fe2000f8ec0ff */
[----:B------:R-:W-:Y:S01]  /*0280*/  IMAD.SHL.U32 R0, R0, 0x20, RZ ;  /* 0x0000002000007824 */ /* 0x000fe200078e00ff */
[----:B------:R-:W-:-:S04]  /*0290*/  SHF.L.U32 R4, R5, R4, RZ ;  /* 0x0000000405047219 */ /* 0x000fc800000006ff */
[----:B------:R-:W-:-:S05]  /*02a0*/  LOP3.LUT R3, R4, R3, RZ, 0xfc, !PT ;  /* 0x0000000304037212 */ /* 0x000fca00078efcff */
[----:B------:R0:W-:Y:S04]  /*02b0*/  ATOMS.OR RZ, [UR5], R3 ;  /* 0x00000003ffff798c */ /* 0x0001e8000b000005 */
[----:B------:R0:W-:Y:S01]  /*02c0*/  STS [UR4], R0 ;  /* 0x00000000ff007988 */ /* 0x0001e20008000804 */
[----:B------:R-:W-:Y:S05]  /*02d0*/  BRA `(.L_x_2) ;  /* 0x0000000000107947 */ /* 0x000fea0003800000 */
.L_x_1:
[----:B------:R-:W-:Y:S01]  /*02e0*/  IMAD.MOV.U32 R0, RZ, RZ, -0x1 ;  /* 0xffffffffff007424 */ /* 0x000fe200078e00ff */
[----:B------:R-:W-:-:S04]  /*02f0*/  MOV R4, 0x320 ;  /* 0x0000032000047802 */ /* 0x000fc80000000f00 */
[----:B------:R0:W-:Y:S03]  /*0300*/  STS [UR4], R0 ;  /* 0x00000000ff007988 */ /* 0x0001e60008000804 */
[----:B0-----:R-:W-:Y:S05]  /*0310*/  CALL.REL.NOINC `($__internal_1_$__cuda_sm10x_tcgen05_guardrail_trap_phase_invalid_during_alloc) ;  /* 0x00000ab000747944 */ /* 0x001fea0003c00000 */
.L_x_2:
[----:B------:R-:W-:Y:S05]  /*0320*/  WARPSYNC.ALL ;  /* 0x0000000000007948 */ /* 0x000fea0003800000 */
[----:B------:R-:W-:Y:S01]  /*0330*/  NOP ;  /* 0x0000000000007918 */ /* 0x000fe20000000000 */
.L_x_0:
[----:B------:R-:W1:Y:S01]  /*0340*/  LDC.64 R12, c[0x0][0x398] ;  /* 0x0000e600ff0c7b82 */ /* 0x000e620000000a00 */
[----:B------:R-:W2:Y:S01]  /*0350*/  S2R R7, SR_CTAID.X ;  /* 0x0000000000077919 */ /* 0x000ea20000002500 */
[----:B------:R-:W-:Y:S01]  /*0360*/  UMOV UR5, 0x400 ;  /* 0x0000040000057882 */ /* 0x000fe20000000000 */
[----:B------:R-:W3:Y:S05]  /*0370*/  LDCU UR9, c[0x0][0x3a4] ;  /* 0x00007480ff0977ac */ /* 0x000eea0008000800 */
[----:B------:R-:W4:Y:S08]  /*0380*/  S2UR UR4, SR_CgaCtaId ;  /* 0x00000000000479c3 */ /* 0x000f300000008800 */
[----:B------:R-:W-:Y:S06]  /*0390*/  BAR.SYNC.DEFER_BLOCKING 0x0 ;  /* 0x0000000000007b1d */ /* 0x000fec0000010000 */
[----:B------:R-:W-:Y:S01]  /*03a0*/  UMOV UR10, 0x1 ;  /* 0x00000001000a7882 */ /* 0x000fe20000000000 */
[----:B------:R-:W0:Y:S02]  /*03b0*/  LDCU.128 UR20, c[0x0][0x380] ;  /* 0x00007000ff1477ac */ /* 0x000e240008000c00 */
[----:B01----:R-:W-:Y:S01]  /*03c0*/  VIADD R0, R13, 0xff ;  /* 0x000000ff0d007836 */ /* 0x003fe20000000000 */
[----:B------:R-:W-:Y:S01]  /*03d0*/  IABS R19, R13 ;  /* 0x0000000d00137213 */ /* 0x000fe20000000000 */
[----:B------:R-:W-:Y:S03]  /*03e0*/  STL [R1+0x26d8], R13 ;  /* 0x0026d80d01007387 */ /* 0x000fe60000100800 */
[----:B------:R-:W-:Y:S01]  /*03f0*/  SHF.R.S32.HI R3, RZ, 0x1f, R0 ;  /* 0x0000001fff037819 */ /* 0x000fe20000011400 */
[----:B----4-:R-:W-:-:S03]  /*0400*/  ULEA UR5, UR4, UR5, 0x18 ;  /* 0x0000000504057291 */ /* 0x010fc6000f8ec0ff */
[----:B------:R-:W-:Y:S02]  /*0410*/  LEA.HI R3, R3, R0, RZ, 0x8 ;  /* 0x0000000003037211 */ /* 0x000fe400078f40ff */
[----:B--2---:R-:W-:Y:S02]  /*0420*/  IABS R10, R7 ;  /* 0x00000007000a7213 */ /* 0x004fe40000000000 */
[----:B------:R-:W-:Y:S02]  /*0430*/  SHF.R.S32.HI R3, RZ, 0x8, R3 ;  /* 0x00000008ff037819 */ /* 0x000fe40000011403 */
[----:B------:R-:W0:Y:S03]  /*0440*/  LDS R16, [UR5] ;  /* 0x00000005ff107984 */ /* 0x000e260008000800 */
[----:B------:R-:W-:-:S05]  /*0450*/  IMAD.SHL.U32 R6, R3, 0x8, RZ ;  /* 0x0000000803067824 */ /* 0x000fca00078e00ff */
[-C--:B------:R-:W-:Y:S02]  /*0460*/  IABS R3, R6.reuse ;  /* 0x0000000600037213 */ /* 0x080fe40000000000 */
[----:B------:R-:W-:Y:S02]  /*0470*/  IABS R11, R6 ;  /* 0x00000006000b7213 */ /* 0x000fe40000000000 */
[----:B------:R-:W1:Y:S08]  /*0480*/  I2F.RP R0, R3 ;  /* 0x0000000300007306 */ /* 0x000e700000209400 */
[----:B-1----:R-:W1:Y:S01]  /*0490*/  MUFU.RCP R0, R0 ;  /* 0x0000000000007308 */ /* 0x002e620000001000 */
[----:B0-----:R-:W-:Y:S01]  /*04a0*/  R2UR UR6, R16 ;  /* 0x00000000100672ca */ /* 0x001fe200000e0000 */
[----:B-1----:R-:W-:-:S02]  /*04b0*/  VIADD R4, R0, 0xffffffe ;  /* 0x0ffffffe00047836 */ /* 0x002fc40000000000 */
[----:B------:R-:W-:-:S04]  /*04c0*/  IMAD.MOV R0, RZ, RZ, -R11 ;  /* 0x000000ffff007224 */ /* 0x000fc800078e0a0b */
[----:B------:R0:W1:Y:S02]  /*04d0*/  F2I.FTZ.U32.TRUNC.NTZ R5, R4 ;  /* 0x0000000400057305 */ /* 0x000064000021f000 */
[----:B0-----:R-:W-:Y:S02]  /*04e0*/  IMAD.MOV.U32 R4, RZ, RZ, RZ ;  /* 0x000000ffff047224 */ /* 0x001fe400078e00ff */
[----:B-1----:R-:W-:-:S04]  /*04f0*/  IMAD.MOV R8, RZ, RZ, -R5 ;  /* 0x000000ffff087224 */ /* 0x002fc800078e0a05 */
[----:B------:R-:W-:Y:S02]  /*0500*/  IMAD R9, R8, R3, RZ ;  /* 0x0000000308097224 */ /* 0x000fe400078e02ff */
[----:B------:R-:W-:Y:S02]  /*0510*/  IMAD.MOV.U32 R8, RZ, RZ, R10 ;  /* 0x000000ffff087224 */ /* 0x000fe400078e000a */
[----:B------:R-:W-:Y:S01]  /*0520*/  IMAD.HI.U32 R5, R5, R9, R4 ;  /* 0x0000000905057227 */ /* 0x000fe200078e0004 */
[----:B------:R-:W-:-:S05]  /*0530*/  IABS R9, R12 ;  /* 0x0000000c00097213 */ /* 0x000fca0000000000 */
[----:B------:R-:W-:-:S04]  /*0540*/  IMAD.HI.U32 R5, R5, R8, RZ ;  /* 0x0000000805057227 */ /* 0x000fc800078e00ff */
[----:B------:R-:W-:Y:S01]  /*0550*/  IMAD R0, R5, R0, R8 ;  /* 0x0000000005007224 */ /* 0x000fe200078e0208 */
[----:B------:R-:W-:Y:S04]  /*0560*/  BAR.SYNC.DEFER_BLOCKING 0x0 ;  /* 0x0000000000007b1d */ /* 0x000fe80000010000 */
[----:B------:R-:W-:-:S13]  /*0570*/  ISETP.GT.U32.AND P1, PT, R3, R0, PT ;  /* 0x000000000300720c */ /* 0x000fda0003f24070 */
[----:B------:R-:W-:Y:S02]  /*0580*/  @!P1 IMAD.IADD R0, R0, 0x1, -R3 ;  /* 0x0000000100009824 */ /* 0x000fe400078e0a03 */
[----:B------:R-:W-:Y:S01]  /*0590*/  @!P1 VIADD R5, R5, 0x1 ;  /* 0x0000000105059836 */ /* 0x000fe20000000000 */
[----:B------:R-:W-:Y:S02]  /*05a0*/  ISETP.NE.AND P1, PT, R6, RZ, PT ;  /* 0x000000ff0600720c */ /* 0x000fe40003f25270 */
[----:B------:R-:W-:Y:S02]  /*05b0*/  ISETP.GE.U32.AND P0, PT, R0, R3, PT ;  /* 0x000000030000720c */ /* 0x000fe40003f06070 */
[----:B------:R-:W-:-:S04]  /*05c0*/  LOP3.LUT R0, R7, R6, RZ, 0x3c, !PT ;  /* 0x0000000607007212 */ /* 0x000fc800078e3cff */
[----:B------:R-:W-:Y:S01]  /*05d0*/  ISETP.GE.AND P2, PT, R0, RZ, PT ;  /* 0x000000ff0000720c */ /* 0x000fe20003f46270 */
[----:B------:R-:W-:-:S05]  /*05e0*/  VIADD R0, R12, 0xff ;  /* 0x000000ff0c007836 */ /* 0x000fca0000000000 */
[----:B------:R-:W-:Y:S01]  /*05f0*/  SHF.R.S32.HI R3, RZ, 0x1f, R0 ;  /* 0x0000001fff037819 */ /* 0x000fe20000011400 */
[----:B------:R-:W-:-:S03]  /*0600*/  @P0 VIADD R5, R5, 0x1 ;  /* 0x0000000105050836 */ /* 0x000fc60000000000 */
[----:B------:R-:W-:Y:S01]  /*0610*/  LEA.HI R3, R3, R0, RZ, 0x8 ;  /* 0x0000000003037211 */ /* 0x000fe200078f40ff */
[----:B------:R-:W-:-:S04]  /*0620*/  IMAD.MOV.U32 R4, RZ, RZ, R5 ;  /* 0x000000ffff047224 */ /* 0x000fc800078e0005 */
[----:B------:R-:W-:Y:S01]  /*0630*/  @!P2 IMAD.MOV R4, RZ, RZ, -R4 ;  /* 0x000000ffff04a224 */ /* 0x000fe200078e0a04 */
[----:B------:R-:W-:-:S05]  /*0640*/  @!P1 LOP3.LUT R4, RZ, R6, RZ, 0x33, !PT ;  /* 0x00000006ff049212 */ /* 0x000fca00078e33ff */
[----:B------:R-:W-:Y:S02]  /*0650*/  IMAD.SHL.U32 R8, R4, 0x8, RZ ;  /* 0x0000000804087824 */ /* 0x000fe400078e00ff */
[----:B------:R-:W-:-:S03]  /*0660*/  IMAD.MOV R4, RZ, RZ, -R4 ;  /* 0x000000ffff047224 */ /* 0x000fc600078e0a04 */
[----:B------:R-:W-:Y:S01]  /*0670*/  LEA.HI.SX32 R3, R3, -R8, 0x18 ;  /* 0x8000000803037211 */ /* 0x000fe200078fc2ff */
[----:B------:R-:W-:Y:S02]  /*0680*/  IMAD R15, R6, R4, R7 ;  /* 0x00000004060f7224 */ /* 0x000fe400078e0207 */
[----:B------:R-:W-:Y:S01]  /*0690*/  IMAD.MOV.U32 R4, RZ, RZ, RZ ;  /* 0x000000ffff047224 */ /* 0x000fe200078e00ff */
[----:B------:R-:W-:Y:S02]  /*06a0*/  VIMNMX R14, PT, PT, R3, 0x8, PT ;  /* 0x00000008030e7848 */ /* 0x000fe40003fe0100 */
[----:B------:R-:W-:Y:S02]  /*06b0*/  IABS R6, R15 ;  /* 0x0000000f00067213 */ /* 0x000fe40000000000 */
[----:B------:R-:W-:-:S04]  /*06c0*/  IABS R11, R14 ;  /* 0x0000000e000b7213 */ /* 0x000fc80000000000 */
[----:B------:R-:W0:Y:S08]  /*06d0*/  I2F.RP R0, R11 ;  /* 0x0000000b00007306 */ /* 0x000e300000209400 */
[----:B0-----:R-:W0:Y:S02]  /*06e0*/  MUFU.RCP R0, R0 ;  /* 0x0000000000007308 */ /* 0x001e240000001000 */
[----:B0-----:R-:W-:Y:S01]  /*06f0*/  VIADD R5, R0, 0xffffffe ;  /* 0x0ffffffe00057836 */ /* 0x001fe20000000000 */
[----:B------:R-:W-:-:S05]  /*0700*/  IABS R0, R14 ;  /* 0x0000000e00007213 */ /* 0x000fca0000000000 */
[----:B------:R-:W0:Y:S01]  /*0710*/  F2I.FTZ.U32.TRUNC.NTZ R5, R5 ;  /* 0x0000000500057305 */ /* 0x000e22000021f000 */
[----:B------:R-:W-:Y:S02]  /*0720*/  IMAD.MOV R0, RZ, RZ, -R0 ;  /* 0x000000ffff007224 */ /* 0x000fe400078e0a00 */
[----:B0-----:R-:W-:-:S04]  /*0730*/  IMAD.MOV R10, RZ, RZ, -R5 ;  /* 0x000000ffff0a7224 */ /* 0x001fc800078e0a05 */
[----:B------:R-:W-:-:S04]  /*0740*/  IMAD R3, R10, R11, RZ ;  /* 0x0000000b0a037224 */ /* 0x000fc800078e02ff */
[----:B------:R-:W-:Y:S02]  /*0750*/  IMAD.HI.U32 R4, R5, R3, R4 ;  /* 0x0000000305047227 */ /* 0x000fe400078e0004 */
[----:B------:R-:W0:Y:S02]  /*0760*/  I2F.RP R5, R19 ;  /* 0x0000001300057306 */ /* 0x000e240000209400 */
[----:B------:R-:W-:-:S04]  /*0770*/  IMAD.MOV.U32 R3, RZ, RZ, R6 ;  /* 0x000000ffff037224 */ /* 0x000fc800078e0006 */
[----:B------:R-:W-:-:S04]  /*0780*/  IMAD.HI.U32 R4, R4, R3, RZ ;  /* 0x0000000304047227 */ /* 0x000fc800078e00ff */
[----:B------:R-:W-:Y:S02]  /*0790*/  IMAD R0, R4, R0, R3 ;  /* 0x0000000004007224 */ /* 0x000fe400078e0203 */
[----:B------:R-:W1:Y:S03]  /*07a0*/  I2F.RP R3, R9 ;  /* 0x0000000900037306 */ /* 0x000e660000209400 */
[----:B------:R-:W-:-:S05]  /*07b0*/  ISETP.GT.U32.AND P1, PT, R11, R0, PT ;  /* 0x000000000b00720c */ /* 0x000fca0003f24070 */
[----:B0-----:R-:W0:Y:S08]  /*07c0*/  MUFU.RCP R5, R5 ;  /* 0x0000000500057308 */ /* 0x001e300000001000 */
[----:B------:R-:W-:Y:S01]  /*07d0*/  @!P1 IMAD.IADD R0, R0, 0x1, -R11 ;  /* 0x0000000100009824 */ /* 0x000fe200078e0a0b */
[----:B-1----:R-:W1:Y:S01]  /*07e0*/  MUFU.RCP R3, R3 ;  /* 0x0000000300037308 */ /* 0x002e620000001000 */
[----:B------:R-:W-:Y:S01]  /*07f0*/  @!P1 VIADD R4, R4, 0x1 ;  /* 0x0000000104049836 */ /* 0x000fe20000000000 */
[----:B------:R-:W-:-:S02]  /*0800*/  ISETP.NE.AND P1, PT, R14, RZ, PT ;  /* 0x000000ff0e00720c */ /* 0x000fc40003f25270 */
[----:B------:R-:W-:Y:S02]  /*0810*/  ISETP.GE.U32.AND P0, PT, R0, R11, PT ;  /* 0x0000000b0000720c */ /* 0x000fe40003f06070 */
[----:B------:R-:W-:Y:S01]  /*0820*/  LOP3.LUT R0, R15, R14, RZ, 0x3c, !PT ;  /* 0x0000000e0f007212 */ /* 0x000fe200078e3cff */
[----:B0-----:R-:W-:-:S03]  /*0830*/  VIADD R20, R5, 0xffffffe ;  /* 0x0ffffffe05147836 */ /* 0x001fc60000000000 */
[----:B------:R-:W-:Y:S01]  /*0840*/  ISETP.GE.AND P2, PT, R0, RZ, PT ;  /* 0x000000ff0000720c */ /* 0x000fe20003f46270 */
[----:B------:R0:W2:Y:S06]  /*0850*/  F2I.FTZ.U32.TRUNC.NTZ R21, R20 ;  /* 0x0000001400157305 */ /* 0x0000ac000021f000 */
[----:B------:R-:W-:Y:S02]  /*0860*/  @P0 VIADD R4, R4, 0x1 ;  /* 0x0000000104040836 */ /* 0x000fe40000000000 */
[----:B-1----:R-:W-:Y:S01]  /*0870*/  VIADD R10, R3, 0xffffffe ;  /* 0x0ffffffe030a7836 */ /* 0x002fe20000000000 */
[----:B------:R-:W-:Y:S01]  /*0880*/  SHF.R.U32.HI R3, RZ, 0x5, R2 ;  /* 0x00000005ff037819 */ /* 0x000fe20000011602 */
[----:B0-----:R-:W-:Y:S01]  /*0890*/  IMAD.MOV.U32 R20, RZ, RZ, RZ ;  /* 0x000000ffff147224 */ /* 0x001fe200078e00ff */
[----:B------:R-:W-:Y:S01]  /*08a0*/  LOP3.LUT R2, R2, 0x7f, RZ, 0xc0, !PT ;  /* 0x0000007f02027812 */ /* 0x000fe200078ec0ff */
[----:B------:R-:W-:Y:S01]  /*08b0*/  @!P2 IMAD.MOV R4, RZ, RZ, -R4 ;  /* 0x000000ffff04a224 */ /* 0x000fe200078e0a04 */
[----:B------:R-:W-:Y:S01]  /*08c0*/  @!P1 LOP3.LUT R4, RZ, R14, RZ, 0x33, !PT ;  /* 0x0000000eff049212 */ /* 0x000fe200078e33ff */
[----:B------:R-:W0:Y:S01]  /*08d0*/  F2I.FTZ.U32.TRUNC.NTZ R11, R10 ;  /* 0x0000000a000b7305 */ /* 0x000e22000021f000 */
[----:B------:R-:W-:Y:S01]  /*08e0*/  R2UR UR12, R3 ;  /* 0x00000000030c72ca */ /* 0x000fe200000e0000 */
[----:B--2---:R-:W-:-:S02]  /*08f0*/  IMAD.MOV R18, RZ, RZ, -R21 ;  /* 0x000000ffff127224 */ /* 0x004fc400078e0a15 */
[----:B------:R-:W-:Y:S02]  /*0900*/  IMAD.SHL.U32 R0, R4, 0x100, RZ ;  /* 0x0000010004007824 */ /* 0x000fe400078e00ff */
[----:B------:R-:W-:Y:S02]  /*0910*/  IMAD R3, R18, R19, RZ ;  /* 0x0000001312037224 */ /* 0x000fe400078e02ff */
[----:B------:R-:W-:Y:S02]  /*0920*/  VIADD R17, R0, 0x1 ;  /* 0x0000000100117836 */ /* 0x000fe40000000000 */
[----:B------:R-:W-:-:S03]  /*0930*/  IMAD.HI.U32 R20, R21, R3, R20 ;  /* 0x0000000315147227 */ /* 0x000fc600078e0014 */
[----:B------:R-:W-:Y:S01]  /*0940*/  IABS R76, R17 ;  /* 0x00000011004c7213 */ /* 0x000fe20000000000 */
[----:B------:R-:W-:Y:S01]  /*0950*/  VIADD R6, R0, 0xff ;  /* 0x000000ff00067836 */ /* 0x000fe20000000000 */
[----:B------:R-:W-:Y:S01]  /*0960*/  ISETP.GE.AND P0, PT, R17, RZ, PT ;  /* 0x000000ff1100720c */ /* 0x000fe20003f06270 */
[----:B------:R-:W-:Y:S02]  /*0970*/  IMAD.MOV R7, RZ, RZ, -R4 ;  /* 0x000000ffff077224 */ /* 0x000fe400078e0a04 */
[----:B------:R-:W-:Y:S01]  /*0980*/  IMAD.HI.U32 R3, R20, R76, RZ ;  /* 0x0000004c14037227 */ /* 0x000fe200078e00ff */
[----:B------:R-:W-:Y:S02]  /*0990*/  IABS R34, R6 ;  /* 0x0000000600227213 */ /* 0x000fe40000000000 */
[----:B------:R-:W-:Y:S01]  /*09a0*/  ISETP.GE.AND P5, PT, R6, RZ, PT ;  /* 0x000000ff0600720c */ /* 0x000fe20003fa6270 */
[----:B------:R-:W-:Y:S02]  /*09b0*/  IMAD.MOV R3, RZ, RZ, -R3 ;  /* 0x000000ffff037224 */ /* 0x000fe400078e0a03 */
[----:B------:R-:W-:-:S02]  /*09c0*/  VIADD R70, R0, 0x3 ;  /* 0x0000000300467836 */ /* 0x000fc40000000000 */
[----:B------:R-:W-:Y:S02]  /*09d0*/  IMAD R76, R19, R3, R76 ;  /* 0x00000003134c7224 */ /* 0x000fe400078e024c */
[----:B------:R-:W-:Y:S01]  /*09e0*/  VIADD R3, R0, 0x2 ;  /* 0x0000000200037836 */ /* 0x000fe20000000000 */
[----:B------:R-:W-:Y:S01]  /*09f0*/  IABS R46, R70 ;  /* 0x00000046002e7213 */ /* 0x000fe20000000000 */
[----:B------:R-:W-:Y:S01]  /*0a00*/  IMAD.HI.U32 R4, R20, R34, RZ ;  /* 0x0000002214047227 */ /* 0x000fe200078e00ff */
[----:B------:R-:W-:Y:S02]  /*0a10*/  STL [R1+0x26dc], R70 ;  /* 0x0026dc4601007387 */ /* 0x000fe40000100800 */
[----:B------:R-:W-:Y:S01]  /*0a20*/  IABS R79, R3 ;  /* 0x00000003004f7213 */ /* 0x000fe20000000000 */
[----:B------:R-:W-:Y:S01]  /*0a30*/  VIADD R77, R0, 0x6 ;  /* 0x00000006004d7836 */ /* 0x000fe20000000000 */
[----:B------:R-:W-:Y:S01]  /*0a40*/  ISETP.GE.AND P1, PT, R3, RZ, PT ;  /* 0x000000ff0300720c */ /* 0x000fe20003f26270 */
[----:B0-----:R-:W-:-:S02]  /*0a50*/  IMAD.MOV R10, RZ, RZ, -R11 ;  /* 0x000000ffff0a7224 */ /* 0x001fc400078e0a0b */
[----:B------:R-:W-:Y:S01]  /*0a60*/  IMAD R7, R14, R7, R15 ;  /* 0x000000070e077224 */ /* 0x000fe200078e020f */
[----:B------:R-:W-:Y:S01]  /*0a70*/  IABS R53, R77 ;  /* 0x0000004d00357213 */ /* 0x000fe20000000000 */
[----:B------:R-:W-:Y:S02]  /*0a80*/  IMAD.MOV R4, RZ, RZ, -R4 ;  /* 0x000000ffff047224 */ /* 0x000fe400078e0a04 */
[----:B------:R-:W-:Y:S02]  /*0a90*/  VIADD R80, R0, 0x4 ;  /* 0x0000000400507836 */ /* 0x000fe40000000000 */
[----:B------:R-:W-:-:S03]  /*0aa0*/  IMAD.HI.U32 R3, R20, R79, RZ ;  /* 0x0000004f14037227 */ /* 0x000fc600078e00ff */
[----:B------:R-:W-:Y:S01]  /*0ab0*/  IABS R50, R80 ;  /* 0x0000005000327213 */ /* 0x000fe20000000000 */
[----:B------:R-:W-:Y:S01]  /*0ac0*/  VIADD R15, R0, 0x5 ;  /* 0x00000005000f7836 */ /* 0x000fe20000000000 */
[----:B------:R-:W-:Y:S01]  /*0ad0*/  STL [R1+0x26e0], R80 ;  /* 0x0026e05001007387 */ /* 0x000fe20000100800 */
[----:B------:R-:W-:Y:S02]  /*0ae0*/  IMAD R5, R10, R9, RZ ;  /* 0x000000090a057224 */ /* 0x000fe400078e02ff */
[----:B------:R-:W-:Y:S01]  /*0af0*/  IMAD R34, R19, R4, R34 ;  /* 0x0000000413227224 */ /* 0x000fe200078e0222 */
[----:B------:R-:W-:Y:S01]  /*0b00*/  IABS R49, R15 ;  /* 0x0000000f00317213 */ /* 0x000fe20000000000 */
[----:B------:R-:W-:Y:S01]  /*0b10*/  IMAD.MOV R14, RZ, RZ, -R3 ;  /* 0x000000ffff0e7224 */ /* 0x000fe200078e0a03 */
[----:B------:R0:W-:Y:S01]  /*0b20*/  STL [R1+0x26e4], R15 ;  /* 0x0026e40f01007387 */ /* 0x0001e20000100800 */
[----:B------:R-:W-:Y:S02]  /*0b30*/  VIADD R47, R0, 0x8 ;  /* 0x00000008002f7836 */ /* 0x000fe40000000000 */
[----:B------:R-:W-:Y:S01]  /*0b40*/  IMAD.MOV.U32 R10, RZ, RZ, RZ ;  /* 0x000000ffff0a7224 */ /* 0x000fe200078e00ff */
[----:B------:R-:W-:Y:S01]  /*0b50*/  STL [R1+0x26e8], R77 ;  /* 0x0026e84d01007387 */ /* 0x000fe20000100800 */
[----:B------:R-:W-:Y:S01]  /*0b60*/  IMAD.IADD R7, R8, 0x1, R7 ;  /* 0x0000000108077824 */ /* 0x000fe200078e0207 */
[----:B------:R-:W-:Y:S01]  /*0b70*/  IABS R63, R47 ;  /* 0x0000002f003f7213 */ /* 0x000fe20000000000 */
[----:B------:R-:W-:-:S04]  /*0b80*/  IMAD.HI.U32 R4, R20, R46, RZ ;  /* 0x0000002e14047227 */ /* 0x000fc800078e00ff */
[----:B------:R-:W-:Y:S02]  /*0b90*/  VIADD R55, R0, 0xb ;  /* 0x0000000b00377836 */ /* 0x000fe40000000000 */
[----:B------:R-:W-:-:S03]  /*0ba0*/  IMAD.HI.U32 R8, R20, R53, RZ ;  /* 0x0000003514087227 */ /* 0x000fc600078e00ff */
[----:B------:R-:W-:Y:S01]  /*0bb0*/  IABS R65, R55 ;  /* 0x0000003700417213 */ /* 0x000fe20000000000 */
[----:B------:R-:W-:Y:S02]  /*0bc0*/  IMAD R79, R19, R14, R79 ;  /* 0x0000000e134f7224 */ /* 0x000fe400078e024f */
[----:B------:R-:W-:-:S04]  /*0bd0*/  IMAD.HI.U32 R10, R11, R5, R10 ;  /* 0x000000050b0a7227 */ /* 0x000fc800078e000a */
[----:B------:R-:W-:Y:S02]  /*0be0*/  IMAD.MOV R4, RZ, RZ, -R4 ;  /* 0x000000ffff047224 */ /* 0x000fe400078e0a04 */
[----:B------:R-:W-:Y:S02]  /*0bf0*/  VIADD R14, R0, 0x9 ;  /* 0x00000009000e7836 */ /* 0x000fe40000000000 */
[----:B------:R-:W-:-:S03]  /*0c00*/  IMAD.HI.U32 R5, R20, R50, RZ ;  /* 0x0000003214057227 */ /* 0x000fc600078e00ff */
[----:B------:R-:W-:Y:S01]  /*0c10*/  IABS R59, R14 ;  /* 0x0000000e003b7213 */ /* 0x000fe20000000000 */
[----:B------:R-:W-:Y:S02]  /*0c20*/  IMAD.MOV R8, RZ, RZ, -R8 ;  /* 0x000000ffff087224 */ /* 0x000fe400078e0a08 */
[----:B------:R-:W-:Y:S02]  /*0c30*/  VIADD R48, R0, 0xa ;  /* 0x0000000a00307836 */ /* 0x000fe40000000000 */
[----:B------:R-:W-:-:S03]  /*0c40*/  IMAD.HI.U32 R6, R20, R49, RZ ;  /* 0x0000003114067227 */ /* 0x000fc600078e00ff */
[----:B------:R-:W-:Y:S01]  /*0c50*/  IABS R51, R48 ;  /* 0x0000003000337213 */ /* 0x000fe20000000000 */
[C---:B------:R-:W-:Y:S02]  /*0c60*/  IMAD R46, R19.reuse, R4, R46 ;  /* 0x00000004132e7224 */ /* 0x040fe400078e022e */
[----:B------:R-:W-:Y:S02]  /*0c70*/  VIADD R61, R0, 0xd ;  /* 0x0000000d003d7836 */ /* 0x000fe40000000000 */
[----:B------:R-:W-:Y:S02]  /*0c80*/  IMAD.MOV R5, RZ, RZ, -R5 ;  /* 0x000000ffff057224 */ /* 0x000fe400078e0a05 */
[----:B------:R-:W-:Y:S01]  /*0c90*/  IMAD R53, R19, R8, R53 ;  /* 0x0000000813357224 */ /* 0x000fe200078e0235 */
[----:B------:R-:W-:Y:S01]  /*0ca0*/  IABS R72, R61 ;  /* 0x0000003d00487213 */ /* 0x000fe20000000000 */
[----:B------:R-:W-:-:S04]  /*0cb0*/  IMAD.HI.U32 R4, R20, R63, RZ ;  /* 0x0000003f14047227 */ /* 0x000fc800078e00ff */
[C---:B------:R-:W-:Y:S02]  /*0cc0*/  VIADD R71, R0.reuse, 0x10 ;  /* 0x0000001000477836 */ /* 0x040fe40000000000 */
[----:B------:R-:W-:Y:S02]  /*0cd0*/  IMAD.MOV R6, RZ, RZ, -R6 ;  /* 0x000000ffff067224 */ /* 0x000fe400078e0a06 */
[----:B------:R-:W-:Y:S01]  /*0ce0*/  VIADD R35, R0, 0x7 ;  /* 0x0000000700237836 */ /* 0x000fe20000000000 */
[----:B------:R-:W-:Y:S01]  /*0cf0*/  IABS R54, R71 ;  /* 0x0000004700367213 */ /* 0x000fe20000000000 */
[----:B------:R-:W-:-:S03]  /*0d00*/  IMAD.HI.U32 R8, R20, R65, RZ ;  /* 0x0000004114087227 */ /* 0x000fc600078e00ff */
[----:B------:R-:W-:Y:S01]  /*0d10*/  IABS R60, R35 ;  /* 0x00000023003c7213 */ /* 0x000fe20000000000 */
[C---:B------:R-:W-:Y:S01]  /*0d20*/  IMAD R50, R19.reuse, R5, R50 ;  /* 0x0000000513327224 */ /* 0x040fe200078e0232 */
[----:B------:R-:W-:Y:S01]  /*0d30*/  STL [R1+0x26ec], R35 ;  /* 0x0026ec2301007387 */ /* 0x000fe20000100800 */
[----:B------:R-:W-:Y:S02]  /*0d40*/  IMAD.MOV R4, RZ, RZ, -R4 ;  /* 0x000000ffff047224 */ /* 0x000fe400078e0a04 */
[----:B------:R-:W-:Y:S01]  /*0d50*/  VIADD R58, R0, 0xe ;  /* 0x0000000e003a7836 */ /* 0x000fe20000000000 */
[----:B------:R-:W-:Y:S01]  /*0d60*/  STL [R1+0x26f0], R47 ;  /* 0x0026f02f01007387 */ /* 0x000fe20000100800 */
[----:B------:R-:W-:Y:S02]  /*0d70*/  IMAD R49, R19, R6, R49 ;  /* 0x0000000613317224 */ /* 0x000fe400078e0231 */
[----:B------:R-:W-:Y:S01]  /*0d80*/  IMAD.HI.U32 R5, R20, R59, RZ ;  /* 0x0000003b14057227 */ /* 0x000fe200078e00ff */
[----:B------:R-:W-:Y:S01]  /*0d90*/  IABS R52, R58 ;  /* 0x0000003a00347213 */ /* 0x000fe20000000000 */
[----:B------:R1:W-:Y:S02]  /*0da0*/  STL [R1+0x26f4], R14 ;  /* 0x0026f40e01007387 */ /* 0x0003e40000100800 */
[----:B------:R-:W-:-:S02]  /*0db0*/  IMAD.MOV R8, RZ, RZ, -R8 ;  /* 0x000000ffff087224 */ /* 0x000fc400078e0a08 */
[----:B------:R-:W-:Y:S01]  /*0dc0*/  VIADD R56, R0, 0xf ;  /* 0x0000000f00387836 */ /* 0x000fe20000000000 */
[----:B------:R-:W-:Y:S01]  /*0dd0*/  STL [R1+0x26f8], R48 ;  /* 0x0026f83001007387 */ /* 0x000fe20000100800 */
[----:B------:R-:W-:-:S03]  /*0de0*/  IMAD.HI.U32 R6, R20, R51, RZ ;  /* 0x0000003314067227 */ /* 0x000fc600078e00ff */
[----:B------:R-:W-:Y:S01]  /*0df0*/  IABS R11, R56 ;  /* 0x00000038000b7213 */ /* 0x000fe20000000000 */
[C---:B------:R-:W-:Y:S01]  /*0e00*/  IMAD R63, R19.reuse, R4, R63 ;  /* 0x00000004133f7224 */ /* 0x040fe200078e023f */
[----:B------:R-:W-:Y:S01]  /*0e10*/  STL [R1+0x26fc], R55 ;  /* 0x0026fc3701007387 */ /* 0x000fe20000100800 */
[----:B------:R-:W-:Y:S02]  /*0e20*/  VIADD R73, R0, 0x12 ;  /* 0x0000001200497836 */ /* 0x000fe40000000000 */
[----:B------:R-:W-:Y:S02]  /*0e30*/  IMAD.MOV R16, RZ, RZ, -R5 ;  /* 0x000000ffff107224 */ /* 0x000fe400078e0a05 */
[----:B------:R-:W-:Y:S01]  /*0e40*/  IMAD R65, R19, R8, R65 ;  /* 0x0000000813417224 */ /* 0x000fe200078e0241 */
[----:B------:R-:W-:Y:S01]  /*0e50*/  IABS R66, R73 ;  /* 0x0000004900427213 */ /* 0x000fe20000000000 */
[----:B------:R-:W-:-:S04]  /*0e60*/  IMAD.HI.U32 R4, R20, R72, RZ ;  /* 0x0000004814047227 */ /* 0x000fc800078e00ff */
[C---:B------:R-:W-:Y:S02]  /*0e70*/  VIADD R57, R0.reuse, 0x14 ;  /* 0x0000001400397836 */ /* 0x040fe40000000000 */
[----:B------:R-:W-:Y:S02]  /*0e80*/  IMAD.MOV R6, RZ, RZ, -R6 ;  /* 0x000000ffff067224 */ /* 0x000fe400078e0a06 */
[----:B------:R-:W-:Y:S02]  /*0e90*/  VIADD R64, R0, 0xc ;  /* 0x0000000c00407836 */ /* 0x000fe40000000000 */
[----:B------:R-:W-:-:S03]  /*0ea0*/  IMAD.HI.U32 R8, R20, R54, RZ ;  /* 0x0000003614087227 */ /* 0x000fc600078e00ff */
[----:B------:R-:W-:Y:S01]  /*0eb0*/  IABS R68, R64 ;  /* 0x0000004000447213 */ /* 0x000fe20000000000 */
[----:B------:R-:W-:Y:S01]  /*0ec0*/  IMAD.HI.U32 R3, R20, R60, RZ ;  /* 0x0000003c14037227 */ /* 0x000fe200078e00ff */
[----:B------:R-:W-:Y:S03]  /*0ed0*/  STL [R1+0x2700], R64 ;  /* 0x0027004001007387 */ /* 0x000fe60000100800 */
[C---:B------:R-:W-:Y:S01]  /*0ee0*/  IMAD R59, R19.reuse, R16, R59 ;  /* 0x00000010133b7224 */ /* 0x040fe200078e023b */
[----:B------:R-:W-:Y:S01]  /*0ef0*/  IABS R16, R57 ;  /* 0x0000003900107213 */ /* 0x000fe20000000000 */
[----:B------:R-:W-:Y:S01]  /*0f00*/  IMAD.MOV R4, RZ, RZ, -R4 ;  /* 0x000000ffff047224 */ /* 0x000fe200078e0a04 */
[----:B------:R-:W-:Y:S01]  /*0f10*/  STL [R1+0x2704], R61 ;  /* 0x0027043d01007387 */ /* 0x000fe20000100800 */
[----:B------:R-:W-:Y:S02]  /*0f20*/  VIADD R75, R0, 0x13 ;  /* 0x00000013004b7836 */ /* 0x000fe40000000000 */
[----:B------:R-:W-:Y:S01]  /*0f30*/  IMAD R51, R19, R6, R51 ;  /* 0x0000000613337224 */ /* 0x000fe200078e0233 */
[----:B------:R-:W-:Y:S01]  /*0f40*/  STL [R1+0x2708], R58 ;  /* 0x0027083a01007387 */ /* 0x000fe20000100800 */
[----:B------:R-:W-:Y:S01]  /*0f50*/  IMAD.HI.U32 R5, R20, R52, RZ ;  /* 0x0000003414057227 */ /* 0x000fe200078e00ff */
[----:B------:R-:W-:-:S02]  /*0f60*/  IABS R62, R75 ;  /* 0x0000004b003e7213 */ /* 0x000fc40000000000 */
[----:B------:R-:W-:Y:S01]  /*0f70*/  STL [R1+0x270c], R56 ;  /* 0x00270c3801007387 */ /* 0x000fe20000100800 */
[----:B------:R-:W-:Y:S02]  /*0f80*/  IMAD.MOV R8, RZ, RZ, -R8 ;  /* 0x000000ffff087224 */ /* 0x000fe400078e0a08 */
[----:B------:R-:W-:Y:S01]  /*0f90*/  VIADD R69, R0, 0x15 ;  /* 0x0000001500457836 */ /* 0x000fe20000000000 */
[----:B------:R-:W-:Y:S01]  /*0fa0*/  STL [R1+0x2710], R71 ;  /* 0x0027104701007387 */ /* 0x000fe20000100800 */
[----:B------:R-:W-:Y:S02]  /*0fb0*/  IMAD.MOV R3, RZ, RZ, -R3 ;  /* 0x000000ffff037224 */ /* 0x000fe400078e0a03 */
[----:B------:R-:W-:Y:S01]  /*0fc0*/  IMAD.HI.U32 R6, R20, R11, RZ ;  /* 0x0000000b14067227 */ /* 0x000fe200078e00ff */
[----:B------:R-:W-:-:S03]  /*0fd0*/  IABS R17, R69 ;  /* 0x0000004500117213 */ /* 0x000fc60000000000 */
[C---:B------:R-:W-:Y:S02]  /*0fe0*/  IMAD R72, R19.reuse, R4, R72 ;  /* 0x0000000413487224 */ /* 0x040fe400078e0248 */
[----:B------:R-:W-:Y:S02]  /*0ff0*/  IMAD.MOV R5, RZ, RZ, -R5 ;  /* 0x000000ffff057224 */ /* 0x000fe400078e0a05 */
[----:B------:R-:W-:Y:S02]  /*1000*/  IMAD R54, R19, R8, R54 ;  /* 0x0000000813367224 */ /* 0x000fe400078e0236 */
[----:B------:R-:W-:-:S04]  /*1010*/  IMAD.HI.U32 R4, R20, R66, RZ ;  /* 0x0000004214047227 */ /* 0x000fc800078e00ff */
[C---:B------:R-:W-:Y:S02]  /*1020*/  VIADD R67, R0.reuse, 0x17 ;  /* 0x0000001700437836 */ /* 0x040fe40000000000 */
[----:B------:R-:W-:Y:S02]  /*1030*/  IMAD R60, R19, R3, R60 ;  /* 0x00000003133c7224 */ /* 0x000fe400078e023c */
[----:B------:R-:W-:Y:S01]  /*1040*/  IMAD.MOV R6, RZ, RZ, -R6 ;  /* 0x000000ffff067224 */ /* 0x000fe200078e0a06 */
[----:B------:R-:W-:Y:S01]  /*1050*/  IABS R45, R67 ;  /* 0x00000043002d7213 */ /* 0x000fe20000000000 */
[----:B------:R-:W-:Y:S02]  /*1060*/  VIADD R81, R0, 0x11 ;  /* 0x0000001100517836 */ /* 0x000fe40000000000 */
[----:B------:R-:W-:-:S03]  /*1070*/  IMAD.HI.U32 R8, R20, R16, RZ ;  /* 0x0000001014087227 */ /* 0x000fc600078e00ff */
[----:B------:R-:W-:Y:S01]  /*1080*/  IABS R78, R81 ;  /* 0x00000051004e7213 */ /* 0x000fe20000000000 */
[C---:B------:R-:W-:Y:S01]  /*1090*/  IMAD.HI.U32 R3, R20.reuse, R68, RZ ;  /* 0x0000004414037227 */ /* 0x040fe200078e00ff */
[----:B------:R-:W-:Y:S03]  /*10a0*/  STL [R1+0x2714], R81 ;  /* 0x0027145101007387 */ /* 0x000fe60000100800 */
[C---:B------:R-:W-:Y:S01]  /*10b0*/  IMAD R52, R19.reuse, R5, R52 ;  /* 0x0000000513347224 */ /* 0x040fe200078e0234 */
[----:B------:R-:W-:Y:S01]  /*10c0*/  STL [R1+0x2718], R73 ;  /* 0x0027184901007387 */ /* 0x000fe20000100800 */
[----:B------:R-:W-:Y:S02]  /*10d0*/  IMAD.MOV R4, RZ, RZ, -R4 ;  /* 0x000000ffff047224 */ /* 0x000fe400078e0a04 */
[----:B------:R-:W-:Y:S01]  /*10e0*/  IMAD R6, R19, R6, R11 ;  /* 0x0000000613067224 */ /* 0x000fe200078e020b */
[----:B------:R-:W-:Y:S01]  /*10f0*/  STL [R1+0x271c], R75 ;  /* 0x00271c4b01007387 */ /* 0x000fe20000100800 */
[----:B------:R-:W-:-:S03]  /*1100*/  IMAD.HI.U32 R5, R20, R62, RZ ;  /* 0x0000003e14057227 */ /* 0x000fc600078e00ff */
[----:B------:R-:W-:Y:S01]  /*1110*/  STL [R1+0x2720], R57 ;  /* 0x0027203901007387 */ /* 0x000fe20000100800 */
[----:B------:R-:W-:Y:S02]  /*1120*/  IMAD.MOV R8, RZ, RZ, -R8 ;  /* 0x000000ffff087224 */ /* 0x000fe400078e0a08 */
[----:B------:R-:W-:Y:S01]  /*1130*/  IMAD.MOV R3, RZ, RZ, -R3 ;  /* 0x000000ffff037224 */ /* 0x000fe200078e0a03 */
[----:B------:R-:W-:Y:S01]  /*1140*/  STL [R1+0x2724], R69 ;  /* 0x0027244501007387 */ /* 0x000fe20000100800 */
[----:B------:R-:W-:-:S04]  /*1150*/  IMAD.HI.U32 R11, R20, R17, RZ ;  /* 0x00000011140b7227 */ /* 0x000fc800078e00ff */
[C---:B------:R-:W-:Y:S02]  /*1160*/  IMAD R66, R19.reuse, R4, R66 ;  /* 0x0000000413427224 */ /* 0x040fe400078e0242 */
[----:B------:R-:W-:Y:S02]  /*1170*/  IMAD.MOV R5, RZ, RZ, -R5 ;  /* 0x000000ffff057224 */ /* 0x000fe400078e0a05 */
[C---:B------:R-:W-:Y:S02]  /*1180*/  IMAD R4, R19.reuse, R8, R16 ;  /* 0x0000000813047224 */ /* 0x040fe400078e0210 */
[C---:B------:R-:W-:Y:S02]  /*1190*/  VIADD R24, R0.reuse, 0x18 ;  /* 0x0000001800187836 */ /* 0x040fe40000000000 */
[----:B------:R-:W-:Y:S02]  /*11a0*/  IMAD R68, R19, R3, R68 ;  /* 0x0000000313447224 */ /* 0x000fe400078e0244 */
[----:B------:R-:W-:Y:S01]  /*11b0*/  IMAD.MOV R18, RZ, RZ, -R11 ;  /* 0x000000ffff127224 */ /* 0x000fe200078e0a0b */
[----:B------:R-:W-:Y:S01]  /*11c0*/  IABS R44, R24 ;  /* 0x00000018002c7213 */ /* 0x000fe20000000000 */
[----:B------:R-:W-:-:S02]  /*11d0*/  VIADD R74, R0, 0x16 ;  /* 0x00000016004a7836 */ /* 0x000fc40000000000 */
[----:B------:R-:W-:-:S03]  /*11e0*/  IMAD.HI.U32 R8, R20, R45, RZ ;  /* 0x0000002d14087227 */ /* 0x000fc600078e00ff */
[----:B------:R-:W-:Y:S01]  /*11f0*/  STL [R1+0x2728], R74 ;  /* 0x0027284a01007387 */ /* 0x000fe20000100800 */
[----:B------:R-:W-:-:S04]  /*1200*/  IMAD.HI.U32 R3, R20, R78, RZ ;  /* 0x0000004e14037227 */ /* 0x000fc800078e00ff */
[C---:B------:R-:W-:Y:S02]  /*1210*/  IMAD R62, R19.reuse, R5, R62 ;  /* 0x00000005133e7224 */ /* 0x040fe400078e023e */
[C---:B------:R-:W-:Y:S02]  /*1220*/  VIADD R22, R0.reuse, 0x1a ;  /* 0x0000001a00167836 */ /* 0x040fe40000000000 */
[----:B------:R-:W-:Y:S01]  /*1230*/  IMAD R5, R19, R18, R17 ;  /* 0x0000001213057224 */ /* 0x000fe200078e0211 */
[----:B------:R-:W-:Y:S01]  /*1240*/  IABS R18, R74 ;  /* 0x0000004a00127213 */ /* 0x000fe20000000000 */
[----:B------:R-:W-:Y:S01]  /*1250*/  IMAD.MOV R8, RZ, RZ, -R8 ;  /* 0x000000ffff087224 */ /* 0x000fe200078e0a08 */
[----:B------:R-:W-:Y:S01]  /*1260*/  STL [R1+0x1f4], R22 ;  /* 0x0001f41601007387 */ /* 0x000fe20000100800 */
[----:B------:R-:W-:Y:S01]  /*1270*/  IMAD.MOV R3, RZ, RZ, -R3 ;  /* 0x000000ffff037224 */ /* 0x000fe200078e0a03 */
[----:B------:R-:W-:Y:S01]  /*1280*/  IABS R42, R22 ;  /* 0x00000016002a7213 */ /* 0x000fe20000000000 */
[C---:B------:R-:W-:Y:S01]  /*1290*/  VIADD R21, R0.reuse, 0x1b ;  /* 0x0000001b00157836 */ /* 0x040fe20000000000 */
[----:B------:R-:W-:Y:S01]  /*12a0*/  STL [R1+0x272c], R67 ;  /* 0x00272c4301007387 */ /* 0x000fe20000100800 */
[----:B0-----:R-:W-:-:S02]  /*12b0*/  VIADD R15, R0, 0x1c ;  /* 0x0000001c000f7836 */ /* 0x001fc40000000000 */
[C---:B-1----:R-:W-:Y:S01]  /*12c0*/  VIADD R14, R0.reuse, 0x1d ;  /* 0x0000001d000e7836 */ /* 0x042fe20000000000 */
[----:B------:R-:W-:Y:S01]  /*12d0*/  STL [R1+0x1f8], R21 ;  /* 0x0001f81501007387 */ /* 0x000fe20000100800 */
[C---:B------:R-:W-:Y:S01]  /*12e0*/  IMAD R45, R19.reuse, R8, R45 ;  /* 0x00000008132d7224 */ /* 0x040fe200078e022d */
[----:B------:R-:W-:Y:S01]  /*12f0*/  IABS R41, R21 ;  /* 0x0000001500297213 */ /* 0x000fe20000000000 */
[----:B------:R-:W-:Y:S01]  /*1300*/  VIADD R13, R0, 0x1e ;  /* 0x0000001e000d7836 */ /* 0x000fe20000000000 */
[----:B------:R-:W-:Y:S01]  /*1310*/  STL [R1+0x1fc], R15 ;  /* 0x0001fc0f01007387 */ /* 0x000fe20000100800 */
[----:B------:R-:W-:Y:S01]  /*1320*/  IMAD R78, R19, R3, R78 ;  /* 0x00000003134e7224 */ /* 0x000fe200078e024e */
[----:B------:R-:W-:Y:S01]  /*1330*/  IABS R40, R15 ;  /* 0x0000000f00287213 */ /* 0x000fe20000000000 */
[----:B------:R-:W-:Y:S01]  /*1340*/  IMAD.HI.U32 R11, R20, R44, RZ ;  /* 0x0000002c140b7227 */ /* 0x000fe200078e00ff */
[----:B------:R-:W-:Y:S01]  /*1350*/  STL [R1+0x200], R14 ;  /* 0x0002000e01007387 */ /* 0x000fe20000100800 */
[----:B------:R-:W-:-:S02]  /*1360*/  IABS R38, R13 ;  /* 0x0000000d00267213 */ /* 0x000fc40000000000 */
[----:B------:R-:W-:Y:S01]  /*1370*/  VIADD R8, R0, 0x1f ;  /* 0x0000001f00087836 */ /* 0x000fe20000000000 */
[----:B------:R-:W-:Y:S01]  /*1380*/  STL [R1+0x204], R13 ;  /* 0x0002040d01007387 */ /* 0x000fe20000100800 */
[----:B------:R-:W-:Y:S01]  /*1390*/  IMAD.HI.U32 R3, R20, R18, RZ ;  /* 0x0000001214037227 */ /* 0x000fe200078e00ff */
[----:B------:R-:W-:Y:S02]  /*13a0*/  IABS R39, R14 ;  /* 0x0000000e00277213 */ /* 0x000fe40000000000 */
[----:B------:R0:W-:Y:S01]  /*13b0*/  STL [R1+0x208], R8 ;  /* 0x0002080801007387 */ /* 0x0001e20000100800 */
[----:B------:R-:W-:Y:S01]  /*13c0*/  VIADD R23, R0, 0x19 ;  /* 0x0000001900177836 */ /* 0x000fe20000000000 */
[----:B------:R-:W-:Y:S01]  /*13d0*/  IABS R37, R8 ;  /* 0x0000000800257213 */ /* 0x000fe20000000000 */
[----:B------:R-:W-:-:S03]  /*13e0*/  IMAD.HI.U32 R17, R20, R42, RZ ;  /* 0x0000002a14117227 */ /* 0x000fc600078e00ff */
[----:B------:R-:W-:Y:S01]  /*13f0*/  IABS R43, R23 ;  /* 0x00000017002b7213 */ /* 0x000fe20000000000 */
[----:B------:R-:W-:Y:S02]  /*1400*/  IMAD.MOV R11, RZ, RZ, -R11 ;  /* 0x000000ffff0b7224 */ /* 0x000fe400078e0a0b */
[----:B------:R-:W-:Y:S02]  /*1410*/  IMAD.MOV R3, RZ, RZ, -R3 ;  /* 0x000000ffff037224 */ /* 0x000fe400078e0a03 */
[----:B0-----:R-:W-:-:S04]  /*1420*/  IMAD.HI.U32 R8, R20, R41, RZ ;  /* 0x0000002914087227 */ /* 0x001fc800078e00ff */
[----:B------:R-:W-:Y:S02]  /*1430*/  IMAD.MOV R17, RZ, RZ, -R17 ;  /* 0x000000ffff117224 */ /* 0x000fe400078e0a11 */
[C---:B------:R-:W-:Y:S02]  /*1440*/  IMAD R44, R19.reuse, R11, R44 ;  /* 0x0000000b132c7224 */ /* 0x040fe400078e022c */
[----:B------:R-:W-:Y:S02]  /*1450*/  IMAD R3, R19, R3, R18 ;  /* 0x0000000313037224 */ /* 0x000fe400078e0212 */
[----:B------:R-:W-:-:S04]  /*1460*/  IMAD.HI.U32 R11, R20, R40, RZ ;  /* 0x00000028140b7227 */ /* 0x000fc800078e00ff */
[----:B------:R-:W-:Y:S02]  /*1470*/  IMAD.MOV R18, RZ, RZ, -R8 ;  /* 0x000000ffff127224 */ /* 0x000fe400078e0a08 */
[----:B------:R-:W-:-:S04]  /*1480*/  IMAD.HI.U32 R8, R20, R38, RZ ;  /* 0x0000002614087227 */ /* 0x000fc800078e00ff */
[----:B------:R-:W-:-:S04]  /*1490*/  IMAD.HI.U32 R16, R20, R43, RZ ;  /* 0x0000002b14107227 */ /* 0x000fc800078e00ff */
[----:B------:R-:W-:Y:S02]  /*14a0*/  IMAD R42, R19, R17, R42 ;  /* 0x00000011132a7224 */ /* 0x000fe400078e022a */
[----:B------:R-:W-:Y:S02]  /*14b0*/  IMAD.MOV R17, RZ, RZ, -R11 ;  /* 0x000000ffff117224 */ /* 0x000fe400078e0a0b */
[----:B------:R-:W-:-:S04]  /*14c0*/  IMAD.HI.U32 R11, R20, R37, RZ ;  /* 0x00000025140b7227 */ /* 0x000fc800078e00ff */
[----:B------:R-:W-:Y:S02]  /*14d0*/  IMAD.MOV R8, RZ, RZ, -R8 ;  /* 0x000000ffff087224 */ /* 0x000fe400078e0a08 */
[----:B------:R-:W-:Y:S02]  /*14e0*/  IMAD.MOV R16, RZ, RZ, -R16 ;  /* 0x000000ffff107224 */ /* 0x000fe400078e0a10 */
[C---:B------:R-:W-:Y:S02]  /*14f0*/  VIADD R14, R0.reuse, 0x20 ;  /* 0x00000020000e7836 */ /* 0x040fe40000000000 */
[C---:B------:R-:W-:Y:S02]  /*1500*/  IMAD R41, R19.reuse, R18, R41 ;  /* 0x0000001213297224 */ /* 0x040fe400078e0229 */
[----:B------:R-:W-:Y:S01]  /*1510*/  IMAD.MOV R18, RZ, RZ, -R11 ;  /* 0x000000ffff127224 */ /* 0x000fe200078e0a0b */
[----:B------:R-:W-:Y:S01]  /*1520*/  IABS R36, R14 ;  /* 0x0000000e00247213 */ /* 0x000fe20000000000 */
[----:B------:R-:W-:Y:S01]  /*1530*/  VIADD R13, R0, 0x21 ;  /* 0x00000021000d7836 */ /* 0x000fe20000000000 */
[----:B------:R-:W-:Y:S01]  /*1540*/  STL [R1+0x20c], R14 ;  /* 0x00020c0e01007387 */ /* 0x000fe20000100800 */
[----:B------:R-:W-:-:S02]  /*1550*/  IMAD R38, R19, R8, R38 ;  /* 0x0000000813267224 */ /* 0x000fc400078e0226 */
[C---:B------:R-:W-:Y:S01]  /*1560*/  VIADD R11, R0.reuse, 0x22 ;  /* 0x00000022000b7836 */ /* 0x040fe20000000000 */
[----:B------:R0:W-:Y:S01]  /*1570*/  STL [R1+0x210], R13 ;  /* 0x0002100d01007387 */ /* 0x0001e20000100800 */
[----:B------:R-:W-:Y:S01]  /*1580*/  IMAD R43, R19, R16, R43 ;  /* 0x00000010132b7224 */ /* 0x000fe200078e022b */
[----:B------:R-:W-:Y:S01]  /*1590*/  IABS R33, R13 ;  /* 0x0000000d00217213 */ /* 0x000fe20000000000 */
[----:B------:R-:W-:Y:S01]  /*15a0*/  VIADD R8, R0, 0x23 ;  /* 0x0000002300087836 */ /* 0x000fe20000000000 */
[----:B------:R1:W-:Y:S01]  /*15b0*/  STL [R1+0x214], R11 ;  /* 0x0002140b01007387 */ /* 0x0003e20000100800 */
[----:B------:R-:W-:Y:S01]  /*15c0*/  IMAD.HI.U32 R16, R20, R39, RZ ;  /* 0x0000002714107227 */ /* 0x000fe200078e00ff */
[----:B------:R-:W-:Y:S02]  /*15d0*/  IABS R32, R11 ;  /* 0x0000000b00207213 */ /* 0x000fe40000000000 */
[----:B------:R2:W-:Y:S01]  /*15e0*/  STL [R1+0x220], R8 ;  /* 0x0002200801007387 */ /* 0x0005e20000100800 */
[----:B------:R-:W-:Y:S01]  /*15f0*/  IMAD.MOV R16, RZ, RZ, -R16 ;  /* 0x000000ffff107224 */ /* 0x000fe200078e0a10 */
[----:B------:R-:W-:Y:S01]  /*1600*/  IABS R31, R8 ;  /* 0x00000008001f7213 */ /* 0x000fe20000000000 */
[----:B0-----:R-:W-:-:S02]  /*1610*/  VIADD R13, R0, 0x24 ;  /* 0x00000024000d7836 */ /* 0x001fc40000000000 */
[----:B------:R-:W-:Y:S02]  /*1620*/  IMAD R39, R19, R16, R39 ;  /* 0x0000001013277224 */ /* 0x000fe400078e0227 */
[C---:B-1----:R-:W-:Y:S01]  /*1630*/  IMAD.HI.U32 R11, R20.reuse, R33, RZ ;  /* 0x00000021140b7227 */ /* 0x042fe200078e00ff */
[----:B------:R0:W-:Y:S01]  /*1640*/  STL [R1+0x224], R13 ;  /* 0x0002240d01007387 */ /* 0x0001e20000100800 */
[----:B------:R-:W-:Y:S02]  /*1650*/  IABS R30, R13 ;  /* 0x0000000d001e7213 */ /* 0x000fe40000000000 */
[----:B--2---:R-:W-:-:S04]  /*1660*/  IMAD.HI.U32 R8, R20, R36, RZ ;  /* 0x0000002414087227 */ /* 0x004fc800078e00ff */
[----:B------:R-:W-:Y:S02]  /*1670*/  IMAD.MOV R16, RZ, RZ, -R8 ;  /* 0x000000ffff107224 */ /* 0x000fe400078e0a08 */
[----:B------:R-:W-:-:S04]  /*1680*/  IMAD.HI.U32 R8, R20, R32, RZ ;  /* 0x0000002014087227 */ /* 0x000fc800078e00ff */
[C---:B0-----:R-:W-:Y:S02]  /*1690*/  VIADD R13, R0.reuse, 0x26 ;  /* 0x00000026000d7836 */ /* 0x041fe40000000000 */
[----:B------:R-:W-:Y:S02]  /*16a0*/  IMAD R37, R19, R18, R37 ;  /* 0x0000001213257224 */ /* 0x000fe400078e0225 */
[----:B------:R-:W-:Y:S01]  /*16b0*/  IMAD.MOV R8, RZ, RZ, -R8 ;  /* 0x000000ffff087224 */ /* 0x000fe200078e0a08 */
[----:B------:R-:W-:Y:S01]  /*16c0*/  IABS R28, R13 ;  /* 0x0000000d001c7213 */ /* 0x000fe20000000000 */
[----:B------:R-:W-:Y:S02]  /*16d0*/  VIADD R14, R0, 0x25 ;  /* 0x00000025000e7836 */ /* 0x000fe40000000000 */
[----:B------:R-:W-:Y:S02]  /*16e0*/  IMAD.MOV R18, RZ, RZ, -R11 ;  /* 0x000000ffff127224 */ /* 0x000fe400078e0a0b */
[----:B------:R-:W-:Y:S01]  /*16f0*/  IMAD.HI.U32 R11, R20, R31, RZ ;  /* 0x0000001f140b7227 */ /* 0x000fe200078e00ff */
[----:B------:R-:W-:Y:S01]  /*1700*/  STL [R1+0x228], R14 ;  /* 0x0002280e01007387 */ /* 0x000fe20000100800 */
[----:B------:R-:W-:-:S02]  /*1710*/  IABS R29, R14 ;  /* 0x0000000e001d7213 */ /* 0x000fc40000000000 */
[C---:B------:R-:W-:Y:S01]  /*1720*/  IMAD R32, R19.reuse, R8, R32 ;  /* 0x0000000813207224 */ /* 0x040fe200078e0220 */
[----:B------:R0:W-:Y:S01]  /*1730*/  STL [R1+0x22c], R13 ;  /* 0x00022c0d01007387 */ /* 0x0001e20000100800 */
[----:B------:R-:W-:Y:S02]  /*1740*/  IMAD R33, R19, R18, R33 ;  /* 0x0000001213217224 */ /* 0x000fe400078e0221 */
[----:B------:R-:W-:Y:S02]  /*1750*/  VIADD R8, R0, 0x27 ;  /* 0x0000002700087836 */ /* 0x000fe40000000000 */
[----:B------:R-:W-:Y:S02]  /*1760*/  IMAD.MOV R18, RZ, RZ, -R11 ;  /* 0x000000ffff127224 */ /* 0x000fe400078e0a0b */
[----:B------:R-:W-:Y:S01]  /*1770*/  IMAD.HI.U32 R11, R20, R28, RZ ;  /* 0x0000001c140b7227 */ /* 0x000fe200078e00ff */
[----:B------:R1:W-:Y:S01]  /*1780*/  STL [R1+0x230], R8 ;  /* 0x0002300801007387 */ /* 0x0003e20000100800 */
[----:B------:R-:W-:-:S02]  /*1790*/  IABS R27, R8 ;  /* 0x00000008001b7213 */ /* 0x000fc40000000000 */
[----:B0-----:R-:W-:Y:S01]  /*17a0*/  PRMT R13, R2, 0x6540, R7 ;  /* 0x00006540020d7816 */ /* 0x001fe20000000007 */
[----:B------:R-:W-:Y:S02]  /*17b0*/  IMAD.MOV R11, RZ, RZ, -R11 ;  /* 0x000000ffff0b7224 */ /* 0x000fe400078e0a0b */
[----:B------:R-:W-:Y:S02]  /*17c0*/  IMAD.SHL.U32 R7, R7, 0x100, RZ ;  /* 0x0000010007077824 */ /* 0x000fe400078e00ff */
[C---:B------:R-:W-:Y:S01]  /*17d0*/  IMAD R28, R19.reuse, R11, R28 ;  /* 0x0000000b131c7224 */ /* 0x040fe200078e021c */
[----:B------:R-:W-:Y:S01]  /*17e0*/  STL [R1+0x704], R13 ;  /* 0x0007040d01007387 */ /* 0x000fe20000100800 */
[----:B-1----:R-:W-:Y:S01]  /*17f0*/  IABS R8, R13 ;  /* 0x0000000d00087213 */ /* 0x002fe20000000000 */
[----:B------:R-:W-:Y:S01]  /*1800*/  IMAD R40, R19, R17, R40 ;  /* 0x0000001113287224 */ /* 0x000fe200078e0228 */
[----:B------:R-:W-:Y:S01]  /*1810*/  LOP3.LUT R2, R7, 0x80, R2, 0xfe, !PT ;  /* 0x0000008007027812 */ /* 0x000fe200078efe02 */
[----:B------:R-:W-:-:S02]  /*1820*/  IMAD R31, R19, R18, R31 ;  /* 0x00000012131f7224 */ /* 0x000fc400078e021f */
[C---:B------:R-:W-:Y:S01]  /*1830*/  IMAD.HI.U32 R11, R10.reuse, R8, RZ ;  /* 0x000000080a0b7227 */ /* 0x040fe200078e00ff */
[----:B------:R-:W-:Y:S01]  /*1840*/  IABS R7, R2 ;  /* 0x0000000200077213 */ /* 0x000fe20000000000 */
[----:B------:R-:W-:Y:S02]  /*1850*/  STL [R1+0x700], R2 ;  /* 0x0007000201007387 */ /* 0x000fe40000100800 */
[----:B------:R-:W-:Y:S02]  /*1860*/  IMAD.MOV R11, RZ, RZ, -R11 ;  /* 0x000000ffff0b7224 */ /* 0x000fe400078e0a0b */
[----:B------:R-:W-:-:S04]  /*1870*/  IMAD.HI.U32 R10, R10, R7, RZ ;  /* 0x000000070a0a7227 */ /* 0x000fc800078e00ff */
[----:B------:R-:W-:Y:S02]  /*1880*/  IMAD R8, R9, R11, R8 ;  /* 0x0000000b09087224 */ /* 0x000fe400078e0208 */
[----:B------:R-:W-:Y:S02]  /*1890*/  IMAD.MOV R10, RZ, RZ, -R10 ;  /* 0x000000ffff0a7224 */ /* 0x000fe400078e0a0a */
[----:B------:R-:W-:Y:S01]  /*18a0*/  IMAD R36, R19, R16, R36 ;  /* 0x0000001013247224 */ /* 0x000fe200078e0224 */
[C---:B------:R-:W-:Y:S01]  /*18b0*/  ISETP.GT.U32.AND P2, PT, R9.reuse, R8, PT ;  /* 0x000000080900720c */ /* 0x040fe20003f44070 */
[----:B------:R-:W-:Y:S02]  /*18c0*/  IMAD R7, R9, R10, R7 ;  /* 0x0000000a09077224 */ /* 0x000fe400078e0207 */
[----:B------:R-:W-:-:S03]  /*18d0*/  IMAD.HI.U32 R16, R20, R30, RZ ;  /* 0x0000001e14107227 */ /* 0x000fc600078e00ff */
[----:B------:R-:W-:Y:S01]  /*18e0*/  ISETP.GT.U32.AND P3, PT, R9, R7, PT ;  /* 0x000000070900720c */ /* 0x000fe20003f64070 */
[----:B------:R-:W-:Y:S02]  /*18f0*/  IMAD.MOV R16, RZ, RZ, -R16 ;  /* 0x000000ffff107224 */ /* 0x000fe400078e0a10 */
[----:B------:R-:W-:Y:S02]  /*1900*/  VIADD R15, R0, 0x28 ;  /* 0x00000028000f7836 */ /* 0x000fe40000000000 */
[----:B------:R-:W-:Y:S02]  /*1910*/  IMAD R30, R19, R16, R30 ;  /* 0x00000010131e7224 */ /* 0x000fe400078e021e */
[--C-:B------:R-:W-:Y:S01]  /*1920*/  @!P2 IMAD.IADD R8, R8, 0x1, -R9.reuse ;  /* 0x000000010808a824 */ /* 0x100fe200078e0a09 */
[----:B------:R-:W-:Y:S01]  /*1930*/  ISETP.GE.AND P2, PT, R13, RZ, PT ;  /* 0x000000ff0d00720c */ /* 0x000fe20003f46270 */
[----:B------:R-:W-:Y:S01]  /*1940*/  IMAD.HI.U32 R16, R20, R29, RZ ;  /* 0x0000001d14107227 */ /* 0x000fe200078e00ff */
[----:B------:R-:W-:Y:S01]  /*1950*/  IABS R26, R15 ;  /* 0x0000000f001a7213 */ /* 0x000fe20000000000 */
[----:B------:R0:W-:Y:S01]  /*1960*/  STL [R1+0x234], R15 ;  /* 0x0002340f01007387 */ /* 0x0001e20000100800 */
[----:B------:R-:W-:Y:S01]  /*1970*/  ISETP.GT.U32.AND P4, PT, R9, R8, PT ;  /* 0x000000080900720c */ /* 0x000fe20003f84070 */
[----:B------:R-:W-:Y:S01]  /*1980*/  @!P3 IMAD.IADD R7, R7, 0x1, -R9 ;  /* 0x000000010707b824 */ /* 0x000fe200078e0a09 */
[----:B------:R-:W-:Y:S01]  /*1990*/  ISETP.GE.AND P3, PT, R2, RZ, PT ;  /* 0x000000ff0200720c */ /* 0x000fe20003f66270 */
[----:B------:R-:W-:-:S02]  /*19a0*/  IMAD.MOV R16, RZ, RZ, -R16 ;  /* 0x000000ffff107224 */ /* 0x000fc400078e0a10 */
[----:B------:R-:W-:Y:S01]  /*19b0*/  VIADD R17, R0, 0x2a ;  /* 0x0000002a00117836 */ /* 0x000fe20000000000 */
[----:B------:R-:W-:Y:S01]  /*19c0*/  ISETP.GT.U32.AND P6, PT, R9, R7, PT ;  /* 0x000000070900720c */ /* 0x000fe20003fc4070 */
[----:B------:R-:W-:Y:S02]  /*19d0*/  IMAD R29, R19, R16, R29 ;  /* 0x00000010131d7224 */ /* 0x000fe400078e021d */
[----:B------:R-:W-:Y:S01]  /*19e0*/  IMAD.HI.U32 R16, R20, R27, RZ ;  /* 0x0000001b14107227 */ /* 0x000fe200078e00ff */
[----:B------:R-:W-:-:S03]  /*19f0*/  IABS R24, R17 ;  /* 0x0000001100187213 */ /* 0x000fc60000000000 */
[--C-:B------:R-:W-:Y:S01]  /*1a00*/  @!P4 IMAD.IADD R8, R8, 0x1, -R9.reuse ;  /* 0x000000010808c824 */ /* 0x100fe200078e0a09 */
[----:B------:R-:W-:Y:S01]  /*1a10*/  ISETP.NE.AND P4, PT, R12, RZ, PT ;  /* 0x000000ff0c00720c */ /* 0x000fe20003f85270 */
[----:B------:R-:W-:Y:S01]  /*1a20*/  IMAD.MOV R16, RZ, RZ, -R16 ;  /* 0x000000ffff107224 */ /* 0x000fe200078e0a10 */
[----:B------:R-:W-:Y:S01]  /*1a30*/  LOP3.LUT R12, RZ, R12, RZ, 0x33, !PT ;  /* 0x0000000cff0c7212 */ /* 0x000fe200078e33ff */
[----:B------:R-:W-:Y:S01]  /*1a40*/  @!P2 IMAD.MOV R8, RZ, RZ, -R8 ;  /* 0x000000ffff08a224 */ /* 0x000fe200078e0a08 */
[----:B------:R-:W-:Y:S01]  /*1a50*/  ISETP.GT.U32.AND P2, PT, R19, R34, PT ;  /* 0x000000221300720c */ /* 0x000fe20003f44070 */
[----:B------:R-:W-:Y:S01]  /*1a60*/  @!P6 IMAD.IADD R7, R7, 0x1, -R9 ;  /* 0x000000010707e824 */ /* 0x000fe200078e0a09 */
[C---:B------:R-:W-:Y:S01]  /*1a70*/  ISETP.GT.U32.AND P6, PT, R19.reuse, R46, PT ;  /* 0x0000002e1300720c */ /* 0x040fe20003fc4070 */
[C---:B------:R-:W-:Y:S01]  /*1a80*/  IMAD R27, R19.reuse, R16, R27 ;  /* 0x00000010131b7224 */ /* 0x040fe200078e021b */
[----:B------:R-:W-:Y:S01]  /*1a90*/  SEL R8, R12, R8, !P4 ;  /* 0x000000080c087207 */ /* 0x000fe20006000000 */
[----:B------:R-:W-:Y:S01]  /*1aa0*/  @!P3 IMAD.MOV R7, RZ, RZ, -R7 ;  /* 0x000000ffff07b224 */ /* 0x000fe200078e0a07 */
[----:B------:R-:W-:Y:S01]  /*1ab0*/  ISETP.GT.U32.AND P3, PT, R19, R76, PT ;  /* 0x0000004c1300720c */ /* 0x000fe20003f64070 */
[----:B0-----:R-:W-:-:S02]  /*1ac0*/  VIADD R15, R0, 0x2b ;  /* 0x0000002b000f7836 */ /* 0x001fc40000000000 */
[----:B------:R-:W-:Y:S01]  /*1ad0*/  IMAD.HI.U32 R11, R20, R26, RZ ;  /* 0x0000001a140b7227 */ /* 0x000fe200078e00ff */
[----:B------:R-:W-:Y:S02]  /*1ae0*/  SEL R2, R12, R7, !P4 ;  /* 0x000000070c027207 */ /* 0x000fe40006000000 */
[----:B------:R-:W-:Y:S01]  /*1af0*/  IABS R23, R15 ;  /* 0x0000000f00177213 */ /* 0x000fe20000000000 */
[--C-:B------:R-:W-:Y:S01]  /*1b00*/  @!P2 IMAD.IADD R34, R34, 0x1, -R19.reuse ;  /* 0x000000012222a824 */ /* 0x100fe200078e0a13 */
[C---:B------:R-:W-:Y:S01]  /*1b10*/  ISETP.GT.U32.AND P2, PT, R19.reuse, R79, PT ;  /* 0x0000004f1300720c */ /* 0x040fe20003f44070 */
[----:B------:R-:W-:Y:S02]  /*1b20*/  @!P6 IMAD.IADD R46, R46, 0x1, -R19 ;  /* 0x000000012e2ee824 */ /* 0x000fe400078e0a13 */
[----:B------:R-:W-:Y:S01]  /*1b30*/  IMAD.MOV R11, RZ, RZ, -R11 ;  /* 0x000000ffff0b7224 */ /* 0x000fe200078e0a0b */
[C---:B------:R-:W-:Y:S01]  /*1b40*/  ISETP.GT.U32.AND P4, PT, R19.reuse, R34, PT ;  /* 0x000000221300720c */ /* 0x040fe20003f84070 */
[----:B------:R-:W-:Y:S01]  /*1b50*/  @!P3 IMAD.IADD R76, R76, 0x1, -R19 ;  /* 0x000000014c4cb824 */ /* 0x000fe200078e0a13 */
[C---:B------:R-:W-:Y:S01]  /*1b60*/  ISETP.GT.U32.AND P6, PT, R19.reuse, R46, PT ;  /* 0x0000002e1300720c */ /* 0x040fe20003fc4070 */
[----:B------:R-:W-:Y:S01]  /*1b70*/  IMAD.HI.U32 R16, R20, R24, RZ ;  /* 0x0000001814107227 */ /* 0x000fe200078e00ff */
[----:B------:R-:W-:-:S03]  /*1b80*/  ISETP.GT.U32.AND P3, PT, R19, R50, PT ;  /* 0x000000321300720c */ /* 0x000fc60003f64070 */
[----:B------:R-:W-:Y:S02]  /*1b90*/  IMAD R26, R19, R11, R26 ;  /* 0x0000000b131a7224 */ /* 0x000fe400078e021a */
[----:B------:R-:W-:Y:S02]  /*1ba0*/  @!P2 IMAD.IADD R79, R79, 0x1, -R19 ;  /* 0x000000014f4fa824 */ /* 0x000fe400078e0a13 */
[----:B------:R-:W-:-:S03]  /*1bb0*/  IMAD.HI.U32 R11, R20, R23, RZ ;  /* 0x00000017140b7227 */ /* 0x000fc600078e00ff */
[C---:B------:R-:W-:Y:S01]  /*1bc0*/  ISETP.GT.U32.AND P2, PT, R19.reuse, R79, PT ;  /* 0x0000004f1300720c */ /* 0x040fe20003f44070 */
[--C-:B------:R-:W-:Y:S01]  /*1bd0*/  @!P6 IMAD.IADD R46, R46, 0x1, -R19.reuse ;  /* 0x000000012e2ee824 */ /* 0x100fe200078e0a13 */
[C---:B------:R-:W-:Y:S01]  /*1be0*/  ISETP.GT.U32.AND P6, PT, R19.reuse, R60, PT ;  /* 0x0000003c1300720c */ /* 0x040fe20003fc4070 */
[--C-:B------:R-:W-:Y:S01]  /*1bf0*/  @!P4 IMAD.IADD R34, R34, 0x1, -R19.reuse ;  /* 0x000000012222c824 */ /* 0x100fe200078e0a13 */
[C---:B------:R-:W-:Y:S01]  /*1c00*/  ISETP.GT.U32.AND P4, PT, R19.reuse, R76, PT ;  /* 0x0000004c1300720c */ /* 0x040fe20003f84070 */
[----:B------:R-:W-:Y:S01]  /*1c10*/  @!P3 IMAD.IADD R50, R50, 0x1, -R19 ;  /* 0x000000013232b824 */ /* 0x000fe200078e0a13 */
[C---:B------:R-:W-:Y:S01]  /*1c20*/  ISETP.GT.U32.AND P3, PT, R19.reuse, R49, PT ;  /* 0x000000311300720c */ /* 0x040fe20003f64070 */
[----:B------:R-:W-:Y:S02]  /*1c30*/  IMAD.MOV R16, RZ, RZ, -R16 ;  /* 0x000000ffff107224 */ /* 0x000fe400078e0a10 */
[----:B------:R-:W-:Y:S02]  /*1c40*/  IMAD.MOV R11, RZ, RZ, -R11 ;  /* 0x000000ffff0b7224 */ /* 0x000fe400078e0a0b */
[----:B------:R-:W-:-:S02]  /*1c50*/  IMAD R24, R19, R16, R24 ;  /* 0x0000001013187224 */ /* 0x000fc400078e0218 */
[--C-:B------:R-:W-:Y:S01]  /*1c60*/  @!P2 IMAD.IADD R79, R79, 0x1, -R19.reuse ;  /* 0x000000014f4fa824 */ /* 0x100fe200078e0a13 */
[C---:B------:R-:W-:Y:S01]  /*1c70*/  ISETP.GT.U32.AND P2, PT, R19.reuse, R53, PT ;  /* 0x000000351300720c */ /* 0x040fe20003f44070 */
[--C-:B------:R-:W-:Y:S02]  /*1c80*/  @!P6 IMAD.IADD R60, R60, 0x1, -R19.reuse ;  /* 0x000000013c3ce824 */ /* 0x100fe400078e0a13 */
[--C-:B------:R-:W-:Y:S01]  /*1c90*/  @!P4 IMAD.IADD R76, R76, 0x1, -R19.reuse ;  /* 0x000000014c4cc824 */ /* 0x100fe200078e0a13 */
[----:B------:R-:W-:Y:S01]  /*1ca0*/  ISETP.GT.U32.AND P4, PT, R19, R50, PT ;  /* 0x000000321300720c */ /* 0x000fe20003f84070 */
[----:B------:R-:W-:Y:S01]  /*1cb0*/  @!P3 IMAD.IADD R49, R49, 0x1, -R19 ;  /* 0x000000013131b824 */ /* 0x000fe200078e0a13 */
[C---:B------:R-:W-:Y:S01]  /*1cc0*/  ISETP.GT.U32.AND P6, PT, R19.reuse, R60, PT ;  /* 0x0000003c1300720c */ /* 0x040fe20003fc4070 */
[----:B------:R-:W-:Y:S01]  /*1cd0*/  VIADD R14, R0, 0x29 ;  /* 0x00000029000e7836 */ /* 0x000fe20000000000 */
[C---:B------:R-:W-:Y:S01]  /*1ce0*/  ISETP.GT.U32.AND P3, PT, R19.reuse, R63, PT ;  /* 0x0000003f1300720c */ /* 0x040fe20003f64070 */
[----:B------:R-:W-:-:S02]  /*1cf0*/  IMAD R23, R19, R11, R23 ;  /* 0x0000000b13177224 */ /* 0x000fc400078e0217 */
[C---:B------:R-:W-:Y:S01]  /*1d00*/  VIADD R11, R0.reuse, 0x2f ;  /* 0x0000002f000b7836 */ /* 0x040fe20000000000 */
[----:B------:R0:W-:Y:S01]  /*1d10*/  STL [R1+0x238], R14 ;  /* 0x0002380e01007387 */ /* 0x0001e20000100800 */
[--C-:B------:R-:W-:Y:S01]  /*1d20*/  @!P2 IMAD.IADD R53, R53, 0x1, -R19.reuse ;  /* 0x000000013535a824 */ /* 0x100fe200078e0a13 */
[----:B------:R-:W-:Y:S01]  /*1d30*/  IABS R25, R14 ;  /* 0x0000000e00197213 */ /* 0x000fe20000000000 */
[----:B------:R-:W-:Y:S01]  /*1d40*/  VIADD R13, R0, 0x37 ;  /* 0x00000037000d7836 */ /* 0x000fe20000000000 */
[----:B------:R1:W-:Y:S01]  /*1d50*/  STL [R1+0x23c], R17 ;  /* 0x00023c1101007387 */ /* 0x0003e20000100800 */
[--C-:B------:R-:W-:Y:S01]  /*1d60*/  @!P4 IMAD.IADD R50, R50, 0x1, -R19.reuse ;  /* 0x000000013232c824 */ /* 0x100fe200078e0a13 */
[C---:B------:R-:W-:Y:S01]  /*1d70*/  ISETP.GT.U32.AND P2, PT, R19.reuse, R53, PT ;  /* 0x000000351300720c */ /* 0x040fe20003f44070 */
[--C-:B------:R-:W-:Y:S01]  /*1d80*/  @!P6 IMAD.IADD R60, R60, 0x1, -R19.reuse ;  /* 0x000000013c3ce824 */ /* 0x100fe200078e0a13 */
[----:B------:R-:W-:Y:S01]  /*1d90*/  ISETP.GT.U32.AND P6, PT, R19, R65, PT ;  /* 0x000000411300720c */ /* 0x000fe20003fc4070 */
[----:B------:R-:W-:Y:S01]  /*1da0*/  @!P3 IMAD.IADD R63, R63, 0x1, -R19 ;  /* 0x000000013f3fb824 */ /* 0x000fe200078e0a13 */
[C---:B------:R-:W-:Y:S01]  /*1db0*/  ISETP.GT.U32.AND P4, PT, R19.reuse, R49, PT ;  /* 0x000000311300720c */ /* 0x040fe20003f84070 */
[----:B0-----:R-:W-:Y:S01]  /*1dc0*/  VIADD R14, R0, 0x2c ;  /* 0x0000002c000e7836 */ /* 0x001fe20000000000 */
[----:B------:R-:W-:Y:S01]  /*1dd0*/  ISETP.GT.U32.AND P3, PT, R19, R59, PT ;  /* 0x0000003b1300720c */ /* 0x000fe20003f64070 */
[----:B------:R-:W-:Y:S01]  /*1de0*/  STL [R1+0x240], R15 ;  /* 0x0002400f01007387 */ /* 0x000fe20000100800 */
[----:B------:R-:W-:Y:S01]  /*1df0*/  IMAD.HI.U32 R10, R20, R25, RZ ;  /* 0x00000019140a7227 */ /* 0x000fe200078e00ff */
[----:B-1----:R-:W-:-:S02]  /*1e00*/  IABS R17, R11 ;  /* 0x0000000b00117213 */ /* 0x002fc40000000000 */
[----:B------:R0:W-:Y:S01]  /*1e10*/  STL [R1+0x244], R14 ;  /* 0x0002440e01007387 */ /* 0x0001e20000100800 */
[----:B------:R-:W-:Y:S01]  /*1e20*/  IABS R22, R14 ;  /* 0x0000000e00167213 */ /* 0x000fe20000000000 */
[--C-:B------:R-:W-:Y:S01]  /*1e30*/  @!P2 IMAD.IADD R53, R53, 0x1, -R19.reuse ;  /* 0x000000013535a824 */ /* 0x100fe200078e0a13 */
[----:B------:R-:W-:Y:S01]  /*1e40*/  ISETP.GT.U32.AND P2, PT, R19, R51, PT ;  /* 0x000000331300720c */ /* 0x000fe20003f44070 */
[--C-:B------:R-:W-:Y:S01]  /*1e50*/  @!P6 IMAD.IADD R65, R65, 0x1, -R19.reuse ;  /* 0x000000014141e824 */ /* 0x100fe200078e0a13 */
[----:B------:R-:W-:Y:S01]  /*1e60*/  IABS R92, R13 ;  /* 0x0000000d005c7213 */ /* 0x000fe20000000000 */
[--C-:B------:R-:W-:Y:S01]  /*1e70*/  @!P4 IMAD.IADD R49, R49, 0x1, -R19.reuse ;  /* 0x000000013131c824 */ /* 0x100fe200078e0a13 */
[----:B------:R-:W-:Y:S01]  /*1e80*/  ISETP.GT.U32.AND P4, PT, R19, R63, PT ;  /* 0x0000003f1300720c */ /* 0x000fe20003f84070 */
[----:B------:R-:W-:Y:S01]  /*1e90*/  @!P3 IMAD.IADD R59, R59, 0x1, -R19 ;  /* 0x000000013b3bb824 */ /* 0x000fe200078e0a13 */
[C---:B------:R-:W-:Y:S01]  /*1ea0*/  ISETP.GT.U32.AND P6, PT, R19.reuse, R65, PT ;  /* 0x000000411300720c */ /* 0x040fe20003fc4070 */
[----:B0-----:R-:W-:Y:S01]  /*1eb0*/  VIADD R14, R0, 0x2e ;  /* 0x0000002e000e7836 */ /* 0x001fe20000000000 */
[----:B------:R-:W-:Y:S01]  /*1ec0*/  ISETP.GT.U32.AND P3, PT, R19, R68, PT ;  /* 0x000000441300720c */ /* 0x000fe20003f64070 */
[----:B------:R-:W-:-:S02]  /*1ed0*/  IMAD.MOV R10, RZ, RZ, -R10 ;  /* 0x000000ffff0a7224 */ /* 0x000fc400078e0a0a */
[----:B------:R-:W-:Y:S01]  /*1ee0*/  VIADD R15, R0, 0x2d ;  /* 0x0000002d000f7836 */ /* 0x000fe20000000000 */
[----:B------:R-:W-:Y:S01]  /*1ef0*/  IABS R18, R14 ;  /* 0x0000000e00127213 */ /* 0x000fe20000000000 */
[----:B------:R-:W-:Y:S02]  /*1f00*/  @!P2 IMAD.IADD R51, R51, 0x1, -R19 ;  /* 0x000000013333a824 */ /* 0x000fe400078e0a13 */
[----:B------:R-:W-:Y:S01]  /*1f10*/  IMAD R25, R19, R10, R25 ;  /* 0x0000000a13197224 */ /* 0x000fe200078e0219 */
[----:B------:R-:W-:Y:S01]  /*1f20*/  IABS R21, R15 ;  /* 0x0000000f00157213 */ /* 0x000fe20000000000 */
[--C-:B------:R-:W-:Y:S01]  /*1f30*/  @!P4 IMAD.IADD R63, R63, 0x1, -R19.reuse ;  /* 0x000000013f3fc824 */ /* 0x100fe200078e0a13 */
[----:B------:R-:W-:Y:S01]  /*1f40*/  ISETP.GT.U32.AND P2, PT, R19, R51, PT ;  /* 0x000000331300720c */ /* 0x000fe20003f44070 */
[--C-:B------:R-:W-:Y:S01]  /*1f50*/  @!P6 IMAD.IADD R65, R65, 0x1, -R19.reuse ;  /* 0x000000014141e824 */ /* 0x100fe200078e0a13 */
[C---:B------:R-:W-:Y:S01]  /*1f60*/  ISETP.GT.U32.AND P6, PT, R19.reuse, R6, PT ;  /* 0x000000061300720c */ /* 0x040fe20003fc4070 */
[----:B------:R-:W-:Y:S01]  /*1f70*/  @!P3 IMAD.IADD R68, R68, 0x1, -R19 ;  /* 0x000000014444b824 */ /* 0x000fe200078e0a13 */
[C---:B------:R-:W-:Y:S01]  /*1f80*/  ISETP.GT.U32.AND P4, PT, R19.reuse, R59, PT ;  /* 0x0000003b1300720c */ /* 0x040fe20003f84070 */
[C---:B------:R-:W-:Y:S01]  /*1f90*/  IMAD.HI.U32 R9, R20.reuse, R18, RZ ;  /* 0x0000001214097227 */ /* 0x040fe200078e00ff */
[----:B------:R-:W-:Y:S01]  /*1fa0*/  ISETP.GT.U32.AND P3, PT, R19, R72, PT ;  /* 0x000000481300720c */ /* 0x000fe20003f64070 */
[----:B------:R-:W-:Y:S02]  /*1fb0*/  STL [R1+0x248], R15 ;  /* 0x0002480f01007387 */ /* 0x000fe40000100800 */
[----:B------:R-:W-:-:S02]  /*1fc0*/  IMAD.HI.U32 R10, R20, R22, RZ ;  /* 0x00000016140a7227 */ /* 0x000fc400078e00ff */
[----:B------:R-:W-:Y:S02]  /*1fd0*/  STL [R1+0x24c], R14 ;  /* 0x00024c0e01007387 */ /* 0x000fe40000100800 */
[--C-:B------:R-:W-:Y:S01]  /*1fe0*/  @!P2 IMAD.IADD R51, R51, 0x1, -R19.reuse ;  /* 0x000000013333a824 */ /* 0x100fe200078e0a13 */
[----:B------:R-:W-:Y:S01]  /*1ff0*/  ISETP.GT.U32.AND P2, PT, R19, R52, PT ;  /* 0x000000341300720c */ /* 0x000fe20003f44070 */
[--C-:B------:R-:W-:Y:S01]  /*2000*/  @!P6 IMAD.IADD R6, R6, 0x1, -R19.reuse ;  /* 0x000000010606e824 */ /* 0x100fe200078e0a13 */
[----:B------:R0:W-:Y:S01]  /*2010*/  STL [R1+0x218], R8 ;  /* 0x0002180801007387 */ /* 0x0001e20000100800 */
[--C-:B------:R-:W-:Y:S01]  /*2020*/  @!P4 IMAD.IADD R59, R59, 0x1, -R19.reuse ;  /* 0x000000013b3bc824 */ /* 0x100fe200078e0a13 */
[C---:B------:R-:W-:Y:S01]  /*2030*/  ISETP.GT.U32.AND P4, PT, R19.reuse, R68, PT ;  /* 0x000000441300720c */ /* 0x040fe20003f84070 */
[----:B------:R-:W-:Y:S01]  /*2040*/  @!P3 IMAD.IADD R72, R72, 0x1, -R19 ;  /* 0x000000014848b824 */ /* 0x000fe200078e0a13 */
[C---:B------:R-:W-:Y:S01]  /*2050*/  ISETP.GT.U32.AND P6, PT, R19.reuse, R6, PT ;  /* 0x000000061300720c */ /* 0x040fe20003fc4070 */
[----:B------:R-:W-:Y:S01]  /*2060*/  IMAD.MOV R9, RZ, RZ, -R9 ;  /* 0x000000ffff097224 */ /* 0x000fe200078e0a09 */
[----:B------:R-:W-:Y:S01]  /*2070*/  ISETP.GT.U32.AND P3, PT, R19, R54, PT ;  /* 0x000000361300720c */ /* 0x000fe20003f64070 */
[----:B------:R-:W-:Y:S01]  /*2080*/  IMAD.HI.U32 R83, R20, R17, RZ ;  /* 0x0000001114537227 */ /* 0x000fe200078e00ff */
[----:B------:R-:W-:Y:S03]  /*2090*/  STL [R1+0x21c], R2 ;  /* 0x00021c0201007387 */ /* 0x000fe60000100800 */
[----:B------:R-:W-:Y:S01]  /*20a0*/  @!P2 IMAD.IADD R52, R52, 0x1, -R19 ;  /* 0x000000013434a824 */ /* 0x000fe200078e0a13 */
[----:B------:R1:W-:Y:S01]  /*20b0*/  STL [R1+0x250], R11 ;  /* 0x0002500b01007387 */ /* 0x0003e20000100800 */
[----:B------:R-:W-:-:S02]  /*20c0*/  IMAD.MOV R10, RZ, RZ, -R10 ;  /* 0x000000ffff0a7224 */ /* 0x000fc400078e0a0a */
[--C-:B------:R-:W-:Y:S01]  /*20d0*/  @!P4 IMAD.IADD R68, R68, 0x1, -R19.reuse ;  /* 0x000000014444c824 */ /* 0x100fe200078e0a13 */
[C---:B------:R-:W-:Y:S01]  /*20e0*/  ISETP.GT.U32.AND P2, PT, R19.reuse, R52, PT ;  /* 0x000000341300720c */ /* 0x040fe20003f44070 */
[--C-:B------:R-:W-:Y:S01]  /*20f0*/  @!P6 IMAD.IADD R6, R6, 0x1, -R19.reuse ;  /* 0x000000010606e824 */ /* 0x100fe200078e0a13 */
[C---:B------:R-:W-:Y:S01]  /*2100*/  ISETP.GT.U32.AND P6, PT, R19.reuse, R62, PT ;  /* 0x0000003e1300720c */ /* 0x040fe20003fc4070 */
[----:B------:R-:W-:Y:S01]  /*2110*/  @!P3 IMAD.IADD R54, R54, 0x1, -R19 ;  /* 0x000000013636b824 */ /* 0x000fe200078e0a13 */
[C---:B------:R-:W-:Y:S01]  /*2120*/  ISETP.GT.U32.AND P4, PT, R19.reuse, R72, PT ;  /* 0x000000481300720c */ /* 0x040fe20003f84070 */
[C---:B------:R-:W-:Y:S01]  /*2130*/  IMAD R18, R19.reuse, R9, R18 ;  /* 0x0000000913127224 */ /* 0x040fe200078e0212 */
[C---:B------:R-:W-:Y:S01]  /*2140*/  ISETP.GT.U32.AND P3, PT, R19.reuse, R78, PT ;  /* 0x0000004e1300720c */ /* 0x040fe20003f64070 */
[----:B------:R-:W-:Y:S02]  /*2150*/  IMAD.MOV R83, RZ, RZ, -R83 ;  /* 0x000000ffff537224 */ /* 0x000fe400078e0a53 */
[----:B------:R-:W-:-:S02]  /*2160*/  IMAD R22, R19, R10, R22 ;  /* 0x0000000a13167224 */ /* 0x000fc400078e0216 */
[----:B------:R-:W-:-:S04]  /*2170*/  IMAD.HI.U32 R10, R20, R21, RZ ;  /* 0x00000015140a7227 */ /* 0x000fc800078e00ff */
[--C-:B------:R-:W-:Y:S01]  /*2180*/  @!P2 IMAD.IADD R52, R52, 0x1, -R19.reuse ;  /* 0x000000013434a824 */ /* 0x100fe200078e0a13 */
[C---:B------:R-:W-:Y:S01]  /*2190*/  ISETP.GT.U32.AND P2, PT, R19.reuse, R66, PT ;  /* 0x000000421300720c */ /* 0x040fe20003f44070 */
[--C-:B------:R-:W-:Y:S02]  /*21a0*/  @!P6 IMAD.IADD R62, R62, 0x1, -R19.reuse ;  /* 0x000000013e3ee824 */ /* 0x100fe400078e0a13 */
[--C-:B------:R-:W-:Y:S01]  /*21b0*/  @!P4 IMAD.IADD R72, R72, 0x1, -R19.reuse ;  /* 0x000000014848c824 */ /* 0x100fe200078e0a13 */
[C---:B------:R-:W-:Y:S01]  /*21c0*/  ISETP.GT.U32.AND P4, PT, R19.reuse, R54, PT ;  /* 0x000000361300720c */ /* 0x040fe20003f84070 */
[----:B------:R-:W-:Y:S01]  /*21d0*/  @!P3 IMAD.IADD R78, R78, 0x1, -R19 ;  /* 0x000000014e4eb824 */ /* 0x000fe200078e0a13 */
[C---:B------:R-:W-:Y:S01]  /*21e0*/  ISETP.GT.U32.AND P6, PT, R19.reuse, R62, PT ;  /* 0x0000003e1300720c */ /* 0x040fe20003fc4070 */
[C---:B------:R-:W-:Y:S01]  /*21f0*/  IMAD R17, R19.reuse, R83, R17 ;  /* 0x0000005313117224 */ /* 0x040fe200078e0211 */
[----:B------:R-:W-:Y:S01]  /*2200*/  ISETP.GT.U32.AND P3, PT, R19, R4, PT ;  /* 0x000000041300720c */ /* 0x000fe20003f64070 */
[----:B------:R-:W-:-:S02]  /*2210*/  IMAD.MOV R10, RZ, RZ, -R10 ;  /* 0x000000ffff0a7224 */ /* 0x000fc400078e0a0a */
[----:B------:R-:W-:Y:S02]  /*2220*/  VIADD R9, R0, 0x31 ;  /* 0x0000003100097836 */ /* 0x000fe40000000000 */
[----:B------:R-:W-:Y:S02]  /*2230*/  @!P2 IMAD.IADD R66, R66, 0x1, -R19 ;  /* 0x000000014242a824 */ /* 0x000fe400078e0a13 */
[C---:B------:R-:W-:Y:S01]  /*2240*/  IMAD R21, R19.reuse, R10, R21 ;  /* 0x0000000a13157224 */ /* 0x040fe200078e0215 */
[----:B------:R-:W-:Y:S01]  /*2250*/  IABS R12, R9 ;  /* 0x00000009000c7213 */ /* 0x000fe20000000000 */
[--C-:B------:R-:W-:Y:S01]  /*2260*/  @!P4 IMAD.IADD R54, R54, 0x1, -R19.reuse ;  /* 0x000000013636c824 */ /* 0x100fe200078e0a13 */
[C---:B------:R-:W-:Y:S01]  /*2270*/  ISETP.GT.U32.AND P2, PT, R19.reuse, R66, PT ;  /* 0x000000421300720c */ /* 0x040fe20003f44070 */
[--C-:B------:R-:W-:Y:S01]  /*2280*/  @!P6 IMAD.IADD R62, R62, 0x1, -R19.reuse ;  /* 0x000000013e3ee824 */ /* 0x100fe200078e0a13 */
[C---:B------:R-:W-:Y:S01]  /*2290*/  ISETP.GT.U32.AND P6, PT, R19.reuse, R45, PT ;  /* 0x0000002d1300720c */ /* 0x040fe20003fc4070 */
[----:B------:R-:W-:Y:S01]  /*22a0*/  @!P3 IMAD.IADD R4, R4, 0x1, -R19 ;  /* 0x000000010404b824 */ /* 0x000fe200078e0a13 */
[C---:B------:R-:W-:Y:S01]  /*22b0*/  ISETP.GT.U32.AND P4, PT, R19.reuse, R78, PT ;  /* 0x0000004e1300720c */ /* 0x040fe20003f84070 */
[C---:B------:R-:W-:Y:S01]  /*22c0*/  VIADD R10, R0.reuse, 0x30 ;  /* 0x00000030000a7836 */ /* 0x040fe20000000000 */
[----:B------:R-:W-:Y:S01]  /*22d0*/  ISETP.GT.U32.AND P3, PT, R19, R5, PT ;  /* 0x000000051300720c */ /* 0x000fe20003f64070 */
[----:B0-----:R-:W-:-:S02]  /*22e0*/  VIADD R8, R0, 0x32 ;  /* 0x0000003200087836 */ /* 0x001fc40000000000 */
[----:B------:R-:W-:Y:S01]  /*22f0*/  IMAD.HI.U32 R7, R20, R12, RZ ;  /* 0x0000000c14077227 */ /* 0x000fe200078e00ff */
[----:B------:R-:W-:Y:S01]  /*2300*/  IABS R16, R10 ;  /* 0x0000000a00107213 */ /* 0x000fe20000000000 */
[----:B------:R0:W-:Y:S01]  /*2310*/  STL [R1+0x254], R10 ;  /* 0x0002540a01007387 */ /* 0x0001e20000100800 */
[----:B-1----:R-:W-:Y:S01]  /*2320*/  IABS R11, R8 ;  /* 0x00000008000b7213 */ /* 0x002fe20000000000 */
[--C-:B------:R-:W-:Y:S01]  /*2330*/  @!P2 IMAD.IADD R66, R66, 0x1, -R19.reuse ;  /* 0x000000014242a824 */ /* 0x100fe200078e0a13 */
[----:B------:R-:W-:Y:S01]  /*2340*/  ISETP.GT.U32.AND P2, PT, R19, R3, PT ;  /* 0x000000031300720c */ /* 0x000fe20003f44070 */
[--C-:B------:R-:W-:Y:S01]  /*2350*/  @!P6 IMAD.IADD R45, R45, 0x1, -R19.reuse ;  /* 0x000000012d2de824 */ /* 0x100fe200078e0a13 */
[----:B------:R-:W-:Y:S01]  /*2360*/  STL [R1+0x258], R9 ;  /* 0x0002580901007387 */ /* 0x000fe20000100800 */
[--C-:B------:R-:W-:Y:S01]  /*2370*/  @!P4 IMAD.IADD R78, R78, 0x1, -R19.reuse ;  /* 0x000000014e4ec824 */ /* 0x100fe200078e0a13 */
[----:B------:R-:W-:Y:S01]  /*2380*/  ISETP.GT.U32.AND P4, PT, R19, R4, PT ;  /* 0x000000041300720c */ /* 0x000fe20003f84070 */
[----:B------:R-:W-:Y:S01]  /*2390*/  @!P3 IMAD.IADD R5, R5, 0x1, -R19 ;  /* 0x000000010505b824 */ /* 0x000fe200078e0a13 */
[C---:B------:R-:W-:Y:S01]  /*23a0*/  ISETP.GT.U32.AND P6, PT, R19.reuse, R45, PT ;  /* 0x0000002d1300720c */ /* 0x040fe20003fc4070 */
[C---:B------:R-:W-:Y:S01]  /*23b0*/  VIADD R2, R0.reuse, 0x33 ;  /* 0x0000003300027836 */ /* 0x040fe20000000000 */
[----:B------:R-:W-:Y:S01]  /*23c0*/  ISETP.GT.U32.AND P3, PT, R19, R44, PT ;  /* 0x0000002c1300720c */ /* 0x000fe20003f64070 */
[----:B------:R-:W-:Y:S01]  /*23d0*/  IMAD.MOV R7, RZ, RZ, -R7 ;  /* 0x000000ffff077224 */ /* 0x000fe200078e0a07 */
[----:B------:R1:W-:Y:S01]  /*23e0*/  STL [R1+0x25c], R8 ;  /* 0x00025c0801007387 */ /* 0x0003e20000100800 */
[----:B------:R-:W-:Y:S01]  /*23f0*/  VIADD R14, R0, 0x36 ;  /* 0x00000036000e7836 */ /* 0x000fe20000000000 */
[----:B0-----:R-:W-:Y:S01]  /*2400*/  IABS R10, R2 ;  /* 0x00000002000a7213 */ /* 0x001fe20000000000 */
[----:B------:R-:W-:Y:S01]  /*2410*/  @!P2 IMAD.IADD R3, R3, 0x1, -R19 ;  /* 0x000000010303a824 */ /* 0x000fe200078e0a13 */
[----:B------:R-:W-:Y:S01]  /*2420*/  STL [R1+0x260], R2 ;  /* 0x0002600201007387 */ /* 0x000fe20000100800 */
[----:B------:R-:W-:-:S03]  /*2430*/  IMAD.HI.U32 R82, R20, R16, RZ ;  /* 0x0000001014527227 */ /* 0x000fc600078e00ff */
[----:B------:R-:W-:Y:S01]  /*2440*/  ISETP.GT.U32.AND P2, PT, R19, R3, PT ;  /* 0x000000031300720c */ /* 0x000fe20003f44070 */
[--C-:B------:R-:W-:Y:S01]  /*2450*/  @!P6 IMAD.IADD R45, R45, 0x1, -R19.reuse ;  /* 0x000000012d2de824 */ /* 0x100fe200078e0a13 */
[C---:B------:R-:W-:Y:S01]  /*2460*/  ISETP.GT.U32.AND P6, PT, R19.reuse, R41, PT ;  /* 0x000000291300720c */ /* 0x040fe20003fc4070 */
[--C-:B------:R-:W-:Y:S01]  /*2470*/  @!P4 IMAD.IADD R4, R4, 0x1, -R19.reuse ;  /* 0x000000010404c824 */ /* 0x100fe200078e0a13 */
[C---:B------:R-:W-:Y:S01]  /*2480*/  ISETP.GT.U32.AND P4, PT, R19.reuse, R5, PT ;  /* 0x000000051300720c */ /* 0x040fe20003f84070 */
[--C-:B------:R-:W-:Y:S01]  /*2490*/  @!P3 IMAD.IADD R44, R44, 0x1, -R19.reuse ;  /* 0x000000012c2cb824 */ /* 0x100fe200078e0a13 */
[C---:B------:R-:W-:Y:S01]  /*24a0*/  ISETP.GT.U32.AND P3, PT, R19.reuse, R43, PT ;  /* 0x0000002b1300720c */ /* 0x040fe20003f64070 */
[----:B-1----:R-:W-:Y:S01]  /*24b0*/  IMAD.HI.U32 R8, R20, R11, RZ ;  /* 0x0000000b14087227 */ /* 0x002fe200078e00ff */
[----:B------:R0:W-:Y:S03]  /*24c0*/  STL [R1+0x2730], R34 ;  /* 0x0027302201007387 */ /* 0x0001e60000100800 */
[----:B------:R-:W-:Y:S01]  /*24d0*/  IMAD R12, R19, R7, R12 ;  /* 0x00000007130c7224 */ /* 0x000fe200078e020c */
[----:B------:R-:W-:Y:S01]  /*24e0*/  IABS R7, R14 ;  /* 0x0000000e00077213 */ /* 0x000fe20000000000 */
[--C-:B------:R-:W-:Y:S01]  /*24f0*/  @!P2 IMAD.IADD R3, R3, 0x1, -R19.reuse ;  /* 0x000000010303a824 */ /* 0x100fe200078e0a13 */
[----:B------:R-:W-:Y:S01]  /*2500*/  ISETP.GT.U32.AND P2, PT, R19, R42, PT ;  /* 0x0000002a1300720c */ /* 0x000fe20003f44070 */
[----:B------:R-:W-:-:S02]  /*2510*/  @!P6 IMAD.IADD R41, R41, 0x1, -R19 ;  /* 0x000000012929e824 */ /* 0x000fc400078e0a13 */
[--C-:B------:R-:W-:Y:S01]  /*2520*/  @!P4 IMAD.IADD R5, R5, 0x1, -R19.reuse ;  /* 0x000000010505c824 */ /* 0x100fe200078e0a13 */
[----:B------:R-:W-:Y:S01]  /*2530*/  ISETP.GT.U32.AND P4, PT, R19, R44, PT ;  /* 0x0000002c1300720c */ /* 0x000fe20003f84070 */
[----:B------:R-:W-:Y:S01]  /*2540*/  @!P3 IMAD.IADD R43, R43, 0x1, -R19 ;  /* 0x000000012b2bb824 */ /* 0x000fe200078e0a13 */
[C---:B------:R-:W-:Y:S01]  /*2550*/  ISETP.GT.U32.AND P6, PT, R19.reuse, R41, PT ;  /* 0x000000291300720c */ /* 0x040fe20003fc4070 */
[----:B------:R-:W-:Y:S01]  /*2560*/  IMAD.MOV R82, RZ, RZ, -R82 ;  /* 0x000000ffff527224 */ /* 0x000fe200078e0a52 */
[----:B------:R-:W-:Y:S01]  /*2570*/  ISETP.GT.U32.AND P3, PT, R19, R40, PT ;  /* 0x000000281300720c */ /* 0x000fe20003f64070 */
[----:B------:R-:W-:-:S04]  /*2580*/  IMAD.HI.U32 R9, R20, R10, RZ ;  /* 0x0000000a14097227 */ /* 0x000fc800078e00ff */
[--C-:B------:R-:W-:Y:S02]  /*2590*/  @!P2 IMAD.IADD R42, R42, 0x1, -R19.reuse ;  /* 0x000000012a2aa824 */ /* 0x100fe400078e0a13 */
[----:B------:R-:W-:Y:S02]  /*25a0*/  IMAD.MOV R8, RZ, RZ, -R8 ;  /* 0x000000ffff087224 */ /* 0x000fe400078e0a08 */
[--C-:B------:R-:W-:Y:S01]  /*25b0*/  @!P4 IMAD.IADD R44, R44, 0x1, -R19.reuse ;  /* 0x000000012c2cc824 */ /* 0x100fe200078e0a13 */
[----:B------:R-:W-:Y:S01]  /*25c0*/  ISETP.GT.U32.AND P2, PT, R19, R42, PT ;  /* 0x0000002a1300720c */ /* 0x000fe20003f44070 */
[--C-:B------:R-:W-:Y:S01]  /*25d0*/  @!P6 IMAD.IADD R41, R41, 0x1, -R19.reuse ;  /* 0x000000012929e824 */ /* 0x100fe200078e0a13 */
[C---:B------:R-:W-:Y:S01]  /*25e0*/  ISETP.GT.U32.AND P6, PT, R19.reuse, R37, PT ;  /* 0x000000251300720c */ /* 0x040fe20003fc4070 */
[----:B------:R-:W-:Y:S01]  /*25f0*/  @!P3 IMAD.IADD R40, R40, 0x1, -R19 ;  /* 0x000000012828b824 */ /* 0x000fe200078e0a13 */
[C---:B------:R-:W-:Y:S01]  /*2600*/  ISETP.GT.U32.AND P4, PT, R19.reuse, R43, PT ;  /* 0x0000002b1300720c */ /* 0x040fe20003f84070 */
[C---:B------:R-:W-:Y:S01]  /*2610*/  IMAD R16, R19.reuse, R82, R16 ;  /* 0x0000005213107224 */ /* 0x040fe200078e0210 */
[----:B------:R-:W-:Y:S01]  /*2620*/  ISETP.GT.U32.AND P3, PT, R19, R39, PT ;  /* 0x000000271300720c */ /* 0x000fe20003f64070 */
[----:B------:R-:W-:-:S04]  /*2630*/  IMAD.HI.U32 R82, R20, R7, RZ ;  /* 0x0000000714527227 */ /* 0x000fc800078e00ff */
[----:B------:R-:W-:Y:S02]  /*2640*/  IMAD.MOV R9, RZ, RZ, -R9 ;  /* 0x000000ffff097224 */ /* 0x000fe400078e0a09 */
[--C-:B------:R-:W-:Y:S01]  /*2650*/  @!P2 IMAD.IADD R42, R42, 0x1, -R19.reuse ;  /* 0x000000012a2aa824 */ /* 0x100fe200078e0a13 */
[----:B------:R-:W-:Y:S01]  /*2660*/  ISETP.GT.U32.AND P2, PT, R19, R38, PT ;  /* 0x000000261300720c */ /* 0x000fe20003f44070 */
[--C-:B------:R-:W-:Y:S02]  /*2670*/  @!P6 IMAD.IADD R37, R37, 0x1, -R19.reuse ;  /* 0x000000012525e824 */ /* 0x100fe400078e0a13 */
[--C-:B------:R-:W-:Y:S01]  /*2680*/  @!P4 IMAD.IADD R43, R43, 0x1, -R19.reuse ;  /* 0x000000012b2bc824 */ /* 0x100fe200078e0a13 */
[----:B------:R-:W-:Y:S01]  /*2690*/  ISETP.GT.U32.AND P4, PT, R19, R40, PT ;  /* 0x000000281300720c */ /* 0x000fe20003f84070 */
[----:B------:R-:W-:Y:S01]  /*26a0*/  @!P3 IMAD.IADD R39, R39, 0x1, -R19 ;  /* 0x000000012727b824 */ /* 0x000fe200078e0a13 */
[C---:B------:R-:W-:Y:S01]  /*26b0*/  ISETP.GT.U32.AND P6, PT, R19.reuse, R37, PT ;  /* 0x000000251300720c */ /* 0x040fe20003fc4070 */
[C---:B------:R-:W-:Y:S01]  /*26c0*/  IMAD R11, R19.reuse, R8, R11 ;  /* 0x00000008130b7224 */ /* 0x040fe200078e020b */
[----:B------:R-:W-:Y:S01]  /*26d0*/  ISETP.GT.U32.AND P3, PT, R19, R36, PT ;  /* 0x000000241300720c */ /* 0x000fe20003f64070 */
[----:B------:R-:W-:-:S02]  /*26e0*/  VIADD R15, R0, 0x35 ;  /* 0x00000035000f7836 */ /* 0x000fc40000000000 */
[----:B------:R-:W-:Y:S02]  /*26f0*/  VIADD R35, R0, 0x34 ;  /* 0x0000003400237836 */ /* 0x000fe40000000000 */
[--C-:B------:R-:W-:Y:S01]  /*2700*/  @!P2 IMAD.IADD R38, R38, 0x1, -R19.reuse ;  /* 0x000000012626a824 */ /* 0x100fe200078e0a13 */
[----:B------:R-:W-:Y:S01]  /*2710*/  IABS R8, R15 ;  /* 0x0000000f00087213 */ /* 0x000fe20000000000 */
[----:B------:R-:W-:Y:S01]  /*2720*/  IMAD.MOV R82, RZ, RZ, -R82 ;  /* 0x000000ffff527224 */ /* 0x000fe200078e0a52 */
[----:B------:R-:W-:Y:S01]  /*2730*/  STL [R1+0x264], R35 ;  /* 0x0002642301007387 */ /* 0x000fe20000100800 */
[--C-:B------:R-:W-:Y:S01]  /*2740*/  @!P4 IMAD.IADD R40, R40, 0x1, -R19.reuse ;  /* 0x000000012828c824 */ /* 0x100fe200078e0a13 */
[----:B------:R-:W-:Y:S01]  /*2750*/  ISETP.GT.U32.AND P2, PT, R19, R38, PT ;  /* 0x000000261300720c */ /* 0x000fe20003f44070 */
[--C-:B------:R-:W-:Y:S01]  /*2760*/  @!P6 IMAD.IADD R37, R37, 0x1, -R19.reuse ;  /* 0x000000012525e824 */ /* 0x100fe200078e0a13 */
[C---:B------:R-:W-:Y:S01]  /*2770*/  ISETP.GT.U32.AND P6, PT, R19.reuse, R31, PT ;  /* 0x0000001f1300720c */ /* 0x040fe20003fc4070 */
[----:B------:R-:W-:Y:S01]  /*2780*/  @!P3 IMAD.IADD R36, R36, 0x1, -R19 ;  /* 0x000000012424b824 */ /* 0x000fe200078e0a13 */
[C---:B------:R-:W-:Y:S01]  /*2790*/  ISETP.GT.U32.AND P4, PT, R19.reuse, R39, PT ;  /* 0x000000271300720c */ /* 0x040fe20003f84070 */
[C---:B0-----:R-:W-:Y:S01]  /*27a0*/  VIADD R34, R0.reuse, 0x39 ;  /* 0x0000003900227836 */ /* 0x041fe20000000000 */
[C---:B------:R-:W-:Y:S01]  /*27b0*/  ISETP.GT.U32.AND P3, PT, R19.reuse, R33, PT ;  /* 0x000000211300720c */ /* 0x040fe20003f64070 */
[C---:B------:R-:W-:Y:S01]  /*27c0*/  IMAD R10, R19.reuse, R9, R10 ;  /* 0x00000009130a7224 */ /* 0x040fe200078e020a */
[----:B------:R0:W-:Y:S01]  /*27d0*/  STL [R1+0x268], R15 ;  /* 0x0002680f01007387 */ /* 0x0001e20000100800 */
[----:B------:R-:W-:Y:S01]  /*27e0*/  VIADD R2, R0, 0x38 ;  /* 0x0000003800027836 */ /* 0x000fe20000000000 */
[----:B------:R-:W-:Y:S01]  /*27f0*/  IABS R9, R35 ;  /* 0x0000002300097213 */ /* 0x000fe20000000000 */
[C---:B------:R-:W-:Y:S01]  /*2800*/  IMAD R7, R19.reuse, R82, R7 ;  /* 0x0000005213077224 */ /* 0x040fe200078e0207 */
[----:B------:R-:W-:Y:S01]  /*2810*/  IABS R82, R34 ;  /* 0x0000002200527213 */ /* 0x000fe20000000000 */
        /* <DEDUP_REMOVED lines=8> */
[C---:B------:R-:W-:Y:S01]  /*28a0*/  IMAD.HI.U32 R83, R20.reuse, R92, RZ ;  /* 0x0000005c14537227 */ /* 0x040fe200078e00ff */
[----:B------:R-:W-:Y:S01]  /*28b0*/  ISETP.GT.U32.AND P3, PT, R19, R30, PT ;  /* 0x0000001e1300720c */ /* 0x000fe20003f64070 */
[----:B------:R1:W-:Y:S01]  /*28c0*/  STL [R1+0x270], R13 ;  /* 0x0002700d01007387 */ /* 0x0003e20000100800 */
[----:B------:R-:W-:Y:S01]  /*28d0*/  IABS R93, R2 ;  /* 0x00000002005d7213 */ /* 0x000fe20000000000 */
[----:B------:R-:W-:-:S02]  /*28e0*/  IMAD.HI.U32 R85, R20, R8, RZ ;  /* 0x0000000814557227 */ /* 0x000fc400078e00ff */
[----:B------:R-:W-:Y:S02]  /*28f0*/  STL [R1+0x2734], R76 ;  /* 0x0027344c01007387 */ /* 0x000fe40000100800 */
[--C-:B------:R-:W-:Y:S02]  /*2900*/  @!P2 IMAD.IADD R32, R32, 0x1, -R19.reuse ;  /* 0x000000012020a824 */ /* 0x100fe400078e0a13 */
[--C-:B------:R-:W-:Y:S01]  /*2910*/  @!P4 IMAD.IADD R36, R36, 0x1, -R19.reuse ;  /* 0x000000012424c824 */ /* 0x100fe200078e0a13 */
[----:B------:R-:W-:Y:S01]  /*2920*/  ISETP.GT.U32.AND P4, PT, R19, R33, PT ;  /* 0x000000211300720c */ /* 0x000fe20003f84070 */
[--C-:B------:R-:W-:Y:S01]  /*2930*/  @!P6 IMAD.IADD R31, R31, 0x1, -R19.reuse ;  /* 0x000000011f1fe824 */ /* 0x100fe200078e0a13 */
[C---:B------:R-:W-:Y:S01]  /*2940*/  ISETP.GT.U32.AND P2, PT, R19.reuse, R32, PT ;  /* 0x000000201300720c */ /* 0x040fe20003f44070 */
[----:B------:R-:W-:Y:S01]  /*2950*/  @!P3 IMAD.IADD R30, R30, 0x1, -R19 ;  /* 0x000000011e1eb824 */ /* 0x000fe200078e0a13 */
[C---:B------:R-:W-:Y:S01]  /*2960*/  ISETP.GT.U32.AND P6, PT, R19.reuse, R27, PT ;  /* 0x0000001b1300720c */ /* 0x040fe20003fc4070 */
[----:B------:R-:W-:Y:S01]  /*2970*/  STL [R1+0x274], R2 ;  /* 0x0002740201007387 */ /* 0x000fe20000100800 */
[----:B------:R-:W-:Y:S01]  /*2980*/  ISETP.GT.U32.AND P3, PT, R19, R29, PT ;  /* 0x0000001d1300720c */ /* 0x000fe20003f64070 */
[----:B------:R-:W-:-:S02]  /*2990*/  IMAD.MOV R83, RZ, RZ, -R83 ;  /* 0x000000ffff537224 */ /* 0x000fc400078e0a53 */
[----:B------:R-:W-:Y:S01]  /*29a0*/  STL [R1+0x2738], R79 ;  /* 0x0027384f01007387 */ /* 0x000fe20000100800 */
[----:B0-----:R-:W-:Y:S02]  /*29b0*/  VIADD R15, R0, 0x3a ;  /* 0x0000003a000f7836 */ /* 0x001fe40000000000 */
[----:B------:R-:W-:Y:S01]  /*29c0*/  IMAD.HI.U32 R89, R20, R82, RZ ;  /* 0x0000005214597227 */ /* 0x000fe200078e00ff */
[----:B------:R-:W-:Y:S03]  /*29d0*/  STL [R1+0x273c], R46 ;  /* 0x00273c2e01007387 */ /* 0x000fe60000100800 */
        /* <DEDUP_REMOVED lines=8> */
[----:B------:R-:W-:Y:S01]  /*2a60*/  IMAD.MOV R85, RZ, RZ, -R85 ;  /* 0x000000ffff557224 */ /* 0x000fe200078e0a55 */
[C---:B------:R-:W-:Y:S01]  /*2a70*/  ISETP.GT.U32.AND P3, PT, R19.reuse, R26, PT ;  /* 0x0000001a1300720c */ /* 0x040fe20003f64070 */
[----:B-1----:R-:W-:Y:S01]  /*2a80*/  VIADD R13, R0, 0x3c ;  /* 0x0000003c000d7836 */ /* 0x002fe20000000000 */
[----:B------:R0:W-:Y:S01]  /*2a90*/  STL [R1+0x278], R34 ;  /* 0x0002782201007387 */ /* 0x0001e20000100800 */
[----:B------:R-:W-:Y:S01]  /*2aa0*/  IMAD R92, R19, R83, R92 ;  /* 0x00000053135c7224 */ /* 0x000fe200078e025c */
[----:B------:R-:W-:Y:S01]  /*2ab0*/  IABS R83, R15 ;  /* 0x0000000f00537213 */ /* 0x000fe20000000000 */
[----:B------:R-:W-:Y:S01]  /*2ac0*/  @!P2 IMAD.IADD R28, R28, 0x1, -R19 ;  /* 0x000000011c1ca824 */ /* 0x000fe200078e0a13 */
[----:B------:R1:W-:Y:S01]  /*2ad0*/  STL [R1+0x27c], R15 ;  /* 0x00027c0f01007387 */ /* 0x0003e20000100800 */
[----:B------:R-:W-:-:S02]  /*2ae0*/  IMAD.MOV R89, RZ, RZ, -R89 ;  /* 0x000000ffff597224 */ /* 0x000fc400078e0a59 */
[--C-:B------:R-:W-:Y:S01]  /*2af0*/  @!P4 IMAD.IADD R30, R30, 0x1, -R19.reuse ;  /* 0x000000011e1ec824 */ /* 0x100fe200078e0a13 */
[----:B------:R-:W-:Y:S01]  /*2b00*/  ISETP.GT.U32.AND P2, PT, R19, R28, PT ;  /* 0x0000001c1300720c */ /* 0x000fe20003f44070 */
[--C-:B------:R-:W-:Y:S01]  /*2b10*/  @!P6 IMAD.IADD R27, R27, 0x1, -R19.reuse ;  /* 0x000000011b1be824 */ /* 0x100fe200078e0a13 */
[C---:B------:R-:W-:Y:S01]  /*2b20*/  ISETP.GT.U32.AND P6, PT, R19.reuse, R23, PT ;  /* 0x000000171300720c */ /* 0x040fe20003fc4070 */
[----:B------:R-:W-:Y:S01]  /*2b30*/  @!P3 IMAD.IADD R26, R26, 0x1, -R19 ;  /* 0x000000011a1ab824 */ /* 0x000fe200078e0a13 */
[C---:B------:R-:W-:Y:S01]  /*2b40*/  ISETP.GT.U32.AND P4, PT, R19.reuse, R29, PT ;  /* 0x0000001d1300720c */ /* 0x040fe20003f84070 */
[----:B0-----:R-:W-:Y:S01]  /*2b50*/  VIADD R34, R0, 0x3e ;  /* 0x0000003e00227836 */ /* 0x001fe20000000000 */
[----:B------:R-:W-:Y:S01]  /*2b60*/  ISETP.GT.U32.AND P3, PT, R19, R25, PT ;  /* 0x000000191300720c */ /* 0x000fe20003f64070 */
[----:B------:R-:W-:-:S04]  /*2b70*/  IMAD.HI.U32 R84, R20, R93, RZ ;  /* 0x0000005d14547227 */ /* 0x000fc800078e00ff */
[C---:B------:R-:W-:Y:S01]  /*2b80*/  IMAD R8, R19.reuse, R85, R8 ;  /* 0x0000005513087224 */ /* 0x040fe200078e0208 */
[----:B------:R-:W-:Y:S01]  /*2b90*/  IABS R85, R13 ;  /* 0x0000000d00557213 */ /* 0x000fe20000000000 */
[--C-:B------:R-:W-:Y:S01]  /*2ba0*/  @!P2 IMAD.IADD R28, R28, 0x1, -R19.reuse ;  /* 0x000000011c1ca824 */ /* 0x100fe200078e0a13 */
[----:B------:R-:W-:Y:S01]  /*2bb0*/  ISETP.GT.U32.AND P2, PT, R19, R24, PT ;  /* 0x000000181300720c */ /* 0x000fe20003f44070 */
[--C-:B------:R-:W-:Y:S02]  /*2bc0*/  @!P6 IMAD.IADD R23, R23, 0x1, -R19.reuse ;  /* 0x000000011717e824 */ /* 0x100fe400078e0a13 */
[--C-:B------:R-:W-:Y:S01]  /*2bd0*/  @!P4 IMAD.IADD R29, R29, 0x1, -R19.reuse ;  /* 0x000000011d1dc824 */ /* 0x100fe200078e0a13 */
[----:B------:R-:W-:Y:S01]  /*2be0*/  ISETP.GT.U32.AND P4, PT, R19, R26, PT ;  /* 0x0000001a1300720c */ /* 0x000fe20003f84070 */
[----:B------:R-:W-:Y:S01]  /*2bf0*/  @!P3 IMAD.IADD R25, R25, 0x1, -R19 ;  /* 0x000000011919b824 */ /* 0x000fe200078e0a13 */
[C---:B------:R-:W-:Y:S01]  /*2c00*/  ISETP.GT.U32.AND P6, PT, R19.reuse, R23, PT ;  /* 0x000000171300720c */ /* 0x040fe20003fc4070 */
[----:B------:R-:W-:Y:S01]  /*2c10*/  IMAD.HI.U32 R86, R20, R9, RZ ;  /* 0x0000000914567227 */ /* 0x000fe200078e00ff */
[----:B------:R-:W-:-:S03]  /*2c20*/  ISETP.GT.U32.AND P3, PT, R19, R22, PT ;  /* 0x000000161300720c */ /* 0x000fc60003f64070 */
[C---:B------:R-:W-:Y:S01]  /*2c30*/  IMAD R80, R19.reuse, R89, R82 ;  /* 0x0000005913507224 */ /* 0x040fe200078e0252 */
[----:B------:R-:W-:Y:S01]  /*2c40*/  IABS R82, R34 ;  /* 0x0000002200527213 */ /* 0x000fe20000000000 */
[--C-:B------:R-:W-:Y:S02]  /*2c50*/  @!P2 IMAD.IADD R24, R24, 0x1, -R19.reuse ;  /* 0x000000011818a824 */ /* 0x100fe400078e0a13 */
[----:B------:R-:W-:Y:S02]  /*2c60*/  VIADD R14, R0, 0x3b ;  /* 0x0000003b000e7836 */ /* 0x000fe40000000000 */
[--C-:B------:R-:W-:Y:S01]  /*2c70*/  @!P4 IMAD.IADD R26, R26, 0x1, -R19.reuse ;  /* 0x000000011a1ac824 */ /* 0x100fe200078e0a13 */
[----:B------:R-:W-:Y:S01]  /*2c80*/  ISETP.GT.U32.AND P2, PT, R19, R24, PT ;  /* 0x000000181300720c */ /* 0x000fe20003f44070 */
[--C-:B------:R-:W-:Y:S01]  /*2c90*/  @!P6 IMAD.IADD R23, R23, 0x1, -R19.reuse ;  /* 0x000000011717e824 */ /* 0x100fe200078e0a13 */
[C---:B------:R-:W-:Y:S01]  /*2ca0*/  ISETP.GT.U32.AND P6, PT, R19.reuse, R17, PT ;  /* 0x000000111300720c */ /* 0x040fe20003fc4070 */
[--C-:B------:R-:W-:Y:S01]  /*2cb0*/  @!P3 IMAD.IADD R22, R22, 0x1, -R19.reuse ;  /* 0x000000011616b824 */ /* 0x100fe200078e0a13 */
[C---:B------:R-:W-:Y:S01]  /*2cc0*/  ISETP.GT.U32.AND P4, PT, R19.reuse, R25, PT ;  /* 0x000000191300720c */ /* 0x040fe20003f84070 */
[----:B------:R-:W-:Y:S01]  /*2cd0*/  IMAD.MOV R84, RZ, RZ, -R84 ;  /* 0x000000ffff547224 */ /* 0x000fe200078e0a54 */
[C---:B------:R-:W-:Y:S01]  /*2ce0*/  ISETP.GT.U32.AND P3, PT, R19.reuse, R21, PT ;  /* 0x000000151300720c */ /* 0x040fe20003f64070 */
[----:B------:R-:W-:Y:S01]  /*2cf0*/  IMAD.HI.U32 R90, R20, R83, RZ ;  /* 0x00000053145a7227 */ /* 0x000fe200078e00ff */
[----:B------:R-:W-:Y:S03]  /*2d00*/  STL [R1+0x280], R14 ;  /* 0x0002800e01007387 */ /* 0x000fe60000100800 */
[----:B------:R-:W-:Y:S01]  /*2d10*/  VIADD R2, R0, 0x3d ;  /* 0x0000003d00027836 */ /* 0x000fe20000000000 */
[----:B------:R0:W-:Y:S01]  /*2d20*/  STL [R1+0x284], R13 ;  /* 0x0002840d01007387 */ /* 0x0001e20000100800 */
[--C-:B------:R-:W-:Y:S01]  /*2d30*/  @!P2 IMAD.IADD R24, R24, 0x1, -R19.reuse ;  /* 0x000000011818a824 */ /* 0x100fe200078e0a13 */
[----:B------:R-:W-:Y:S01]  /*2d40*/  ISETP.GT.U32.AND P2, PT, R19, R18, PT ;  /* 0x000000121300720c */ /* 0x000fe20003f44070 */
[--C-:B------:R-:W-:Y:S01]  /*2d50*/  @!P6 IMAD.IADD R17, R17, 0x1, -R19.reuse ;  /* 0x000000011111e824 */ /* 0x100fe200078e0a13 */
[----:B------:R-:W-:Y:S01]  /*2d60*/  STL [R1+0x288], R2 ;  /* 0x0002880201007387 */ /* 0x000fe20000100800 */
[--C-:B------:R-:W-:Y:S01]  /*2d70*/  @!P4 IMAD.IADD R25, R25, 0x1, -R19.reuse ;  /* 0x000000011919c824 */ /* 0x100fe200078e0a13 */
[----:B------:R-:W-:Y:S01]  /*2d80*/  ISETP.GT.U32.AND P4, PT, R19, R22, PT ;  /* 0x000000161300720c */ /* 0x000fe20003f84070 */
[--C-:B------:R-:W-:Y:S01]  /*2d90*/  @!P3 IMAD.IADD R21, R21, 0x1, -R19.reuse ;  /* 0x000000011515b824 */ /* 0x100fe200078e0a13 */
[C---:B------:R-:W-:Y:S01]  /*2da0*/  ISETP.GT.U32.AND P6, PT, R19.reuse, R17, PT ;  /* 0x000000111300720c */ /* 0x040fe20003fc4070 */
[----:B------:R-:W-:Y:S01]  /*2db0*/  IMAD.MOV R86, RZ, RZ, -R86 ;  /* 0x000000ffff567224 */ /* 0x000fe200078e0a56 */
[----:B------:R-:W-:Y:S01]  /*2dc0*/  ISETP.GT.U32.AND P3, PT, R19, R16, PT ;  /* 0x000000101300720c */ /* 0x000fe20003f64070 */
[----:B------:R-:W-:Y:S01]  /*2dd0*/  IMAD.HI.U32 R88, R20, R85, RZ ;  /* 0x0000005514587227 */ /* 0x000fe200078e00ff */
[----:B------:R2:W-:Y:S03]  /*2de0*/  STL [R1+0x28c], R34 ;  /* 0x00028c2201007387 */ /* 0x0005e60000100800 */
[----:B------:R-:W-:-:S02]  /*2df0*/  @!P2 IMAD.IADD R18, R18, 0x1, -R19 ;  /* 0x000000011212a824 */ /* 0x000fc400078e0a13 */
[C---:B------:R-:W-:Y:S01]  /*2e00*/  IMAD R93, R19.reuse, R84, R93 ;  /* 0x00000054135d7224 */ /* 0x040fe200078e025d */
[----:B------:R-:W-:Y:S01]  /*2e10*/  IABS R84, R14 ;  /* 0x0000000e00547213 */ /* 0x000fe20000000000 */
[--C-:B------:R-:W-:Y:S01]  /*2e20*/  @!P4 IMAD.IADD R22, R22, 0x1, -R19.reuse ;  /* 0x000000011616c824 */ /* 0x100fe200078e0a13 */
[----:B------:R-:W-:Y:S01]  /*2e30*/  ISETP.GT.U32.AND P2, PT, R19, R18, PT ;  /* 0x000000121300720c */ /* 0x000fe20003f44070 */
[----:B------:R-:W-:Y:S01]  /*2e40*/  @!P6 IMAD.IADD R17, R17, 0x1, -R19 ;  /* 0x000000011111e824 */ /* 0x000fe200078e0a13 */
[C---:B------:R-:W-:Y:S01]  /*2e50*/  ISETP.GT.U32.AND P6, PT, R19.reuse, R10, PT ;  /* 0x0000000a1300720c */ /* 0x040fe20003fc4070 */
[----:B------:R-:W-:Y:S01]  /*2e60*/  IMAD.MOV R90, RZ, RZ, -R90 ;  /* 0x000000ffff5a7224 */ /* 0x000fe200078e0a5a */
[----:B------:R-:W-:Y:S01]  /*2e70*/  ISETP.GT.U32.AND P4, PT, R19, R21, PT ;  /* 0x000000151300720c */ /* 0x000fe20003f84070 */
[----:B-1----:R-:W-:Y:S02]  /*2e80*/  VIADD R15, R0, 0x3f ;  /* 0x0000003f000f7836 */ /* 0x002fe40000000000 */
[----:B------:R-:W-:-:S03]  /*2e90*/  IMAD.HI.U32 R89, R20, R82, RZ ;  /* 0x0000005214597227 */ /* 0x000fc600078e00ff */
[----:B------:R1:W-:Y:S01]  /*2ea0*/  STL [R1+0x290], R15 ;  /* 0x0002900f01007387 */ /* 0x0003e20000100800 */
[--C-:B------:R-:W-:Y:S01]  /*2eb0*/  @!P3 IMAD.IADD R16, R16, 0x1, -R19.reuse ;  /* 0x000000011010b824 */ /* 0x100fe200078e0a13 */
[C---:B------:R-:W-:Y:S01]  /*2ec0*/  ISETP.GT.U32.AND P3, PT, R19.reuse, R12, PT ;  /* 0x0000000c1300720c */ /* 0x040fe20003f64070 */
[--C-:B------:R-:W-:Y:S01]  /*2ed0*/  @!P2 IMAD.IADD R18, R18, 0x1, -R19.reuse ;  /* 0x000000011212a824 */ /* 0x100fe200078e0a13 */
[C---:B------:R-:W-:Y:S01]  /*2ee0*/  ISETP.GT.U32.AND P2, PT, R19.reuse, R11, PT ;  /* 0x0000000b1300720c */ /* 0x040fe20003f44070 */
[----:B------:R-:W-:Y:S02]  /*2ef0*/  @!P6 IMAD.IADD R10, R10, 0x1, -R19 ;  /* 0x000000010a0ae824 */ /* 0x000fe400078e0a13 */
[C---:B------:R-:W-:Y:S01]  /*2f00*/  IMAD R9, R19.reuse, R86, R9 ;  /* 0x0000005613097224 */ /* 0x040fe200078e0209 */
[----:B------:R-:W-:Y:S01]  /*2f10*/  IABS R86, R2 ;  /* 0x0000000200567213 */ /* 0x000fe20000000000 */
[----:B------:R-:W-:Y:S01]  /*2f20*/  IMAD.MOV R88, RZ, RZ, -R88 ;  /* 0x000000ffff587224 */ /* 0x000fe200078e0a58 */
[----:B------:R-:W-:Y:S01]  /*2f30*/  ISETP.GT.U32.AND P6, PT, R19, R10, PT ;  /* 0x0000000a1300720c */ /* 0x000fe20003fc4070 */
[----:B0-----:R-:W-:-:S02]  /*2f40*/  VIADD R13, R0, 0x41 ;  /* 0x00000041000d7836 */ /* 0x001fc40000000000 */
[----:B------:R-:W-:Y:S01]  /*2f50*/  IMAD R50, R19, R90, R83 ;  /* 0x0000005a13327224 */ /* 0x000fe200078e0253 */
[----:B------:R-:W-:Y:S01]  /*2f60*/  IABS R83, R15 ;  /* 0x0000000f00537213 */ /* 0x000fe20000000000 */
[----:B------:R-:W-:Y:S02]  /*2f70*/  IMAD.MOV R89, RZ, RZ, -R89 ;  /* 0x000000ffff597224 */ /* 0x000fe400078e0a59 */
[--C-:B------:R-:W-:Y:S02]  /*2f80*/  @!P2 IMAD.IADD R11, R11, 0x1, -R19.reuse ;  /* 0x000000010b0ba824 */ /* 0x100fe400078e0a13 */
[----:B--2---:R-:W-:Y:S02]  /*2f90*/  VIADD R34, R0, 0x43 ;  /* 0x0000004300227836 */ /* 0x004fe40000000000 */
[----:B------:R-:W-:Y:S01]  /*2fa0*/  @!P4 IMAD.IADD R21, R21, 0x1, -R19 ;  /* 0x000000011515c824 */ /* 0x000fe200078e0a13 */
[C---:B------:R-:W-:Y:S01]  /*2fb0*/  ISETP.GT.U32.AND P2, PT, R19.reuse, R11, PT ;  /* 0x0000000b1300720c */ /* 0x040fe20003f44070 */
[----:B------:R-:W-:Y:S01]  /*2fc0*/  IMAD.HI.U32 R87, R20, R84, RZ ;  /* 0x0000005414577227 */ /* 0x000fe200078e00ff */
[----:B------:R-:W-:-:S03]  /*2fd0*/  ISETP.GT.U32.AND P4, PT, R19, R16, PT ;  /* 0x000000101300720c */ /* 0x000fc60003f84070 */
[----:B------:R-:W-:Y:S01]  /*2fe0*/  IMAD R61, R19, R88, R85 ;  /* 0x00000058133d7224 */ /* 0x000fe200078e0255 */
[----:B------:R-:W-:Y:S01]  /*2ff0*/  IABS R85, R13 ;  /* 0x0000000d00557213 */ /* 0x000fe20000000000 */
[----:B------:R-:W-:-:S04]  /*3000*/  IMAD.HI.U32 R91, R20, R86, RZ ;  /* 0x00000056145b7227 */ /* 0x000fc800078e00ff */
[----:B------:R-:W-:Y:S01]  /*3010*/  IMAD R77, R19, R89, R82 ;  /* 0x00000059134d7224 */ /* 0x000fe200078e0252 */
[----:B------:R-:W-:Y:S01]  /*3020*/  IABS R82, R34 ;  /* 0x0000002200527213 */ /* 0x000fe20000000000 */
[----:B------:R-:W-:Y:S02]  /*3030*/  VIADD R14, R0, 0x40 ;  /* 0x00000040000e7836 */ /* 0x000fe40000000000 */
[----:B------:R-:W-:Y:S02]  /*3040*/  IMAD.MOV R87, RZ, RZ, -R87 ;  /* 0x000000ffff577224 */ /* 0x000fe400078e0a57 */
[----:B------:R-:W-:Y:S01]  /*3050*/  IMAD.HI.U32 R90, R20, R83, RZ ;  /* 0x00000053145a7227 */ /* 0x000fe200078e00ff */
[----:B------:R-:W-:Y:S03]  /*3060*/  STL [R1+0x294], R14 ;  /* 0x0002940e01007387 */ /* 0x000fe60000100800 */
[----:B------:R-:W-:Y:S01]  /*3070*/  @!P2 IMAD.IADD R11, R11, 0x1, -R19 ;  /* 0x000000010b0ba824 */ /* 0x000fe200078e0a13 */
[----:B------:R-:W-:Y:S01]  /*3080*/  ISETP.GT.U32.AND P2, PT, R19, R7, PT ;  /* 0x000000071300720c */ /* 0x000fe20003f44070 */
[----:B------:R-:W-:Y:S01]  /*3090*/  IMAD.MOV R91, RZ, RZ, -R91 ;  /* 0x000000ffff5b7224 */ /* 0x000fe200078e0a5b */
[----:B------:R0:W-:Y:S01]  /*30a0*/  STL [R1+0x298], R13 ;  /* 0x0002980d01007387 */ /* 0x0001e20000100800 */
[----:B------:R-:W-:-:S02]  /*30b0*/  VIADD R2, R0, 0x42 ;  /* 0x0000004200027836 */ /* 0x000fc40000000000 */
[----:B------:R-:W-:-:S03]  /*30c0*/  IMAD.HI.U32 R88, R20, R85, RZ ;  /* 0x0000005514587227 */ /* 0x000fc600078e00ff */
[----:B------:R-:W-:Y:S01]  /*30d0*/  STL [R1+0x29c], R2 ;  /* 0x00029c0201007387 */ /* 0x000fe20000100800 */
[----:B------:R-:W-:Y:S01]  /*30e0*/  IMAD R46, R19, R87, R84 ;  /* 0x00000057132e7224 */ /* 0x000fe200078e0254 */
[----:B------:R-:W-:Y:S01]  /*30f0*/  IABS R84, R14 ;  /* 0x0000000e00547213 */ /* 0x000fe20000000000 */
[----:B------:R-:W-:Y:S01]  /*3100*/  IMAD.MOV R90, RZ, RZ, -R90 ;  /* 0x000000ffff5a7224 */ /* 0x000fe200078e0a5a */
[----:B------:R2:W-:Y:S01]  /*3110*/  STL [R1+0x2a0], R34 ;  /* 0x0002a02201007387 */ /* 0x0005e20000100800 */
[----:B-1----:R-:W-:Y:S02]  /*3120*/  VIADD R15, R0, 0x44 ;  /* 0x00000044000f7836 */ /* 0x002fe40000000000 */
[----:B------:R-:W-:-:S03]  /*3130*/  IMAD.HI.U32 R89, R20, R82, RZ ;  /* 0x0000005214597227 */ /* 0x000fc600078e00ff */
[----:B------:R-:W-:Y:S01]  /*3140*/  STL [R1+0x2a4], R15 ;  /* 0x0002a40f01007387 */ /* 0x000fe20000100800 */
[--C-:B------:R-:W-:Y:S01]  /*3150*/  @!P3 IMAD.IADD R12, R12, 0x1, -R19.reuse ;  /* 0x000000010c0cb824 */ /* 0x100fe200078e0a13 */
[C---:B------:R-:W-:Y:S01]  /*3160*/  ISETP.GT.U32.AND P3, PT, R19.reuse, R9, PT ;  /* 0x000000091300720c */ /* 0x040fe20003f64070 */
[----:B------:R-:W-:Y:S01]  /*3170*/  @!P6 IMAD.IADD R10, R10, 0x1, -R19 ;  /* 0x000000010a0ae824 */ /* 0x000fe200078e0a13 */
[C---:B------:R-:W-:Y:S01]  /*3180*/  ISETP.GT.U32.AND P6, PT, R19.reuse, R92, PT ;  /* 0x0000005c1300720c */ /* 0x040fe20003fc4070 */
[C---:B------:R-:W-:Y:S01]  /*3190*/  IMAD R79, R19.reuse, R91, R86 ;  /* 0x0000005b134f7224 */ /* 0x040fe200078e0256 */
[----:B------:R-:W-:Y:S01]  /*31a0*/  IABS R86, R2 ;  /* 0x0000000200567213 */ /* 0x000fe20000000000 */
[----:B------:R-:W-:Y:S02]  /*31b0*/  IMAD.MOV R88, RZ, RZ, -R88 ;  /* 0x000000ffff587224 */ /* 0x000fe400078e0a58 */
[----:B0-----:R-:W-:Y:S02]  /*31c0*/  VIADD R13, R0, 0x46 ;  /* 0x00000046000d7836 */ /* 0x001fe40000000000 */
[----:B------:R-:W-:Y:S01]  /*31d0*/  IMAD R71, R19, R90, R83 ;  /* 0x0000005a13477224 */ /* 0x000fe200078e0253 */
[----:B------:R-:W-:Y:S01]  /*31e0*/  IABS R83, R15 ;  /* 0x0000000f00537213 */ /* 0x000fe20000000000 */
[----:B------:R-:W-:-:S02]  /*31f0*/  IMAD.MOV R89, RZ, RZ, -R89 ;  /* 0x000000ffff597224 */ /* 0x000fc400078e0a59 */
[----:B------:R-:W-:Y:S02]  /*3200*/  VIADD R55, R0, 0x48 ;  /* 0x0000004800377836 */ /* 0x000fe40000000000 */
[----:B------:R-:W-:Y:S01]  /*3210*/  @!P4 IMAD.IADD R16, R16, 0x1, -R19 ;  /* 0x000000011010c824 */ /* 0x000fe200078e0a13 */
[----:B------:R-:W-:Y:S01]  /*3220*/  ISETP.GT.U32.AND P4, PT, R19, R12, PT ;  /* 0x0000000c1300720c */ /* 0x000fe20003f84070 */
[----:B------:R-:W-:-:S04]  /*3230*/  IMAD.HI.U32 R87, R20, R84, RZ ;  /* 0x0000005414577227 */ /* 0x000fc800078e00ff */
[----:B------:R-:W-:Y:S01]  /*3240*/  IMAD R56, R19, R88, R85 ;  /* 0x0000005813387224 */ /* 0x000fe200078e0255 */
[----:B------:R-:W-:Y:S01]  /*3250*/  IABS R85, R13 ;  /* 0x0000000d00557213 */ /* 0x000fe20000000000 */
[----:B------:R-:W-:-:S04]  /*3260*/  IMAD.HI.U32 R91, R20, R86, RZ ;  /* 0x00000056145b7227 */ /* 0x000fc800078e00ff */
[----:B--2---:R-:W-:Y:S01]  /*3270*/  IMAD R34, R19, R89, R82 ;  /* 0x0000005913227224 */ /* 0x004fe200078e0252 */
[----:B------:R-:W-:Y:S01]  /*3280*/  IABS R82, R55 ;  /* 0x0000003700527213 */ /* 0x000fe20000000000 */
[----:B------:R-:W-:Y:S02]  /*3290*/  IMAD.MOV R87, RZ, RZ, -R87 ;  /* 0x000000ffff577224 */ /* 0x000fe400078e0a57 */
[----:B------:R-:W-:Y:S02]  /*32a0*/  VIADD R14, R0, 0x45 ;  /* 0x00000045000e7836 */ /* 0x000fe40000000000 */
[----:B------:R-:W-:-:S03]  /*32b0*/  IMAD.HI.U32 R90, R20, R83, RZ ;  /* 0x00000053145a7227 */ /* 0x000fc600078e00ff */
[----:B------:R0:W-:Y:S01]  /*32c0*/  STL [R1+0x2a8], R14 ;  /* 0x0002a80e01007387 */ /* 0x0001e20000100800 */
[----:B------:R-:W-:Y:S02]  /*32d0*/  @!P2 IMAD.IADD R7, R7, 0x1, -R19 ;  /* 0x000000010707a824 */ /* 0x000fe400078e0a13 */
[----:B------:R-:W-:Y:S01]  /*32e0*/  IMAD.MOV R91, RZ, RZ, -R91 ;  /* 0x000000ffff5b7224 */ /* 0x000fe200078e0a5b */
[----:B------:R-:W-:Y:S01]  /*32f0*/  STL [R1+0x2ac], R13 ;  /* 0x0002ac0d01007387 */ /* 0x000fe20000100800 */
[----:B------:R-:W-:Y:S01]  /*3300*/  VIADD R2, R0, 0x47 ;  /* 0x0000004700027836 */ /* 0x000fe20000000000 */
[----:B------:R-:W-:Y:S01]  /*3310*/  ISETP.GT.U32.AND P2, PT, R19, R7, PT ;  /* 0x000000071300720c */ /* 0x000fe20003f44070 */
[----:B------:R-:W-:-:S03]  /*3320*/  IMAD.HI.U32 R88, R20, R85, RZ ;  /* 0x0000005514587227 */ /* 0x000fc600078e00ff */
[----:B------:R-:W-:Y:S01]  /*3330*/  STL [R1+0x2b0], R2 ;  /* 0x0002b00201007387 */ /* 0x000fe20000100800 */
[----:B------:R-:W-:Y:S01]  /*3340*/  IMAD R48, R19, R87, R84 ;  /* 0x0000005713307224 */ /* 0x000fe200078e0254 */
[----:B------:R-:W-:Y:S01]  /*3350*/  IABS R84, R14 ;  /* 0x0000000e00547213 */ /* 0x000fe20000000000 */
[----:B------:R-:W-:Y:S01]  /*3360*/  IMAD.MOV R90, RZ, RZ, -R90 ;  /* 0x000000ffff5a7224 */ /* 0x000fe200078e0a5a */
[----:B------:R-:W-:Y:S01]  /*3370*/  STL [R1+0x2b4], R55 ;  /* 0x0002b43701007387 */ /* 0x000fe20000100800 */
[----:B------:R-:W-:Y:S02]  /*3380*/  VIADD R47, R0, 0x49 ;  /* 0x00000049002f7836 */ /* 0x000fe40000000000 */
[----:B------:R-:W-:-:S03]  /*3390*/  IMAD.HI.U32 R89, R20, R82, RZ ;  /* 0x0000005214597227 */ /* 0x000fc600078e00ff */
[----:B------:R-:W-:Y:S01]  /*33a0*/  STL [R1+0x2b8], R47 ;  /* 0x0002b82f01007387 */ /* 0x000fe20000100800 */
[--C-:B------:R-:W-:Y:S01]  /*33b0*/  @!P3 IMAD.IADD R9, R9, 0x1, -R19.reuse ;  /* 0x000000010909b824 */ /* 0x100fe200078e0a13 */
[C---:B------:R-:W-:Y:S01]  /*33c0*/  ISETP.GT.U32.AND P3, PT, R19.reuse, R8, PT ;  /* 0x000000081300720c */ /* 0x040fe20003f64070 */
[----:B------:R-:W-:Y:S02]  /*33d0*/  @!P6 IMAD.IADD R92, R92, 0x1, -R19 ;  /* 0x000000015c5ce824 */ /* 0x000fe400078e0a13 */
[C---:B------:R-:W-:Y:S02]  /*33e0*/  VIADD R35, R0.reuse, 0x4a ;  /* 0x0000004a00237836 */ /* 0x040fe40000000000 */
[C---:B------:R-:W-:Y:S01]  /*33f0*/  IMAD R76, R19.reuse, R91, R86 ;  /* 0x0000005b134c7224 */ /* 0x040fe200078e0256 */
[----:B------:R-:W-:Y:S01]  /*3400*/  IABS R86, R2 ;  /* 0x0000000200567213 */ /* 0x000fe20000000000 */
[----:B------:R-:W-:Y:S01]  /*3410*/  IMAD.MOV R88, RZ, RZ, -R88 ;  /* 0x000000ffff587224 */ /* 0x000fe200078e0a58 */
[C---:B------:R-:W-:Y:S01]  /*3420*/  ISETP.GT.U32.AND P6, PT, R19.reuse, R92, PT ;  /* 0x0000005c1300720c */ /* 0x040fe20003fc4070 */
[C---:B0-----:R-:W-:Y:S01]  /*3430*/  VIADD R14, R0.reuse, 0x4b ;  /* 0x0000004b000e7836 */ /* 0x041fe20000000000 */
[----:B------:R-:W-:Y:S01]  /*3440*/  STL [R1+0x408], R35 ;  /* 0x0004082301007387 */ /* 0x000fe20000100800 */
[----:B------:R-:W-:Y:S01]  /*3450*/  IMAD R15, R19, R90, R83 ;  /* 0x0000005a130f7224 */ /* 0x000fe200078e0253 */
[----:B------:R-:W-:Y:S01]  /*3460*/  IABS R83, R47 ;  /* 0x0000002f00537213 */ /* 0x000fe20000000000 */
[----:B------:R-:W-:Y:S01]  /*3470*/  IMAD.MOV R89, RZ, RZ, -R89 ;  /* 0x000000ffff597224 */ /* 0x000fe200078e0a59 */
[----:B------:R0:W-:Y:S01]  /*3480*/  STL [R1+0x40c], R14 ;  /* 0x00040c0e01007387 */ /* 0x0001e20000100800 */
[----:B------:R-:W-:-:S02]  /*3490*/  VIADD R64, R0, 0x4d ;  /* 0x0000004d00407836 */ /* 0x000fc40000000000 */
[----:B------:R-:W-:Y:S01]  /*34a0*/  @!P4 IMAD.IADD R12, R12, 0x1, -R19 ;  /* 0x000000010c0cc824 */ /* 0x000fe200078e0a13 */
[----:B------:R-:W-:Y:S01]  /*34b0*/  ISETP.GT.U32.AND P4, PT, R19, R9, PT ;  /* 0x000000091300720c */ /* 0x000fe20003f84070 */
[----:B------:R-:W-:-:S04]  /*34c0*/  IMAD.HI.U32 R87, R20, R84, RZ ;  /* 0x0000005414577227 */ /* 0x000fc800078e00ff */
[----:B------:R-:W-:Y:S01]  /*34d0*/  IMAD R70, R19, R88, R85 ;  /* 0x0000005813467224 */ /* 0x000fe200078e0255 */
[----:B------:R-:W-:Y:S01]  /*34e0*/  IABS R85, R14 ;  /* 0x0000000e00557213 */ /* 0x000fe20000000000 */
[----:B------:R-:W-:-:S04]  /*34f0*/  IMAD.HI.U32 R91, R20, R86, RZ ;  /* 0x00000056145b7227 */ /* 0x000fc800078e00ff */
[----:B0-----:R-:W-:Y:S01]  /*3500*/  IMAD R14, R19, R89, R82 ;  /* 0x00000059130e7224 */ /* 0x001fe200078e0252 */
[----:B------:R-:W-:Y:S01]  /*3510*/  IABS R82, R64 ;  /* 0x0000004000527213 */ /* 0x000fe20000000000 */
[----:B------:R-:W-:Y:S02]  /*3520*/  IMAD.MOV R87, RZ, RZ, -R87 ;  /* 0x000000ffff577224 */ /* 0x000fe400078e0a57 */
[----:B------:R-:W-:-:S04]  /*3530*/  IMAD.HI.U32 R90, R20, R83, RZ ;  /* 0x00000053145a7227 */ /* 0x000fc800078e00ff */
[----:B------:R-:W-:Y:S02]  /*3540*/  IMAD.MOV R91, RZ, RZ, -R91 ;  /* 0x000000ffff5b7224 */ /* 0x000fe400078e0a5b */
[C---:B------:R-:W-:Y:S02]  /*3550*/  VIADD R13, R0.reuse, 0x4c ;  /* 0x0000004c000d7836 */ /* 0x040fe40000000000 */
[C---:B------:R-:W-:Y:S01]  /*3560*/  IMAD R67, R19.reuse, R87, R84 ;  /* 0x0000005713437224 */ /* 0x040fe200078e0254 */
[----:B------:R-:W-:Y:S01]  /*3570*/  IABS R84, R35 ;  /* 0x0000002300547213 */ /* 0x000fe20000000000 */
[----:B------:R-:W-:Y:S01]  /*3580*/  IMAD.MOV R90, RZ, RZ, -R90 ;  /* 0x000000ffff5a7224 */ /* 0x000fe200078e0a5a */
[----:B------:R0:W-:Y:S01]  /*3590*/  STL [R1+0x410], R13 ;  /* 0x0004100d01007387 */ /* 0x0001e20000100800 */
[----:B------:R-:W-:Y:S02]  /*35a0*/  VIADD R57, R0, 0x4e ;  /* 0x0000004e00397836 */ /* 0x000fe40000000000 */
[----:B------:R-:W-:Y:S01]  /*35b0*/  IMAD.HI.U32 R89, R20, R82, RZ ;  /* 0x0000005214597227 */ /* 0x000fe200078e00ff */
[----:B------:R-:W-:Y:S03]  /*35c0*/  STL [R1+0x414], R64 ;  /* 0x0004144001007387 */ /* 0x000fe60000100800 */
[--C-:B------:R-:W-:Y:S01]  /*35d0*/  @!P3 IMAD.IADD R8, R8, 0x1, -R19.reuse ;  /* 0x000000010808b824 */ /* 0x100fe200078e0a13 */
[----:B------:R-:W-:Y:S01]  /*35e0*/  ISETP.GT.U32.AND P3, PT, R19, R93, PT ;  /* 0x0000005d1300720c */ /* 0x000fe20003f64070 */
[----:B------:R-:W-:Y:S01]  /*35f0*/  @!P2 IMAD.IADD R7, R7, 0x1, -R19 ;  /* 0x000000010707a824 */ /* 0x000fe200078e0a13 */
[C---:B------:R-:W-:Y:S01]  /*3600*/  ISETP.GT.U32.AND P2, PT, R19.reuse, R50, PT ;  /* 0x000000321300720c */ /* 0x040fe20003f44070 */
[C---:B------:R-:W-:Y:S01]  /*3610*/  IMAD R2, R19.reuse, R91, R86 ;  /* 0x0000005b13027224 */ /* 0x040fe200078e0256 */
[----:B------:R-:W-:Y:S01]  /*3620*/  IABS R86, R13 ;  /* 0x0000000d00567213 */ /* 0x000fe20000000000 */
[----:B------:R-:W-:Y:S01]  /*3630*/  IMAD.HI.U32 R88, R20, R85, RZ ;  /* 0x0000005514587227 */ /* 0x000fe200078e00ff */
[----:B------:R1:W-:Y:S03]  /*3640*/  STL [R1+0x44c], R57 ;  /* 0x00044c3901007387 */ /* 0x0003e60000100800 */
[----:B0-----:R-:W-:Y:S01]  /*3650*/  IMAD R13, R19, R90, R83 ;  /* 0x0000005a130d7224 */ /* 0x001fe200078e0253 */
[----:B------:R-:W-:Y:S01]  /*3660*/  IABS R83, R57 ;  /* 0x0000003900537213 */ /* 0x000fe20000000000 */
[----:B------:R-:W-:-:S02]  /*3670*/  IMAD.MOV R89, RZ, RZ, -R89 ;  /* 0x000000ffff597224 */ /* 0x000fc400078e0a59 */
[--C-:B------:R-:W-:Y:S01]  /*3680*/  @!P4 IMAD.IADD R9, R9, 0x1, -R19.reuse ;  /* 0x000000010909c824 */ /* 0x100fe200078e0a13 */
[C---:B------:R-:W-:Y:S01]  /*3690*/  ISETP.GT.U32.AND P4, PT, R19.reuse, R8, PT ;  /* 0x000000081300720c */ /* 0x040fe20003f84070 */
[----:B------:R-:W-:Y:S01]  /*36a0*/  @!P6 IMAD.IADD R92, R92, 0x1, -R19 ;  /* 0x000000015c5ce824 */ /* 0x000fe200078e0a13 */
[----:B------:R-:W-:Y:S01]  /*36b0*/  ISETP.GT.U32.AND P6, PT, R19, R46, PT ;  /* 0x0000002e1300720c */ /* 0x000fe20003fc4070 */
[----:B------:R-:W-:-:S04]  /*36c0*/  IMAD.HI.U32 R87, R20, R84, RZ ;  /* 0x0000005414577227 */ /* 0x000fc800078e00ff */
[C---:B------:R-:W-:Y:S02]  /*36d0*/  VIADD R55, R0.reuse, 0x4f ;  /* 0x0000004f00377836 */ /* 0x040fe40000000000 */
[C---:B------:R-:W-:Y:S02]  /*36e0*/  VIADD R47, R0.reuse, 0x50 ;  /* 0x00000050002f7836 */ /* 0x040fe40000000000 */
[----:B------:R-:W-:Y:S01]  /*36f0*/  IMAD.MOV R88, RZ, RZ, -R88 ;  /* 0x000000ffff587224 */ /* 0x000fe200078e0a58 */
[----:B------:R-:W-:Y:S01]  /*3700*/  STL [R1+0x450], R55 ;  /* 0x0004503701007387 */ /* 0x000fe20000100800 */
[C---:B------:R-:W-:Y:S02]  /*3710*/  VIADD R35, R0.reuse, 0x51 ;  /* 0x0000005100237836 */ /* 0x040fe40000000000 */
[----:B-1----:R-:W-:Y:S01]  /*3720*/  IMAD R57, R19, R89, R82 ;  /* 0x0000005913397224 */ /* 0x002fe200078e0252 */
[----:B------:R-:W-:Y:S01]  /*3730*/  STL [R1+0x458], R47 ;  /* 0x0004582f01007387 */ /* 0x000fe20000100800 */
[----:B------:R-:W-:-:S02]  /*3740*/  VIADD R82, R0, 0x52 ;  /* 0x0000005200527836 */ /* 0x000fc40000000000 */
[----:B------:R-:W-:Y:S01]  /*3750*/  IMAD.MOV R87, RZ, RZ, -R87 ;  /* 0x000000ffff577224 */ /* 0x000fe200078e0a57 */
[----:B------:R-:W-:Y:S01]  /*3760*/  STL [R1+0x45c], R35 ;  /* 0x00045c2301007387 */ /* 0x000fe20000100800 */
[----:B------:R-:W-:-:S03]  /*3770*/  IMAD.HI.U32 R90, R20, R83, RZ ;  /* 0x00000053145a7227 */ /* 0x000fc600078e00ff */
[----:B------:R0:W-:Y:S01]  /*3780*/  STL [R1+0x460], R82 ;  /* 0x0004605201007387 */ /* 0x0001e20000100800 */
[C---:B------:R-:W-:Y:S01]  /*3790*/  IMAD R69, R19.reuse, R88, R85 ;  /* 0x0000005813457224 */ /* 0x040fe200078e0255 */
[----:B------:R-:W-:Y:S01]  /*37a0*/  IABS R85, R47 ;  /* 0x0000002f00557213 */ /* 0x000fe20000000000 */
[----:B------:R-:W-:Y:S01]  /*37b0*/  IMAD R74, R19, R87, R84 ;  /* 0x00000057134a7224 */ /* 0x000fe200078e0254 */
[----:B------:R-:W-:Y:S01]  /*37c0*/  IABS R84, R55 ;  /* 0x0000003700547213 */ /* 0x000fe20000000000 */
[----:B------:R-:W-:Y:S02]  /*37d0*/  IMAD.MOV R90, RZ, RZ, -R90 ;  /* 0x000000ffff5a7224 */ /* 0x000fe400078e0a5a */
[----:B------:R-:W-:Y:S02]  /*37e0*/  VIADD R89, R0, 0x53 ;  /* 0x0000005300597836 */ /* 0x000fe40000000000 */
[--C-:B------:R-:W-:Y:S01]  /*37f0*/  @!P3 IMAD.IADD R93, R93, 0x1, -R19.reuse ;  /* 0x000000015d5db824 */ /* 0x100fe200078e0a13 */
[----:B0-----:R-:W-:Y:S01]  /*3800*/  IABS R82, R82 ;  /* 0x0000005200527213 */ /* 0x001fe20000000000 */
[----:B------:R-:W-:Y:S01]  /*3810*/  @!P2 IMAD.IADD R50, R50, 0x1, -R19 ;  /* 0x000000013232a824 */ /* 0x000fe200078e0a13 */
[C---:B------:R-:W-:Y:S01]  /*3820*/  ISETP.GT.U32.AND P3, PT, R19.reuse, R80, PT ;  /* 0x000000501300720c */ /* 0x040fe20003f64070 */
[C---:B------:R-:W-:Y:S01]  /*3830*/  IMAD.HI.U32 R91, R20.reuse, R86, RZ ;  /* 0x00000056145b7227 */ /* 0x040fe200078e00ff */
[----:B------:R0:W-:Y:S02]  /*3840*/  STL [R1+0x46c], R89 ;  /* 0x00046c5901007387 */ /* 0x0001e40000100800 */
[----:B------:R-:W-:Y:S01]  /*3850*/  ISETP.GT.U32.AND P2, PT, R19, R50, PT ;  /* 0x000000321300720c */ /* 0x000fe20003f44070 */
[----:B------:R-:W-:-:S04]  /*3860*/  IMAD.HI.U32 R88, R20, R85, RZ ;  /* 0x0000005514587227 */ /* 0x000fc800078e00ff */
[C---:B------:R-:W-:Y:S01]  /*3870*/  IMAD R64, R19.reuse, R90, R83 ;  /* 0x0000005a13407224 */ /* 0x040fe200078e0253 */
[----:B------:R-:W-:Y:S01]  /*3880*/  IABS R83, R89 ;  /* 0x0000005900537213 */ /* 0x000fe20000000000 */
[--C-:B------:R-:W-:Y:S01]  /*3890*/  @!P4 IMAD.IADD R8, R8, 0x1, -R19.reuse ;  /* 0x000000010808c824 */ /* 0x100fe200078e0a13 */
[----:B------:R-:W-:Y:S01]  /*38a0*/  ISETP.GT.U32.AND P4, PT, R19, R93, PT ;  /* 0x0000005d1300720c */ /* 0x000fe20003f84070 */
[----:B------:R-:W-:Y:S02]  /*38b0*/  @!P6 IMAD.IADD R46, R46, 0x1, -R19 ;  /* 0x000000012e2ee824 */ /* 0x000fe400078e0a13 */
[----:B------:R-:W-:-:S03]  /*38c0*/  IMAD.HI.U32 R87, R20, R84, RZ ;  /* 0x0000005414577227 */ /* 0x000fc600078e00ff */
[----:B------:R-:W-:Y:S01]  /*38d0*/  ISETP.GT.U32.AND P6, PT, R19, R46, PT ;  /* 0x0000002e1300720c */ /* 0x000fe20003fc4070 */
[----:B0-----:R-:W-:-:S04]  /*38e0*/  IMAD.HI.U32 R89, R20, R82, RZ ;  /* 0x0000005214597227 */ /* 0x001fc800078e00ff */
[----:B------:R-:W-:Y:S02]  /*38f0*/  IMAD.MOV R91, RZ, RZ, -R91 ;  /* 0x000000ffff5b7224 */ /* 0x000fe400078e0a5b */
[C---:B------:R-:W-:Y:S02]  /*3900*/  VIADD R81, R0.reuse, 0x54 ;  /* 0x0000005400517836 */ /* 0x040fe40000000000 */
[----:B------:R-:W-:Y:S02]  /*3910*/  IMAD.MOV R88, RZ, RZ, -R88 ;  /* 0x000000ffff587224 */ /* 0x000fe400078e0a58 */
[----:B------:R-:W-:Y:S01]  /*3920*/  VIADD R75, R0, 0x55 ;  /* 0x00000055004b7836 */ /* 0x000fe20000000000 */
[----:B------:R-:W-:Y:S01]  /*3930*/  STL [R1+0x47c], R81 ;  /* 0x00047c5101007387 */ /* 0x000fe20000100800 */
[----:B------:R-:W-:Y:S02]  /*3940*/  IMAD.MOV R87, RZ, RZ, -R87 ;  /* 0x000000ffff577224 */ /* 0x000fe400078e0a57 */
[----:B------:R-:W-:Y:S01]  /*3950*/  IMAD.MOV R89, RZ, RZ, -R89 ;  /* 0x000000ffff597224 */ /* 0x000fe200078e0a59 */
[----:B------:R0:W-:Y:S01]  /*3960*/  STL [R1+0x484], R75 ;  /* 0x0004844b01007387 */ /* 0x0001e20000100800 */
[C---:B------:R-:W-:Y:S01]  /*3970*/  IMAD R58, R19.reuse, R91, R86 ;  /* 0x0000005b133a7224 */ /* 0x040fe200078e0256 */
[----:B------:R-:W-:Y:S01]  /*3980*/  IABS R86, R35 ;  /* 0x0000002300567213 */ /* 0x000fe20000000000 */
[C---:B------:R-:W-:Y:S01]  /*3990*/  IMAD R47, R19.reuse, R88, R85 ;  /* 0x00000058132f7224 */ /* 0x040fe200078e0255 */
[----:B------:R-:W-:Y:S01]  /*39a0*/  IABS R85, R75 ;  /* 0x0000004b00557213 */ /* 0x000fe20000000000 */
[----:B------:R-:W-:Y:S01]  /*39b0*/  IMAD R35, R19, R87, R84 ;  /* 0x0000005713237224 */ /* 0x000fe200078e0254 */
[----:B------:R-:W-:Y:S01]  /*39c0*/  IABS R84, R81 ;  /* 0x0000005100547213 */ /* 0x000fe20000000000 */
[----:B------:R-:W-:-:S02]  /*39d0*/  @!P3 IMAD.IADD R80, R80, 0x1, -R19 ;  /* 0x000000015050b824 */ /* 0x000fc400078e0a13 */
[----:B------:R-:W-:-:S04]  /*39e0*/  IMAD.HI.U32 R91, R20, R86, RZ ;  /* 0x00000056145b7227 */ /* 0x000fc800078e00ff */
[----:B0-----:R-:W-:Y:S02]  /*39f0*/  IMAD R75, R19, R89, R82 ;  /* 0x00000059134b7224 */ /* 0x001fe400078e0252 */
[----:B------:R-:W-:Y:S02]  /*3a00*/  IMAD.MOV.U32 R89, RZ, RZ, R61 ;  /* 0x000000ffff597224 */ /* 0x000fe400078e003d */
[--C-:B------:R-:W-:Y:S01]  /*3a10*/  @!P4 IMAD.IADD R93, R93, 0x1, -R19.reuse ;  /* 0x000000015d5dc824 */ /* 0x100fe200078e0a13 */
[C---:B------:R-:W-:Y:S01]  /*3a20*/  ISETP.GT.U32.AND P4, PT, R19.reuse, R80, PT ;  /* 0x000000501300720c */ /* 0x040fe20003f84070 */
[----:B------:R-:W-:Y:S01]  /*3a30*/  @!P2 IMAD.IADD R50, R50, 0x1, -R19 ;  /* 0x000000013232a824 */ /* 0x000fe200078e0a13 */
[C---:B------:R-:W-:Y:S01]  /*3a40*/  ISETP.GT.U32.AND P2, PT, R19.reuse, R77, PT ;  /* 0x0000004d1300720c */ /* 0x040fe20003f44070 */
[----:B------:R-:W-:Y:S01]  /*3a50*/  IMAD.HI.U32 R90, R20, R83, RZ ;  /* 0x00000053145a7227 */ /* 0x000fe200078e00ff */
[----:B------:R-:W-:-:S03]  /*3a60*/  ISETP.GT.U32.AND P3, PT, R19, R89, PT ;  /* 0x000000591300720c */ /* 0x000fc60003f64070 */
[----:B------:R-:W-:-:S04]  /*3a70*/  IMAD.HI.U32 R88, R20, R85, RZ ;  /* 0x0000005514587227 */ /* 0x000fc800078e00ff */
[----:B------:R-:W-:-:S04]  /*3a80*/  IMAD.HI.U32 R87, R20, R84, RZ ;  /* 0x0000005414577227 */ /* 0x000fc800078e00ff */
[----:B------:R-:W-:Y:S02]  /*3a90*/  IMAD.MOV R91, RZ, RZ, -R91 ;  /* 0x000000ffff5b7224 */ /* 0x000fe400078e0a5b */
[----:B------:R-:W-:Y:S02]  /*3aa0*/  VIADD R73, R0, 0x56 ;  /* 0x0000005600497836 */ /* 0x000fe40000000000 */
[----:B------:R-:W-:Y:S01]  /*3ab0*/  @!P6 IMAD.IADD R46, R46, 0x1, -R19 ;  /* 0x000000012e2ee824 */ /* 0x000fe200078e0a13 */
[C---:B------:R-:W-:Y:S01]  /*3ac0*/  ISETP.GT.U32.AND P6, PT, R19.reuse, R71, PT ;  /* 0x000000471300720c */ /* 0x040fe20003fc4070 */
[----:B------:R-:W-:Y:S01]  /*3ad0*/  IMAD.MOV R90, RZ, RZ, -R90 ;  /* 0x000000ffff5a7224 */ /* 0x000fe200078e0a5a */
[----:B------:R0:W-:Y:S01]  /*3ae0*/  STL [R1+0x4a0], R73 ;  /* 0x0004a04901007387 */ /* 0x0001e20000100800 */
[----:B------:R-:W-:Y:S02]  /*3af0*/  IMAD.MOV R88, RZ, RZ, -R88 ;  /* 0x000000ffff587224 */ /* 0x000fe400078e0a58 */
[----:B------:R-:W-:Y:S01]  /*3b00*/  IMAD.MOV R87, RZ, RZ, -R87 ;  /* 0x000000ffff577224 */ /* 0x000fe200078e0a57 */
[----:B------:R-:W-:Y:S01]  /*3b10*/  STL [R1], R80 ;  /* 0x0000005001007387 */ /* 0x000fe20000100800 */
[C---:B------:R-:W-:Y:S01]  /*3b20*/  IMAD R55, R19.reuse, R91, R86 ;  /* 0x0000005b13377224 */ /* 0x040fe200078e0256 */
[----:B------:R-:W-:Y:S01]  /*3b30*/  IABS R86, R73 ;  /* 0x0000004900567213 */ /* 0x000fe20000000000 */
[----:B------:R-:W-:-:S02]  /*3b40*/  IMAD R81, R19, R88, R85 ;  /* 0x0000005813517224 */ /* 0x000fc400078e0255 */
[C---:B------:R-:W-:Y:S02]  /*3b50*/  VIADD R82, R0.reuse, 0x57 ;  /* 0x0000005700527836 */ /* 0x040fe40000000000 */
[C---:B0-----:R-:W-:Y:S02]  /*3b60*/  IMAD R73, R19.reuse, R90, R83 ;  /* 0x0000005a13497224 */ /* 0x041fe400078e0253 */
[----:B------:R-:W-:Y:S01]  /*3b70*/  IMAD R61, R19, R87, R84 ;  /* 0x00000057133d7224 */ /* 0x000fe200078e0254 */
[----:B------:R0:W-:Y:S01]  /*3b80*/  STL [R1+0x4a8], R82 ;  /* 0x0004a85201007387 */ /* 0x0001e20000100800 */
[----:B------:R-:W-:Y:S02]  /*3b90*/  IMAD.MOV.U32 R85, RZ, RZ, R80 ;  /* 0x000000ffff557224 */ /* 0x000fe400078e0050 */
[C---:B------:R-:W-:Y:S02]  /*3ba0*/  VIADD R83, R0.reuse, 0x58 ;  /* 0x0000005800537836 */ /* 0x040fe40000000000 */
[----:B------:R-:W-:-:S02]  /*3bb0*/  VIADD R84, R0, 0x59 ;  /* 0x0000005900547836 */ /* 0x000fc40000000000 */
[C---:B------:R-:W-:Y:S01]  /*3bc0*/  VIADD R87, R0.reuse, 0x5a ;  /* 0x0000005a00577836 */ /* 0x040fe20000000000 */
[----:B------:R-:W-:Y:S01]  /*3bd0*/  STL [R1+0x4ac], R83 ;  /* 0x0004ac5301007387 */ /* 0x000fe20000100800 */
[----:B------:R-:W-:Y:S02]  /*3be0*/  VIADD R90, R0, 0x5b ;  /* 0x0000005b005a7836 */ /* 0x000fe40000000000 */
[--C-:B------:R-:W-:Y:S01]  /*3bf0*/  @!P4 IMAD.IADD R85, R85, 0x1, -R19.reuse ;  /* 0x000000015555c824 */ /* 0x100fe200078e0a13 */
[----:B------:R-:W-:Y:S01]  /*3c00*/  STL [R1+0x4b0], R84 ;  /* 0x0004b05401007387 */ /* 0x000fe20000100800 */
[--C-:B------:R-:W-:Y:S02]  /*3c10*/  @!P2 IMAD.IADD R77, R77, 0x1, -R19.reuse ;  /* 0x000000014d4da824 */ /* 0x100fe400078e0a13 */
[--C-:B------:R-:W-:Y:S01]  /*3c20*/  @!P3 IMAD.IADD R89, R89, 0x1, -R19.reuse ;  /* 0x000000015959b824 */ /* 0x100fe200078e0a13 */
[----:B------:R-:W-:Y:S01]  /*3c30*/  ISETP.GT.U32.AND P3, PT, R19, R79, PT ;  /* 0x0000004f1300720c */ /* 0x000fe20003f64070 */
[----:B------:R-:W-:Y:S01]  /*3c40*/  STL [R1+0x4b8], R87 ;  /* 0x0004b85701007387 */ /* 0x000fe20000100800 */
[----:B------:R-:W-:Y:S01]  /*3c50*/  @!P6 IMAD.IADD R71, R71, 0x1, -R19 ;  /* 0x000000014747e824 */ /* 0x000fe200078e0a13 */
[C---:B------:R-:W-:Y:S01]  /*3c60*/  ISETP.GT.U32.AND P2, PT, R19.reuse, R77, PT ;  /* 0x0000004d1300720c */ /* 0x040fe20003f44070 */
[----:B------:R-:W-:Y:S01]  /*3c70*/  IMAD.HI.U32 R91, R20, R86, RZ ;  /* 0x00000056145b7227 */ /* 0x000fe200078e00ff */
[----:B------:R-:W-:Y:S02]  /*3c80*/  STL [R1+0x608], R90 ;  /* 0x0006085a01007387 */ /* 0x000fe40000100800 */
[C---:B------:R-:W-:Y:S01]  /*3c90*/  ISETP.GT.U32.AND P6, PT, R19.reuse, R71, PT ;  /* 0x000000471300720c */ /* 0x040fe20003fc4070 */
[----:B------:R-:W-:Y:S01]  /*3ca0*/  IMAD.MOV R91, RZ, RZ, -R91 ;  /* 0x000000ffff5b7224 */ /* 0x000fe200078e0a5b */
[----:B------:R-:W-:Y:S01]  /*3cb0*/  @!P4 STL [R1], R85 ;  /* 0x000000550100c387 */ /* 0x000fe20000100800 */
[----:B------:R-:W-:-:S02]  /*3cc0*/  ISETP.GT.U32.AND P4, PT, R19, R89, PT ;  /* 0x000000591300720c */ /* 0x000fc40003f84070 */
[----:B0-----:R-:W-:Y:S01]  /*3cd0*/  IABS R82, R82 ;  /* 0x0000005200527213 */ /* 0x001fe20000000000 */
[--C-:B------:R-:W-:Y:S01]  /*3ce0*/  @!P3 IMAD.IADD R79, R79, 0x1, -R19.reuse ;  /* 0x000000014f4fb824 */ /* 0x100fe200078e0a13 */
[----:B------:R-:W-:Y:S01]  /*3cf0*/  ISETP.GT.U32.AND P3, PT, R19, R48, PT ;  /* 0x000000301300720c */ /* 0x000fe20003f64070 */
[----:B------:R0:W-:Y:S01]  /*3d00*/  STL [R1+0x4], R50 ;  /* 0x0000043201007387 */ /* 0x0001e20000100800 */
[--C-:B------:R-:W-:Y:S01]  /*3d10*/  @!P2 IMAD.IADD R77, R77, 0x1, -R19.reuse ;  /* 0x000000014d4da824 */ /* 0x100fe200078e0a13 */
[C---:B------:R-:W-:Y:S01]  /*3d20*/  ISETP.GT.U32.AND P2, PT, R19.reuse, R76, PT ;  /* 0x0000004c1300720c */ /* 0x040fe20003f44070 */
[----:B------:R-:W-:Y:S02]  /*3d30*/  IMAD R80, R19, R91, R86 ;  /* 0x0000005b13507224 */ /* 0x000fe400078e0256 */
[----:B------:R-:W-:-:S03]  /*3d40*/  @!P6 IMAD.IADD R71, R71, 0x1, -R19 ;  /* 0x000000014747e824 */ /* 0x000fc600078e0a13 */
[--C-:B------:R-:W-:Y:S01]  /*3d50*/  @!P4 IMAD.IADD R89, R89, 0x1, -R19.reuse ;  /* 0x000000015959c824 */ /* 0x100fe200078e0a13 */
[C---:B------:R-:W-:Y:S01]  /*3d60*/  ISETP.GT.U32.AND P4, PT, R19.reuse, R79, PT ;  /* 0x0000004f1300720c */ /* 0x040fe20003f84070 */
[----:B0-----:R-:W2:Y:S01]  /*3d70*/  LDL.LU R50, [R1+0x2740] ;  /* 0x0027400001327983 */ /* 0x001ea20000300800 */
[C---:B------:R-:W-:Y:S01]  /*3d80*/  ISETP.GT.U32.AND P6, PT, R19.reuse, R34, PT ;  /* 0x000000221300720c */ /* 0x040fe20003fc4070 */
[--C-:B------:R-:W-:Y:S01]  /*3d90*/  @!P3 IMAD.IADD R48, R48, 0x1, -R19.reuse ;  /* 0x000000013030b824 */ /* 0x100fe200078e0a13 */
[----:B------:R-:W-:Y:S01]  /*3da0*/  ISETP.GT.U32.AND P3, PT, R19, R56, PT ;  /* 0x000000381300720c */ /* 0x000fe20003f64070 */
[----:B------:R0:W-:Y:S01]  /*3db0*/  STL [R1+0x8], R46 ;  /* 0x0000082e01007387 */ /* 0x0001e20000100800 */
[----:B------:R-:W-:Y:S01]  /*3dc0*/  @!P2 IMAD.IADD R76, R76, 0x1, -R19 ;  /* 0x000000014c4ca824 */ /* 0x000fe200078e0a13 */
[----:B------:R-:W-:-:S06]  /*3dd0*/  IABS R83, R83 ;  /* 0x0000005300537213 */ /* 0x000fcc0000000000 */
[--C-:B------:R-:W-:Y:S01]  /*3de0*/  @!P4 IMAD.IADD R79, R79, 0x1, -R19.reuse ;  /* 0x000000014f4fc824 */ /* 0x100fe200078e0a13 */
[C---:B------:R-:W-:Y:S01]  /*3df0*/  ISETP.GT.U32.AND P4, PT, R19.reuse, R48, PT ;  /* 0x000000301300720c */ /* 0x040fe20003f84070 */
[----:B0-----:R-:W4:Y:S01]  /*3e00*/  LDL.LU R46, [R1+0x273c] ;  /* 0x00273c00012e7983 */ /* 0x001f220000300800 */
[--C-:B------:R-:W-:Y:S01]  /*3e10*/  @!P6 IMAD.IADD R34, R34, 0x1, -R19.reuse ;  /* 0x000000012222e824 */ /* 0x100fe200078e0a13 */
[----:B------:R-:W-:Y:S02]  /*3e20*/  IABS R85, R87 ;  /* 0x0000005700557213 */ /* 0x000fe40000000000 */
[----:B------:R0:W-:Y:S01]  /*3e30*/  STL [R1+0xc], R89 ;  /* 0x00000c5901007387 */ /* 0x0001e20000100800 */
[C---:B------:R-:W-:Y:S02]  /*3e40*/  ISETP.GT.U32.AND P2, PT, R19.reuse, R76, PT ;  /* 0x0000004c1300720c */ /* 0x040fe40003f44070 */
[----:B------:R-:W-:Y:S01]  /*3e50*/  ISETP.GT.U32.AND P6, PT, R19, R34, PT ;  /* 0x000000221300720c */ /* 0x000fe20003fc4070 */
[----:B------:R1:W-:Y:S01]  /*3e60*/  STL [R1+0x10], R79 ;  /* 0x0000104f01007387 */ /* 0x0003e20000100800 */
[----:B------:R-:W-:Y:S01]  /*3e70*/  @!P3 IMAD.IADD R56, R56, 0x1, -R19 ;  /* 0x000000013838b824 */ /* 0x000fe200078e0a13 */
[----:B------:R-:W-:Y:S01]  /*3e80*/  IABS R84, R84 ;  /* 0x0000005400547213 */ /* 0x000fe20000000000 */
[----:B------:R-:W-:Y:S01]  /*3e90*/  IMAD.HI.U32 R88, R20, R85, RZ ;  /* 0x0000005514587227 */ /* 0x000fe200078e00ff */
[----:B------:R-:W-:-:S03]  /*3ea0*/  IABS R86, R90 ;  /* 0x0000005a00567213 */ /* 0x000fc60000000000 */
[----:B0-----:R-:W-:Y:S01]  /*3eb0*/  IMAD.HI.U32 R89, R20, R82, RZ ;  /* 0x0000005214597227 */ /* 0x001fe200078e00ff */
[----:B-1----:R-:W2:Y:S03]  /*3ec0*/  LDL.LU R79, [R1+0x2738] ;  /* 0x00273800014f7983 */ /* 0x002ea60000300800 */
[----:B------:R-:W-:Y:S02]  /*3ed0*/  IMAD.MOV R89, RZ, RZ, -R89 ;  /* 0x000000ffff597224 */ /* 0x000fe400078e0a59 */
[----:B------:R-:W-:Y:S01]  /*3ee0*/  @!P4 IMAD.IADD R48, R48, 0x1, -R19 ;  /* 0x000000013030c824 */ /* 0x000fe200078e0a13 */
[----:B------:R0:W-:Y:S01]  /*3ef0*/  STL [R1+0x14], R77 ;  /* 0x0000144d01007387 */ /* 0x0001e20000100800 */
[----:B------:R-:W-:Y:S01]  /*3f00*/  IMAD.HI.U32 R90, R20, R83, RZ ;  /* 0x00000053145a7227 */ /* 0x000fe200078e00ff */
[----:B------:R-:W-:-:S03]  /*3f10*/  ISETP.GT.U32.AND P4, PT, R19, R56, PT ;  /* 0x000000381300720c */ /* 0x000fc60003f84070 */
[----:B------:R-:W-:-:S04]  /*3f20*/  IMAD.HI.U32 R87, R20, R84, RZ ;  /* 0x0000005414577227 */ /* 0x000fc800078e00ff */
[C---:B0-----:R-:W-:Y:S02]  /*3f30*/  IMAD R77, R19.reuse, R89, R82 ;  /* 0x00000059134d7224 */ /* 0x041fe400078e0252 */
[----:B------:R-:W-:Y:S02]  /*3f40*/  IMAD.MOV.U32 R89, RZ, RZ, R15 ;  /* 0x000000ffff597224 */ /* 0x000fe400078e000f */
[----:B------:R-:W-:Y:S01]  /*3f50*/  @!P2 IMAD.IADD R76, R76, 0x1, -R19 ;  /* 0x000000014c4ca824 */ /* 0x000fe200078e0a13 */
[C---:B------:R-:W-:Y:S02]  /*3f60*/  ISETP.GT.U32.AND P2, PT, R19.reuse, R70, PT ;  /* 0x000000461300720c */ /* 0x040fe40003f44070 */
[----:B------:R-:W-:Y:S01]  /*3f70*/  ISETP.GT.U32.AND P3, PT, R19, R89, PT ;  /* 0x000000591300720c */ /* 0x000fe20003f64070 */
[----:B------:R-:W-:Y:S02]  /*3f80*/  IMAD.MOV R90, RZ, RZ, -R90 ;  /* 0x000000ffff5a7224 */ /* 0x000fe400078e0a5a */
[----:B------:R-:W-:Y:S01]  /*3f90*/  IMAD.MOV R88, RZ, RZ, -R88 ;  /* 0x000000ffff587224 */ /* 0x000fe200078e0a58 */
[----:B------:R0:W-:Y:S01]  /*3fa0*/  STL [R1+0x18], R71 ;  /* 0x0000184701007387 */ /* 0x0001e20000100800 */
[----:B------:R-:W-:-:S02]  /*3fb0*/  IMAD.MOV R87, RZ, RZ, -R87 ;  /* 0x000000ffff577224 */ /* 0x000fc400078e0a57 */
[----:B------:R-:W-:Y:S01]  /*3fc0*/  @!P6 IMAD.IADD R34, R34, 0x1, -R19 ;  /* 0x000000012222e824 */ /* 0x000fe200078e0a13 */
[----:B------:R-:W-:Y:S01]  /*3fd0*/  STL [R1+0x20], R56 ;  /* 0x0000203801007387 */ /* 0x000fe20000100800 */
[C---:B------:R-:W-:Y:S01]  /*3fe0*/  ISETP.GT.U32.AND P6, PT, R19.reuse, R2, PT ;  /* 0x000000021300720c */ /* 0x040fe20003fc4070 */
[C---:B------:R-:W-:Y:S02]  /*3ff0*/  IMAD R15, R19.reuse, R90, R83 ;  /* 0x0000005a130f7224 */ /* 0x040fe400078e0253 */
[----:B------:R1:W-:Y:S01]  /*4000*/  STL [R1+0x1c], R48 ;  /* 0x00001c3001007387 */ /* 0x0003e20000100800 */
[----:B------:R-:W-:Y:S02]  /*4010*/  VIADD R82, R0, 0x5c ;  /* 0x0000005c00527836 */ /* 0x000fe40000000000 */
[----:B0-----:R-:W-:Y:S02]  /*4020*/  IMAD R71, R19, R88, R85 ;  /* 0x0000005813477224 */ /* 0x001fe400078e0255 */
[----:B------:R-:W-:-:S02]  /*4030*/  IMAD.MOV.U32 R85, RZ, RZ, R56 ;  /* 0x000000ffff557224 */ /* 0x000fc400078e0038 */
[C---:B------:R-:W-:Y:S02]  /*4040*/  VIADD R83, R0.reuse, 0x5d ;  /* 0x0000005d00537836 */ /* 0x040fe40000000000 */
[----:B-1----:R-:W-:Y:S02]  /*4050*/  IMAD R48, R19, R87, R84 ;  /* 0x0000005713307224 */ /* 0x002fe400078e0254 */
[C---:B------:R-:W-:Y:S02]  /*4060*/  VIADD R84, R0.reuse, 0x5e ;  /* 0x0000005e00547836 */ /* 0x040fe40000000000 */
[C---:B------:R-:W-:Y:S01]  /*4070*/  VIADD R87, R0.reuse, 0x5f ;  /* 0x0000005f00577836 */ /* 0x040fe20000000000 */
[----:B------:R0:W-:Y:S01]  /*4080*/  STL [R1+0x628], R82 ;  /* 0x0006285201007387 */ /* 0x0001e20000100800 */
[----:B------:R-:W-:Y:S02]  /*4090*/  VIADD R90, R0, 0x60 ;  /* 0x00000060005a7836 */ /* 0x000fe40000000000 */
[--C-:B------:R-:W-:Y:S01]  /*40a0*/  @!P4 IMAD.IADD R85, R85, 0x1, -R19.reuse ;  /* 0x000000015555c824 */ /* 0x100fe200078e0a13 */
[----:B------:R-:W-:Y:S01]  /*40b0*/  STL [R1+0x638], R83 ;  /* 0x0006385301007387 */ /* 0x000fe20000100800 */
[--C-:B------:R-:W-:Y:S01]  /*40c0*/  @!P3 IMAD.IADD R89, R89, 0x1, -R19.reuse ;  /* 0x000000015959b824 */ /* 0x100fe200078e0a13 */
[----:B------:R-:W-:Y:S01]  /*40d0*/  ISETP.GT.U32.AND P3, PT, R19, R67, PT ;  /* 0x000000431300720c */ /* 0x000fe20003f64070 */
[--C-:B------:R-:W-:Y:S01]  /*40e0*/  @!P2 IMAD.IADD R70, R70, 0x1, -R19.reuse ;  /* 0x000000014646a824 */ /* 0x100fe200078e0a13 */
[----:B------:R-:W-:Y:S04]  /*40f0*/  STL [R1+0x7d4], R84 ;  /* 0x0007d45401007387 */ /* 0x000fe80000100800 */
[----:B------:R-:W-:Y:S01]  /*4100*/  STL [R1+0x7d8], R87 ;  /* 0x0007d85701007387 */ /* 0x000fe20000100800 */
[----:B------:R-:W-:-:S03]  /*4110*/  @!P6 IMAD.IADD R2, R2, 0x1, -R19 ;  /* 0x000000010202e824 */ /* 0x000fc600078e0a13 */
[----:B------:R-:W-:Y:S01]  /*4120*/  STL [R1+0x894], R90 ;  /* 0x0008945a01007387 */ /* 0x000fe20000100800 */
[----:B------:R-:W-:-:S03]  /*4130*/  ISETP.GT.U32.AND P2, PT, R19, R70, PT ;  /* 0x000000461300720c */ /* 0x000fc60003f44070 */
[----:B------:R-:W-:Y:S01]  /*4140*/  @!P4 STL [R1+0x20], R85 ;  /* 0x000020550100c387 */ /* 0x000fe20000100800 */
[C---:B------:R-:W-:Y:S02]  /*4150*/  ISETP.GT.U32.AND P4, PT, R19.reuse, R89, PT ;  /* 0x000000591300720c */ /* 0x040fe40003f84070 */
[----:B------:R-:W-:Y:S01]  /*4160*/  ISETP.GT.U32.AND P6, PT, R19, R2, PT ;  /* 0x000000021300720c */ /* 0x000fe20003fc4070 */
[----:B------:R-:W-:Y:S01]  /*4170*/  @!P3 IMAD.IADD R67, R67, 0x1, -R19 ;  /* 0x000000014343b824 */ /* 0x000fe200078e0a13 */
[----:B------:R-:W-:-:S05]  /*4180*/  ISETP.GT.U32.AND P3, PT, R19, R14, PT ;  /* 0x0000000e1300720c */ /* 0x000fca0003f64070 */
[----:B------:R-:W-:Y:S01]  /*4190*/  @!P2 IMAD.IADD R70, R70, 0x1, -R19 ;  /* 0x000000014646a824 */ /* 0x000fe200078e0a13 */
[----:B------:R-:W-:-:S03]  /*41a0*/  ISETP.GT.U32.AND P2, PT, R19, R74, PT ;  /* 0x0000004a1300720c */ /* 0x000fc60003f44070 */
[--C-:B------:R-:W-:Y:S01]  /*41b0*/  @!P4 IMAD.IADD R89, R89, 0x1, -R19.reuse ;  /* 0x000000015959c824 */ /* 0x100fe200078e0a13 */
[C---:B------:R-:W-:Y:S01]  /*41c0*/  ISETP.GT.U32.AND P4, PT, R19.reuse, R67, PT ;  /* 0x000000431300720c */ /* 0x040fe20003f84070 */
[--C-:B------:R-:W-:Y:S01]  /*41d0*/  @!P6 IMAD.IADD R2, R2, 0x1, -R19.reuse ;  /* 0x000000010202e824 */ /* 0x100fe200078e0a13 */
[C---:B------:R-:W-:Y:S01]  /*41e0*/  ISETP.GT.U32.AND P6, PT, R19.reuse, R69, PT ;  /* 0x000000451300720c */ /* 0x040fe20003fc4070 */
[--C-:B------:R-:W-:Y:S01]  /*41f0*/  @!P3 IMAD.IADD R14, R14, 0x1, -R19.reuse ;  /* 0x000000010e0eb824 */ /* 0x100fe200078e0a13 */
[----:B------:R1:W-:Y:S01]  /*4200*/  STL [R1+0x24], R76 ;  /* 0x0000244c01007387 */ /* 0x0003e20000100800 */
[----:B0-----:R-:W-:Y:S02]  /*4210*/  IABS R82, R82 ;  /* 0x0000005200527213 */ /* 0x001fe40000000000 */
[----:B------:R-:W-:Y:S02]  /*4220*/  ISETP.GT.U32.AND P3, PT, R19, R13, PT ;  /* 0x0000000d1300720c */ /* 0x000fe40003f64070 */
[--C-:B------:R-:W-:Y:S01]  /*4230*/  @!P2 IMAD.IADD R74, R74, 0x1, -R19.reuse ;  /* 0x000000014a4aa824 */ /* 0x100fe200078e0a13 */
[----:B-1----:R-:W2:Y:S03]  /*4240*/  LDL.LU R76, [R1+0x2734] ;  /* 0x00273400014c7983 */ /* 0x002ea60000300800 */
[----:B------:R-:W-:Y:S01]  /*4250*/  @!P4 IMAD.IADD R67, R67, 0x1, -R19 ;  /* 0x000000014343c824 */ /* 0x000fe200078e0a13 */
[C---:B------:R-:W-:Y:S01]  /*4260*/  ISETP.GT.U32.AND P4, PT, R19.reuse, R14, PT ;  /* 0x0000000e1300720c */ /* 0x040fe20003f84070 */
[----:B------:R0:W-:Y:S01]  /*4270*/  STL [R1+0x28], R34 ;  /* 0x0000282201007387 */ /* 0x0001e20000100800 */
[----:B------:R-:W-:Y:S01]  /*4280*/  IMAD.HI.U32 R91, R20, R86, RZ ;  /* 0x00000056145b7227 */ /* 0x000fe200078e00ff */
[----:B------:R-:W-:-:S02]  /*4290*/  ISETP.GT.U32.AND P2, PT, R19, R74, PT ;  /* 0x0000004a1300720c */ /* 0x000fc40003f44070 */
[----:B0-----:R-:W2:Y:S04]  /*42a0*/  LDL.LU R34, [R1+0x2730] ;  /* 0x0027300001227983 */ /* 0x001ea80000300800 */
[----:B------:R0:W-:Y:S01]  /*42b0*/  STL [R1+0x2c], R89 ;  /* 0x00002c5901007387 */ /* 0x0001e20000100800 */
[----:B------:R-:W-:-:S03]  /*42c0*/  @!P6 IMAD.IADD R69, R69, 0x1, -R19 ;  /* 0x000000014545e824 */ /* 0x000fc600078e0a13 */
[----:B------:R1:W-:Y:S01]  /*42d0*/  STL [R1+0x30], R67 ;  /* 0x0000304301007387 */ /* 0x0003e20000100800 */
[----:B0-----:R-:W-:-:S04]  /*42e0*/  IMAD.HI.U32 R89, R20, R82, RZ ;  /* 0x0000005214597227 */ /* 0x001fc800078e00ff */
[----:B------:R-:W-:Y:S01]  /*42f0*/  IMAD.MOV R89, RZ, RZ, -R89 ;  /* 0x000000ffff597224 */ /* 0x000fe200078e0a59 */
[----:B-1----:R-:W2:Y:S01]  /*4300*/  LDL.LU R67, [R1+0x272c] ;  /* 0x00272c0001437983 */ /* 0x002ea20000300800 */
[----:B------:R-:W-:Y:S01]  /*4310*/  IMAD.MOV R91, RZ, RZ, -R91 ;  /* 0x000000ffff5b7224 */ /* 0x000fe200078e0a5b */
[----:B------:R-:W-:Y:S02]  /*4320*/  IABS R83, R83 ;  /* 0x0000005300537213 */ /* 0x000fe40000000000 */
[----:B------:R-:W-:Y:S01]  /*4330*/  STL [R1+0x34], R70 ;  /* 0x0000344601007387 */ /* 0x000fe20000100800 */
[----:B------:R-:W-:Y:S01]  /*4340*/  IABS R85, R87 ;  /* 0x0000005700557213 */ /* 0x000fe20000000000 */
[----:B------:R-:W-:Y:S02]  /*4350*/  @!P3 IMAD.IADD R13, R13, 0x1, -R19 ;  /* 0x000000010d0db824 */ /* 0x000fe400078e0a13 */
[----:B------:R0:W-:Y:S01]  /*4360*/  STL [R1+0x38], R2 ;  /* 0x0000380201007387 */ /* 0x0001e20000100800 */
[----:B------:R-:W-:-:S02]  /*4370*/  IABS R84, R84 ;  /* 0x0000005400547213 */ /* 0x000fc40000000000 */
[C---:B------:R-:W-:Y:S01]  /*4380*/  ISETP.GT.U32.AND P6, PT, R19.reuse, R69, PT ;  /* 0x000000451300720c */ /* 0x040fe20003fc4070 */
[C---:B------:R-:W-:Y:S01]  /*4390*/  IMAD R56, R19.reuse, R91, R86 ;  /* 0x0000005b13387224 */ /* 0x040fe200078e0256 */
[----:B------:R-:W-:Y:S01]  /*43a0*/  IABS R86, R90 ;  /* 0x0000005a00567213 */ /* 0x000fe20000000000 */
[----:B------:R-:W-:Y:S02]  /*43b0*/  @!P4 IMAD.IADD R14, R14, 0x1, -R19 ;  /* 0x000000010e0ec824 */ /* 0x000fe400078e0a13 */
[C---:B0-----:R-:W-:Y:S02]  /*43c0*/  IMAD R2, R19.reuse, R89, R82 ;  /* 0x0000005913027224 */ /* 0x041fe400078e0252 */
[----:B------:R-:W-:Y:S01]  /*43d0*/  IMAD.MOV.U32 R89, RZ, RZ, R58 ;  /* 0x000000ffff597224 */ /* 0x000fe200078e003a */
[----:B------:R-:W-:Y:S01]  /*43e0*/  ISETP.GT.U32.AND P4, PT, R19, R13, PT ;  /* 0x0000000d1300720c */ /* 0x000fe20003f84070 */
[----:B------:R-:W-:-:S03]  /*43f0*/  IMAD.HI.U32 R90, R20, R83, RZ ;  /* 0x00000053145a7227 */ /* 0x000fc600078e00ff */
[----:B------:R-:W-:Y:S01]  /*4400*/  ISETP.GT.U32.AND P3, PT, R19, R89, PT ;  /* 0x000000591300720c */ /* 0x000fe20003f64070 */
[----:B------:R-:W-:-:S04]  /*4410*/  IMAD.HI.U32 R88, R20, R85, RZ ;  /* 0x0000005514587227 */ /* 0x000fc800078e00ff */
[----:B------:R-:W-:Y:S01]  /*4420*/  IMAD.HI.U32 R87, R20, R84, RZ ;  /* 0x0000005414577227 */ /* 0x000fe200078e00ff */
[----:B------:R-:W-:Y:S03]  /*4430*/  STL [R1+0x40], R13 ;  /* 0x0000400d01007387 */ /* 0x000fe60000100800 */
[----:B------:R-:W-:Y:S02]  /*4440*/  IMAD.MOV R90, RZ, RZ, -R90 ;  /* 0x000000ffff5a7224 */ /* 0x000fe400078e0a5a */
[----:B------:R-:W-:Y:S02]  /*4450*/  IMAD.MOV R88, RZ, RZ, -R88 ;  /* 0x000000ffff587224 */ /* 0x000fe400078e0a58 */
[----:B------:R-:W-:Y:S02]  /*4460*/  IMAD.MOV R87, RZ, RZ, -R87 ;  /* 0x000000ffff577224 */ /* 0x000fe400078e0a57 */
[----:B------:R-:W-:Y:S01]  /*4470*/  @!P2 IMAD.IADD R74, R74, 0x1, -R19 ;  /* 0x000000014a4aa824 */ /* 0x000fe200078e0a13 */
[C---:B------:R-:W-:Y:S01]  /*4480*/  ISETP.GT.U32.AND P2, PT, R19.reuse, R64, PT ;  /* 0x000000401300720c */ /* 0x040fe20003f44070 */
[----:B------:R0:W-:Y:S01]  /*4490*/  STL [R1+0x3c], R14 ;  /* 0x00003c0e01007387 */ /* 0x0001e20000100800 */
[----:B------:R-:W-:-:S02]  /*44a0*/  IMAD R58, R19, R90, R83 ;  /* 0x0000005a133a7224 */ /* 0x000fc400078e0253 */
[C---:B------:R-:W-:Y:S02]  /*44b0*/  VIADD R82, R0.reuse, 0x61 ;  /* 0x0000006100527836 */ /* 0x040fe40000000000 */
[----:B------:R-:W-:Y:S02]  /*44c0*/  IMAD R70, R19, R87, R84 ;  /* 0x0000005713467224 */ /* 0x000fe400078e0254 */
[----:B------:R-:W-:Y:S02]  /*44d0*/  VIADD R83, R0, 0x62 ;  /* 0x0000006200537836 */ /* 0x000fe40000000000 */
[----:B------:R-:W-:Y:S02]  /*44e0*/  @!P6 IMAD.IADD R69, R69, 0x1, -R19 ;  /* 0x000000014545e824 */ /* 0x000fe400078e0a13 */
[C---:B0-----:R-:W-:Y:S01]  /*44f0*/  IMAD R14, R19.reuse, R88, R85 ;  /* 0x00000058130e7224 */ /* 0x041fe200078e0255 */
[----:B------:R-:W-:Y:S01]  /*4500*/  ISETP.GT.U32.AND P6, PT, R19, R35, PT ;  /* 0x000000231300720c */ /* 0x000fe20003fc4070 */
[----:B------:R-:W-:-:S02]  /*4510*/  IMAD.MOV.U32 R85, RZ, RZ, R13 ;  /* 0x000000ffff557224 */ /* 0x000fc400078e000d */
[C---:B------:R-:W-:Y:S02]  /*4520*/  VIADD R84, R0.reuse, 0x63 ;  /* 0x0000006300547836 */ /* 0x040fe40000000000 */
[C---:B------:R-:W-:Y:S01]  /*4530*/  VIADD R87, R0.reuse, 0x64 ;  /* 0x0000006400577836 */ /* 0x040fe20000000000 */
[----:B------:R0:W-:Y:S01]  /*4540*/  STL [R1+0x7dc], R82 ;  /* 0x0007dc5201007387 */ /* 0x0001e20000100800 */
[----:B------:R-:W-:Y:S02]  /*4550*/  VIADD R90, R0, 0x65 ;  /* 0x00000065005a7836 */ /* 0x000fe40000000000 */
[--C-:B------:R-:W-:Y:S01]  /*4560*/  @!P4 IMAD.IADD R85, R85, 0x1, -R19.reuse ;  /* 0x000000015555c824 */ /* 0x100fe200078e0a13 */
[----:B------:R-:W-:Y:S01]  /*4570*/  STL [R1+0x7e0], R83 ;  /* 0x0007e05301007387 */ /* 0x000fe20000100800 */
[--C-:B------:R-:W-:Y:S01]  /*4580*/  @!P3 IMAD.IADD R89, R89, 0x1, -R19.reuse ;  /* 0x000000015959b824 */ /* 0x100fe200078e0a13 */
[----:B------:R-:W-:Y:S02]  /*4590*/  ISETP.GT.U32.AND P3, PT, R19, R57, PT ;  /* 0x000000391300720c */ /* 0x000fe40003f64070 */
[----:B------:R-:W-:Y:S01]  /*45a0*/  STL [R1+0xb00], R84 ;  /* 0x000b005401007387 */ /* 0x000fe20000100800 */
[----:B------:R-:W-:-:S03]  /*45b0*/  @!P2 IMAD.IADD R64, R64, 0x1, -R19 ;  /* 0x000000014040a824 */ /* 0x000fc600078e0a13 */
[----:B------:R-:W-:Y:S04]  /*45c0*/  STL [R1+0xb14], R87 ;  /* 0x000b145701007387 */ /* 0x000fe80000100800 */
[----:B------:R-:W-:Y:S04]  /*45d0*/  STL [R1+0xb2c], R90 ;  /* 0x000b2c5a01007387 */ /* 0x000fe80000100800 */
[----:B------:R-:W-:Y:S01]  /*45e0*/  @!P4 STL [R1+0x40], R85 ;  /* 0x000040550100c387 */ /* 0x000fe20000100800 */
[----:B------:R-:W-:Y:S01]  /*45f0*/  ISETP.GT.U32.AND P4, PT, R19, R89, PT ;  /* 0x000000591300720c */ /* 0x000fe20003f84070 */
[--C-:B------:R-:W-:Y:S01]  /*4600*/  @!P6 IMAD.IADD R35, R35, 0x1, -R19.reuse ;  /* 0x000000012323e824 */ /* 0x100fe200078e0a13 */
[----:B------:R-:W-:Y:S01]  /*4610*/  ISETP.GT.U32.AND P2, PT, R19, R64, PT ;  /* 0x000000401300720c */ /* 0x000fe20003f44070 */
[----:B------:R-:W-:Y:S01]  /*4620*/  @!P3 IMAD.IADD R57, R57, 0x1, -R19 ;  /* 0x000000013939b824 */ /* 0x000fe200078e0a13 */
[----:B------:R-:W-:-:S02]  /*4630*/  ISETP.GT.U32.AND P3, PT, R19, R47, PT ;  /* 0x0000002f1300720c */ /* 0x000fc40003f64070 */
[----:B------:R-:W-:-:S07]  /*4640*/  ISETP.GT.U32.AND P6, PT, R19, R35, PT ;  /* 0x000000231300720c */ /* 0x000fce0003fc4070 */
[--C-:B------:R-:W-:Y:S01]  /*4650*/  @!P4 IMAD.IADD R89, R89, 0x1, -R19.reuse ;  /* 0x000000015959c824 */ /* 0x100fe200078e0a13 */
[C---:B------:R-:W-:Y:S01]  /*4660*/  ISETP.GT.U32.AND P4, PT, R19.reuse, R57, PT ;  /* 0x000000391300720c */ /* 0x040fe20003f84070 */
[--C-:B------:R-:W-:Y:S01]  /*4670*/  @!P2 IMAD.IADD R64, R64, 0x1, -R19.reuse ;  /* 0x000000014040a824 */ /* 0x100fe200078e0a13 */
[----:B------:R-:W-:Y:S01]  /*4680*/  ISETP.GT.U32.AND P2, PT, R19, R75, PT ;  /* 0x0000004b1300720c */ /* 0x000fe20003f44070 */
[--C-:B------:R-:W-:Y:S02]  /*4690*/  @!P3 IMAD.IADD R47, R47, 0x1, -R19.reuse ;  /* 0x000000012f2fb824 */ /* 0x100fe400078e0a13 */
[----:B------:R-:W-:Y:S01]  /*46a0*/  @!P6 IMAD.IADD R35, R35, 0x1, -R19 ;  /* 0x000000012323e824 */ /* 0x000fe200078e0a13 */
[C---:B------:R-:W-:Y:S01]  /*46b0*/  ISETP.GT.U32.AND P6, PT, R19.reuse, R73, PT ;  /* 0x000000491300720c */ /* 0x040fe20003fc4070 */
[----:B------:R1:W-:Y:S01]  /*46c0*/  STL [R1+0x44], R74 ;  /* 0x0000444a01007387 */ /* 0x0003e20000100800 */
[----:B0-----:R-:W-:Y:S02]  /*46d0*/  IABS R82, R82 ;  /* 0x0000005200527213 */ /* 0x001fe40000000000 */
[----:B------:R-:W-:-:S03]  /*46e0*/  ISETP.GT.U32.AND P3, PT, R19, R55, PT ;  /* 0x000000371300720c */ /* 0x000fc60003f64070 */
[----:B------:R-:W-:Y:S01]  /*46f0*/  @!P4 IMAD.IADD R57, R57, 0x1, -R19 ;  /* 0x000000013939c824 */ /* 0x000fe200078e0a13 */
[----:B------:R-:W-:Y:S01]  /*4700*/  ISETP.GT.U32.AND P4, PT, R19, R47, PT ;  /* 0x0000002f1300720c */ /* 0x000fe20003f84070 */
[----:B-1----:R-:W2:Y:S04]  /*4710*/  LDL.LU R74, [R1+0x2728] ;  /* 0x00272800014a7983 */ /* 0x002ea80000300800 */
[----:B------:R0:W-:Y:S01]  /*4720*/  STL [R1+0x48], R69 ;  /* 0x0000484501007387 */ /* 0x0001e20000100800 */
[----:B------:R-:W-:-:S04]  /*4730*/  IMAD.HI.U32 R91, R20, R86, RZ ;  /* 0x00000056145b7227 */ /* 0x000fc800078e00ff */
[----:B------:R-:W-:Y:S01]  /*4740*/  @!P2 IMAD.IADD R75, R75, 0x1, -R19 ;  /* 0x000000014b4ba824 */ /* 0x000fe200078e0a13 */
[----:B0-----:R-:W2:Y:S04]  /*4750*/  LDL.LU R69, [R1+0x2724] ;  /* 0x0027240001457983 */ /* 0x001ea80000300800 */
[----:B------:R0:W-:Y:S01]  /*4760*/  STL [R1+0xf0], R89 ;  /* 0x0000f05901007387 */ /* 0x0001e20000100800 */
[----:B------:R-:W-:-:S03]  /*4770*/  IMAD.MOV R91, RZ, RZ, -R91 ;  /* 0x000000ffff5b7224 */ /* 0x000fc600078e0a5b */
[----:B------:R1:W-:Y:S01]  /*4780*/  STL [R1+0x104], R57 ;  /* 0x0001043901007387 */ /* 0x0003e20000100800 */
[----:B0-----:R-:W-:-:S04]  /*4790*/  IMAD.HI.U32 R89, R20, R82, RZ ;  /* 0x0000005214597227 */ /* 0x001fc800078e00ff */
[----:B------:R-:W-:Y:S01]  /*47a0*/  IMAD.MOV R89, RZ, RZ, -R89 ;  /* 0x000000ffff597224 */ /* 0x000fe200078e0a59 */
[----:B-1----:R-:W2:Y:S01]  /*47b0*/  LDL.LU R57, [R1+0x2720] ;  /* 0x0027200001397983 */ /* 0x002ea20000300800 */
[--C-:B------:R-:W-:Y:S01]  /*47c0*/  @!P6 IMAD.IADD R73, R73, 0x1, -R19.reuse ;  /* 0x000000014949e824 */ /* 0x100fe200078e0a13 */
[----:B------:R-:W-:Y:S02]  /*47d0*/  IABS R83, R83 ;  /* 0x0000005300537213 */ /* 0x000fe40000000000 */
[----:B------:R-:W-:Y:S01]  /*47e0*/  STL [R1+0x118], R64 ;  /* 0x0001184001007387 */ /* 0x000fe20000100800 */
[----:B------:R-:W-:Y:S01]  /*47f0*/  IABS R85, R87 ;  /* 0x0000005700557213 */ /* 0x000fe20000000000 */
[--C-:B------:R-:W-:Y:S01]  /*4800*/  @!P3 IMAD.IADD R55, R55, 0x1, -R19.reuse ;  /* 0x000000013737b824 */ /* 0x100fe200078e0a13 */
[C---:B------:R-:W-:Y:S01]  /*4810*/  ISETP.GT.U32.AND P2, PT, R19.reuse, R75, PT ;  /* 0x0000004b1300720c */ /* 0x040fe20003f44070 */
[----:B------:R0:W-:Y:S01]  /*4820*/  STL [R1+0x124], R35 ;  /* 0x0001242301007387 */ /* 0x0001e20000100800 */
[----:B------:R-:W-:Y:S01]  /*4830*/  IABS R84, R84 ;  /* 0x0000005400547213 */ /* 0x000fe20000000000 */
[----:B------:R-:W-:Y:S01]  /*4840*/  IMAD R13, R19, R91, R86 ;  /* 0x0000005b130d7224 */ /* 0x000fe200078e0256 */
[----:B------:R-:W-:Y:S01]  /*4850*/  IABS R86, R90 ;  /* 0x0000005a00567213 */ /* 0x000fe20000000000 */
[----:B------:R-:W-:Y:S01]  /*4860*/  @!P4 IMAD.IADD R47, R47, 0x1, -R19 ;  /* 0x000000012f2fc824 */ /* 0x000fe200078e0a13 */
[C---:B------:R-:W-:Y:S01]  /*4870*/  ISETP.GT.U32.AND P6, PT, R19.reuse, R73, PT ;  /* 0x000000491300720c */ /* 0x040fe20003fc4070 */
[----:B0-----:R-:W-:-:S02]  /*4880*/  IMAD R35, R19, R89, R82 ;  /* 0x0000005913237224 */ /* 0x001fc400078e0252 */
        /* <DEDUP_REMOVED lines=9> */
[----:B------:R-:W-:Y:S01]  /*4920*/  IMAD.MOV R87, RZ, RZ, -R87 ;  /* 0x000000ffff577224 */ /* 0x000fe200078e0a57 */
[----:B------:R0:W-:Y:S01]  /*4930*/  STL [R1+0x130], R47 ;  /* 0x0001302f01007387 */ /* 0x0001e20000100800 */
[----:B------:R-:W-:-:S02]  /*4940*/  IMAD R61, R19, R90, R83 ;  /* 0x0000005a133d7224 */ /* 0x000fc400078e0253 */
[C---:B------:R-:W-:Y:S02]  /*4950*/  VIADD R82, R0.reuse, 0x66 ;  /* 0x0000006600527836 */ /* 0x040fe40000000000 */
[----:B------:R-:W-:Y:S01]  /*4960*/  @!P2 IMAD.IADD R75, R75, 0x1, -R19 ;  /* 0x000000014b4ba824 */ /* 0x000fe200078e0a13 */
[C---:B------:R-:W-:Y:S01]  /*4970*/  ISETP.GT.U32.AND P2, PT, R19.reuse, R80, PT ;  /* 0x000000501300720c */ /* 0x040fe20003f44070 */
[C---:B------:R-:W-:Y:S02]  /*4980*/  IMAD R64, R19.reuse, R87, R84 ;  /* 0x0000005713407224 */ /* 0x040fe400078e0254 */
[----:B------:R-:W-:Y:S02]  /*4990*/  VIADD R83, R0, 0x67 ;  /* 0x0000006700537836 */ /* 0x000fe40000000000 */
[----:B0-----:R-:W-:Y:S02]  /*49a0*/  IMAD R47, R19, R88, R85 ;  /* 0x00000058132f7224 */ /* 0x001fe400078e0255 */
[----:B------:R-:W-:-:S02]  /*49b0*/  IMAD.MOV.U32 R85, RZ, RZ, R55 ;  /* 0x000000ffff557224 */ /* 0x000fc400078e0037 */
[C---:B------:R-:W-:Y:S02]  /*49c0*/  VIADD R84, R0.reuse, 0x68 ;  /* 0x0000006800547836 */ /* 0x040fe40000000000 */
[C---:B------:R-:W-:Y:S01]  /*49d0*/  VIADD R87, R0.reuse, 0x69 ;  /* 0x0000006900577836 */ /* 0x040fe20000000000 */
[----:B------:R0:W-:Y:S01]  /*49e0*/  STL [R1+0xae4], R82 ;  /* 0x000ae45201007387 */ /* 0x0001e20000100800 */
[----:B------:R-:W-:Y:S02]  /*49f0*/  VIADD R90, R0, 0x6a ;  /* 0x0000006a005a7836 */ /* 0x000fe40000000000 */
[--C-:B------:R-:W-:Y:S01]  /*4a00*/  @!P6 IMAD.IADD R73, R73, 0x1, -R19.reuse ;  /* 0x000000014949e824 */ /* 0x100fe200078e0a13 */
[----:B------:R-:W-:Y:S01]  /*4a10*/  ISETP.GT.U32.AND P6, PT, R19, R77, PT ;  /* 0x0000004d1300720c */ /* 0x000fe20003fc4070 */
[--C-:B------:R-:W-:Y:S01]  /*4a20*/  @!P4 IMAD.IADD R85, R85, 0x1, -R19.reuse ;  /* 0x000000015555c824 */ /* 0x100fe200078e0a13 */
[----:B------:R-:W-:Y:S01]  /*4a30*/  STL [R1+0xaec], R83 ;  /* 0x000aec5301007387 */ /* 0x000fe20000100800 */
[----:B------:R-:W-:Y:S01]  /*4a40*/  @!P3 IMAD.IADD R89, R89, 0x1, -R19 ;  /* 0x000000015959b824 */ /* 0x000fe200078e0a13 */
[----:B------:R-:W-:-:S02]  /*4a50*/  ISETP.GT.U32.AND P3, PT, R19, R81, PT ;  /* 0x000000511300720c */ /* 0x000fc40003f64070 */
[----:B------:R-:W-:Y:S04]  /*4a60*/  STL [R1+0xaf4], R84 ;  /* 0x000af45401007387 */ /* 0x000fe80000100800 */
[----:B------:R-:W-:Y:S04]  /*4a70*/  STL [R1+0xaf8], R87 ;  /* 0x000af85701007387 */ /* 0x000fe80000100800 */
[----:B------:R-:W-:Y:S04]  /*4a80*/  STL [R1+0xafc], R90 ;  /* 0x000afc5a01007387 */ /* 0x000fe80000100800 */
[----:B------:R-:W-:Y:S01]  /*4a90*/  @!P4 STL [R1+0x138], R85 ;  /* 0x000138550100c387 */ /* 0x000fe20000100800 */
[----:B------:R-:W-:Y:S01]  /*4aa0*/  ISETP.GT.U32.AND P4, PT, R19, R89, PT ;  /* 0x000000591300720c */ /* 0x000fe20003f84070 */
[----:B------:R-:W-:-:S02]  /*4ab0*/  @!P2 IMAD.IADD R80, R80, 0x1, -R19 ;  /* 0x000000015050a824 */ /* 0x000fc400078e0a13 */
[--C-:B------:R-:W-:Y:S02]  /*4ac0*/  @!P6 IMAD.IADD R77, R77, 0x1, -R19.reuse ;  /* 0x000000014d4de824 */ /* 0x100fe400078e0a13 */
[----:B------:R-:W-:Y:S01]  /*4ad0*/  @!P3 IMAD.IADD R81, R81, 0x1, -R19 ;  /* 0x000000015151b824 */ /* 0x000fe200078e0a13 */
[C---:B------:R-:W-:Y:S02]  /*4ae0*/  ISETP.GT.U32.AND P2, PT, R19.reuse, R80, PT ;  /* 0x000000501300720c */ /* 0x040fe40003f44070 */
[C---:B------:R-:W-:Y:S02]  /*4af0*/  ISETP.GT.U32.AND P3, PT, R19.reuse, R15, PT ;  /* 0x0000000f1300720c */ /* 0x040fe40003f64070 */
[----:B------:R-:W-:-:S03]  /*4b00*/  ISETP.GT.U32.AND P6, PT, R19, R77, PT ;  /* 0x0000004d1300720c */ /* 0x000fc60003fc4070 */
[----:B------:R-:W-:Y:S01]  /*4b10*/  @!P4 IMAD.IADD R89, R89, 0x1, -R19 ;  /* 0x000000015959c824 */ /* 0x000fe200078e0a13 */
[----:B------:R-:W-:Y:S01]  /*4b20*/  ISETP.GT.U32.AND P4, PT, R19, R81, PT ;  /* 0x000000511300720c */ /* 0x000fe20003f84070 */
[----:B------:R1:W-:Y:S01]  /*4b30*/  STL [R1+0x140], R75 ;  /* 0x0001404b01007387 */ /* 0x0003e20000100800 */
[----:B0-----:R-:W-:-:S03]  /*4b40*/  IABS R82, R82 ;  /* 0x0000005200527213 */ /* 0x001fc60000000000 */
[--C-:B------:R-:W-:Y:S01]  /*4b50*/  @!P2 IMAD.IADD R80, R80, 0x1, -R19.reuse ;  /* 0x000000015050a824 */ /* 0x100fe200078e0a13 */
[----:B------:R-:W-:Y:S01]  /*4b60*/  ISETP.GT.U32.AND P2, PT, R19, R71, PT ;  /* 0x000000471300720c */ /* 0x000fe20003f44070 */
[--C-:B------:R-:W-:Y:S01]  /*4b70*/  @!P3 IMAD.IADD R15, R15, 0x1, -R19.reuse ;  /* 0x000000010f0fb824 */ /* 0x100fe200078e0a13 */
[----:B------:R-:W-:Y:S01]  /*4b80*/  ISETP.GT.U32.AND P3, PT, R19, R48, PT ;  /* 0x000000301300720c */ /* 0x000fe20003f64070 */
[--C-:B------:R-:W-:Y:S01]  /*4b90*/  @!P6 IMAD.IADD R77, R77, 0x1, -R19.reuse ;  /* 0x000000014d4de824 */ /* 0x100fe200078e0a13 */
[----:B------:R-:W-:Y:S01]  /*4ba0*/  ISETP.GT.U32.AND P6, PT, R19, R56, PT ;  /* 0x000000381300720c */ /* 0x000fe20003fc4070 */
[----:B-1----:R-:W2:Y:S02]  /*4bb0*/  LDL.LU R75, [R1+0x271c] ;  /* 0x00271c00014b7983 */ /* 0x002ea40000300800 */
[----:B------:R-:W-:Y:S02]  /*4bc0*/  @!P4 IMAD.IADD R81, R81, 0x1, -R19 ;  /* 0x000000015151c824 */ /* 0x000fe400078e0a13 */
[----:B------:R0:W-:Y:S01]  /*4bd0*/  STL [R1+0x150], R73 ;  /* 0x0001504901007387 */ /* 0x0001e20000100800 */
[----:B------:R-:W-:Y:S01]  /*4be0*/  ISETP.GT.U32.AND P4, PT, R19, R15, PT ;  /* 0x0000000f1300720c */ /* 0x000fe20003f84070 */
[----:B------:R-:W-:-:S02]  /*4bf0*/  IMAD.HI.U32 R91, R20, R86, RZ ;  /* 0x00000056145b7227 */ /* 0x000fc400078e00ff */
        /* <DEDUP_REMOVED lines=11> */
[--C-:B------:R-:W-:Y:S02]  /*4cb0*/  @!P3 IMAD.IADD R48, R48, 0x1, -R19.reuse ;  /* 0x000000013030b824 */ /* 0x100fe400078e0a13 */
[----:B------:R0:W-:Y:S01]  /*4cc0*/  STL [R1+0x188], R77 ;  /* 0x0001884d01007387 */ /* 0x0001e20000100800 */
[----:B------:R-:W-:Y:S01]  /*4cd0*/  IABS R84, R84 ;  /* 0x0000005400547213 */ /* 0x000fe20000000000 */
[--C-:B------:R-:W-:Y:S01]  /*4ce0*/  @!P6 IMAD.IADD R56, R56, 0x1, -R19.reuse ;  /* 0x000000013838e824 */ /* 0x100fe200078e0a13 */
[C---:B------:R-:W-:Y:S01]  /*4cf0*/  ISETP.GT.U32.AND P2, PT, R19.reuse, R71, PT ;  /* 0x000000471300720c */ /* 0x040fe20003f44070 */
[----:B------:R-:W-:Y:S01]  /*4d00*/  IMAD R55, R19, R91, R86 ;  /* 0x0000005b13377224 */ /* 0x000fe200078e0256 */
[----:B------:R-:W-:Y:S01]  /*4d10*/  IABS R86, R90 ;  /* 0x0000005a00567213 */ /* 0x000fe20000000000 */
[----:B------:R-:W-:-:S02]  /*4d20*/  @!P4 IMAD.IADD R15, R15, 0x1, -R19 ;  /* 0x000000010f0fc824 */ /* 0x000fc400078e0a13 */
[C---:B0-----:R-:W-:Y:S02]  /*4d30*/  IMAD R77, R19.reuse, R89, R82 ;  /* 0x00000059134d7224 */ /* 0x041fe400078e0252 */
[----:B------:R-:W-:Y:S01]  /*4d40*/  IMAD.MOV.U32 R89, RZ, RZ, R2 ;  /* 0x000000ffff597224 */ /* 0x000fe200078e0002 */
[C---:B------:R-:W-:Y:S01]  /*4d50*/  ISETP.GT.U32.AND P4, PT, R19.reuse, R48, PT ;  /* 0x000000301300720c */ /* 0x040fe20003f84070 */
[C---:B------:R-:W-:Y:S01]  /*4d60*/  IMAD.HI.U32 R90, R20.reuse, R83, RZ ;  /* 0x00000053145a7227 */ /* 0x040fe200078e00ff */
[C---:B------:R-:W-:Y:S02]  /*4d70*/  ISETP.GT.U32.AND P6, PT, R19.reuse, R56, PT ;  /* 0x000000381300720c */ /* 0x040fe40003fc4070 */
        /* <DEDUP_REMOVED lines=9> */
[C---:B------:R-:W-:Y:S02]  /*4e10*/  IMAD R80, R19.reuse, R88, R85 ;  /* 0x0000005813507224 */ /* 0x040fe400078e0255 */
[C---:B------:R-:W-:Y:S02]  /*4e20*/  VIADD R82, R0.reuse, 0x6b ;  /* 0x0000006b00527836 */ /* 0x040fe40000000000 */
[----:B------:R-:W-:Y:S02]  /*4e30*/  IMAD.MOV.U32 R85, RZ, RZ, R48 ;  /* 0x000000ffff557224 */ /* 0x000fe400078e0030 */
[C---:B------:R-:W-:Y:S02]  /*4e40*/  VIADD R83, R0.reuse, 0x6c ;  /* 0x0000006c00537836 */ /* 0x040fe40000000000 */
[----:B0-----:R-:W-:Y:S02]  /*4e50*/  IMAD R15, R19, R87, R84 ;  /* 0x00000057130f7224 */ /* 0x001fe400078e0254 */
[----:B------:R-:W-:-:S02]  /*4e60*/  VIADD R84, R0, 0x6d ;  /* 0x0000006d00547836 */ /* 0x000fc40000000000 */
[C---:B------:R-:W-:Y:S02]  /*4e70*/  VIADD R87, R0.reuse, 0x6e ;  /* 0x0000006e00577836 */ /* 0x040fe40000000000 */
[--C-:B------:R-:W-:Y:S01]  /*4e80*/  @!P2 IMAD.IADD R71, R71, 0x1, -R19.reuse ;  /* 0x000000014747a824 */ /* 0x100fe200078e0a13 */
[----:B------:R-:W-:Y:S01]  /*4e90*/  ISETP.GT.U32.AND P2, PT, R19, R70, PT ;  /* 0x000000461300720c */ /* 0x000fe20003f44070 */
[----:B------:R-:W-:Y:S01]  /*4ea0*/  VIADD R90, R0, 0x6f ;  /* 0x0000006f005a7836 */ /* 0x000fe20000000000 */
[----:B------:R0:W-:Y:S01]  /*4eb0*/  STL [R1+0xa8c], R82 ;  /* 0x000a8c5201007387 */ /* 0x0001e20000100800 */
[--C-:B------:R-:W-:Y:S02]  /*4ec0*/  @!P4 IMAD.IADD R85, R85, 0x1, -R19.reuse ;  /* 0x000000015555c824 */ /* 0x100fe400078e0a13 */
[--C-:B------:R-:W-:Y:S01]  /*4ed0*/  @!P3 IMAD.IADD R89, R89, 0x1, -R19.reuse ;  /* 0x000000015959b824 */ /* 0x100fe200078e0a13 */
[----:B------:R-:W-:Y:S01]  /*4ee0*/  STL [R1+0xaa0], R83 ;  /* 0x000aa05301007387 */ /* 0x000fe20000100800 */
[C---:B------:R-:W-:Y:S01]  /*4ef0*/  ISETP.GT.U32.AND P3, PT, R19.reuse, R58, PT ;  /* 0x0000003a1300720c */ /* 0x040fe20003f64070 */
[--C-:B------:R-:W-:Y:S01]  /*4f00*/  @!P6 IMAD.IADD R56, R56, 0x1, -R19.reuse ;  /* 0x000000013838e824 */ /* 0x100fe200078e0a13 */
[C---:B------:R-:W-:Y:S01]  /*4f10*/  ISETP.GT.U32.AND P6, PT, R19.reuse, R14, PT ;  /* 0x0000000e1300720c */ /* 0x040fe20003fc4070 */
[----:B------:R-:W-:Y:S04]  /*4f20*/  STL [R1+0xaa8], R84 ;  /* 0x000aa85401007387 */ /* 0x000fe80000100800 */
[----:B------:R-:W-:Y:S04]  /*4f30*/  STL [R1+0xae0], R87 ;  /* 0x000ae05701007387 */ /* 0x000fe80000100800 */
[----:B------:R-:W-:Y:S04]  /*4f40*/  STL [R1+0xadc], R90 ;  /* 0x000adc5a01007387 */ /* 0x000fe80000100800 */
[----:B------:R-:W-:Y:S01]  /*4f50*/  @!P4 STL [R1+0x1a4], R85 ;  /* 0x0001a4550100c387 */ /* 0x000fe20000100800 */
[----:B------:R-:W-:Y:S01]  /*4f60*/  ISETP.GT.U32.AND P4, PT, R19, R89, PT ;  /* 0x000000591300720c */ /* 0x000fe20003f84070 */
[----:B------:R-:W-:-:S02]  /*4f70*/  @!P2 IMAD.IADD R70, R70, 0x1, -R19 ;  /* 0x000000014646a824 */ /* 0x000fc400078e0a13 */
[--C-:B------:R-:W-:Y:S01]  /*4f80*/  @!P3 IMAD.IADD R58, R58, 0x1, -R19.reuse ;  /* 0x000000013a3ab824 */ /* 0x100fe200078e0a13 */
[C---:B------:R-:W-:Y:S01]  /*4f90*/  ISETP.GT.U32.AND P3, PT, R19.reuse, R13, PT ;  /* 0x0000000d1300720c */ /* 0x040fe20003f64070 */
[----:B------:R-:W-:Y:S01]  /*4fa0*/  @!P6 IMAD.IADD R14, R14, 0x1, -R19 ;  /* 0x000000010e0ee824 */ /* 0x000fe200078e0a13 */
[----:B------:R-:W-:-:S04]  /*4fb0*/  ISETP.GT.U32.AND P2, PT, R19, R70, PT ;  /* 0x000000461300720c */ /* 0x000fc80003f44070 */
[----:B------:R-:W-:-:S03]  /*4fc0*/  ISETP.GT.U32.AND P6, PT, R19, R14, PT ;  /* 0x0000000e1300720c */ /* 0x000fc60003fc4070 */
[--C-:B------:R-:W-:Y:S01]  /*4fd0*/  @!P4 IMAD.IADD R89, R89, 0x1, -R19.reuse ;  /* 0x000000015959c824 */ /* 0x100fe200078e0a13 */
[----:B------:R-:W-:Y:S01]  /*4fe0*/  ISETP.GT.U32.AND P4, PT, R19, R58, PT ;  /* 0x0000003a1300720c */ /* 0x000fe20003f84070 */
[----:B------:R1:W-:Y:S01]  /*4ff0*/  STL [R1+0x1b4], R71 ;  /* 0x0001b44701007387 */ /* 0x0003e20000100800 */
[----:B0-----:R-:W-:Y:S01]  /*5000*/  IABS R82, R82 ;  /* 0x0000005200527213 */ /* 0x001fe20000000000 */
[--C-:B------:R-:W-:Y:S01]  /*5010*/  @!P3 IMAD.IADD R13, R13, 0x1, -R19.reuse ;  /* 0x000000010d0db824 */ /* 0x100fe200078e0a13 */
[C---:B------:R-:W-:Y:S01]  /*5020*/  ISETP.GT.U32.AND P3, PT, R19.reuse, R35, PT ;  /* 0x000000231300720c */ /* 0x040fe20003f64070 */
[--C-:B------:R-:W-:Y:S01]  /*5030*/  @!P2 IMAD.IADD R70, R70, 0x1, -R19.reuse ;  /* 0x000000014646a824 */ /* 0x100fe200078e0a13 */
[----:B------:R-:W-:Y:S01]  /*5040*/  ISETP.GT.U32.AND P2, PT, R19, R61, PT ;  /* 0x0000003d1300720c */ /* 0x000fe20003f44070 */
[----:B-1----:R-:W2:Y:S02]  /*5050*/  LDL.LU R71, [R1+0x2710] ;  /* 0x0027100001477983 */ /* 0x002ea40000300800 */
[----:B------:R-:W-:-:S04]  /*5060*/  @!P6 IMAD.IADD R14, R14, 0x1, -R19 ;  /* 0x000000010e0ee824 */ /* 0x000fc800078e0a13 */
[----:B------:R-:W-:Y:S01]  /*5070*/  @!P4 IMAD.IADD R58, R58, 0x1, -R19 ;  /* 0x000000013a3ac824 */ /* 0x000fe200078e0a13 */
[----:B------:R0:W-:Y:S01]  /*5080*/  STL [R1+0x1c0], R56 ;  /* 0x0001c03801007387 */ /* 0x0001e20000100800 */
[C---:B------:R-:W-:Y:S02]  /*5090*/  ISETP.GT.U32.AND P4, PT, R19.reuse, R13, PT ;  /* 0x0000000d1300720c */ /* 0x040fe40003f84070 */
[----:B------:R-:W-:Y:S01]  /*50a0*/  ISETP.GT.U32.AND P6, PT, R19, R64, PT ;  /* 0x000000401300720c */ /* 0x000fe20003fc4070 */
[----:B------:R-:W-:Y:S01]  /*50b0*/  IMAD.HI.U32 R91, R20, R86, RZ ;  /* 0x00000056145b7227 */ /* 0x000fe200078e00ff */
[----:B0-----:R-:W2:Y:S04]  /*50c0*/  LDL.LU R56, [R1+0x270c] ;  /* 0x00270c0001387983 */ /* 0x001ea80000300800 */
[----:B------:R0:W-:Y:S01]  /*50d0*/  STL [R1+0x1cc], R89 ;  /* 0x0001cc5901007387 */ /* 0x0001e20000100800 */
[----:B------:R-:W-:-:S03]  /*50e0*/  IMAD.MOV R91, RZ, RZ, -R91 ;  /* 0x000000ffff5b7224 */ /* 0x000fc600078e0a5b */
[----:B------:R1:W-:Y:S01]  /*50f0*/  STL [R1+0x1dc], R58 ;  /* 0x0001dc3a01007387 */ /* 0x0003e20000100800 */
[----:B0-----:R-:W-:-:S04]  /*5100*/  IMAD.HI.U32 R89, R20, R82, RZ ;  /* 0x0000005214597227 */ /* 0x001fc800078e00ff */
[----:B------:R-:W-:Y:S01]  /*5110*/  IMAD.MOV R89, RZ, RZ, -R89 ;  /* 0x000000ffff597224 */ /* 0x000fe200078e0a59 */
[----:B-1----:R-:W2:Y:S01]  /*5120*/  LDL.LU R58, [R1+0x2708] ;  /* 0x00270800013a7983 */ /* 0x002ea20000300800 */
[----:B------:R-:W-:Y:S01]  /*5130*/  IABS R83, R83 ;  /* 0x0000005300537213 */ /* 0x000fe20000000000 */
[--C-:B------:R-:W-:Y:S02]  /*5140*/  @!P3 IMAD.IADD R35, R35, 0x1, -R19.reuse ;  /* 0x000000012323b824 */ /* 0x100fe400078e0a13 */
[----:B------:R-:W-:Y:S01]  /*5150*/  STL [R1+0x1c8], R70 ;  /* 0x0001c84601007387 */ /* 0x000fe20000100800 */
[----:B------:R-:W-:Y:S01]  /*5160*/  IABS R85, R87 ;  /* 0x0000005700557213 */ /* 0x000fe20000000000 */
[--C-:B------:R-:W-:Y:S02]  /*5170*/  @!P2 IMAD.IADD R61, R61, 0x1, -R19.reuse ;  /* 0x000000013d3da824 */ /* 0x100fe400078e0a13 */
        /* <DEDUP_REMOVED lines=12> */
[----:B------:R-:W-:Y:S02]  /*5240*/  @!P6 IMAD.IADD R64, R64, 0x1, -R19 ;  /* 0x000000014040e824 */ /* 0x000fe400078e0a13 */
[----:B------:R-:W-:Y:S01]  /*5250*/  IMAD.HI.U32 R87, R20, R84, RZ ;  /* 0x0000005414577227 */ /* 0x000fe200078e00ff */
[----:B------:R-:W-:Y:S02]  /*5260*/  STL [R1+0x1e4], R35 ;  /* 0x0001e42301007387 */ /* 0x000fe40000100800 */
[C---:B------:R-:W-:Y:S01]  /*5270*/  ISETP.GT.U32.AND P6, PT, R19.reuse, R64, PT ;  /* 0x000000401300720c */ /* 0x040fe20003fc4070 */
[----:B------:R-:W-:Y:S02]  /*5280*/  IMAD.MOV R90, RZ, RZ, -R90 ;  /* 0x000000ffff5a7224 */ /* 0x000fe400078e0a5a */
[----:B------:R-:W-:Y:S02]  /*5290*/  IMAD.MOV R88, RZ, RZ, -R88 ;  /* 0x000000ffff587224 */ /* 0x000fe400078e0a58 */
[----:B------:R-:W-:Y:S01]  /*52a0*/  IMAD.MOV R87, RZ, RZ, -R87 ;  /* 0x000000ffff577224 */ /* 0x000fe200078e0a57 */
[----:B------:R0:W-:Y:S01]  /*52b0*/  STL [R1+0x1e8], R13 ;  /* 0x0001e80d01007387 */ /* 0x0001e20000100800 */
[----:B------:R-:W-:-:S02]  /*52c0*/  IMAD R70, R19, R90, R83 ;  /* 0x0000005a13467224 */ /* 0x000fc400078e0253 */
[C---:B------:R-:W-:Y:S02]  /*52d0*/  VIADD R82, R0.reuse, 0x70 ;  /* 0x0000007000527836 */ /* 0x040fe40000000000 */
[C---:B------:R-:W-:Y:S02]  /*52e0*/  IMAD R47, R19.reuse, R87, R84 ;  /* 0x00000057132f7224 */ /* 0x040fe400078e0254 */
[C---:B------:R-:W-:Y:S02]  /*52f0*/  VIADD R83, R0.reuse, 0x71 ;  /* 0x0000007100537836 */ /* 0x040fe40000000000 */
[----:B0-----:R-:W-:Y:S02]  /*5300*/  IMAD R13, R19, R88, R85 ;  /* 0x00000058130d7224 */ /* 0x001fe400078e0255 */
[----:B------:R-:W-:Y:S02]  /*5310*/  IMAD.MOV.U32 R85, RZ, RZ, R35 ;  /* 0x000000ffff557224 */ /* 0x000fe400078e0023 */
[----:B------:R-:W-:-:S02]  /*5320*/  VIADD R84, R0, 0x72 ;  /* 0x0000007200547836 */ /* 0x000fc40000000000 */
[C---:B------:R-:W-:Y:S01]  /*5330*/  VIADD R87, R0.reuse, 0x73 ;  /* 0x0000007300577836 */ /* 0x040fe20000000000 */
[----:B------:R-:W-:Y:S01]  /*5340*/  STL [R1+0xa9c], R82 ;  /* 0x000a9c5201007387 */ /* 0x000fe20000100800 */
[----:B------:R-:W-:Y:S02]  /*5350*/  VIADD R90, R0, 0x74 ;  /* 0x00000074005a7836 */ /* 0x000fe40000000000 */
[--C-:B------:R-:W-:Y:S01]  /*5360*/  @!P4 IMAD.IADD R85, R85, 0x1, -R19.reuse ;  /* 0x000000015555c824 */ /* 0x100fe200078e0a13 */
[----:B------:R-:W-:Y:S01]  /*5370*/  STL [R1+0xab8], R83 ;  /* 0x000ab85301007387 */ /* 0x000fe20000100800 */
[--C-:B------:R-:W-:Y:S01]  /*5380*/  @!P3 IMAD.IADD R89, R89, 0x1, -R19.reuse ;  /* 0x000000015959b824 */ /* 0x100fe200078e0a13 */
[----:B------:R-:W-:Y:S01]  /*5390*/  ISETP.GT.U32.AND P3, PT, R19, R55, PT ;  /* 0x000000371300720c */ /* 0x000fe20003f64070 */
[--C-:B------:R-:W-:Y:S01]  /*53a0*/  @!P2 IMAD.IADD R61, R61, 0x1, -R19.reuse ;  /* 0x000000013d3da824 */ /* 0x100fe200078e0a13 */
[----:B------:R0:W-:Y:S01]  /*53b0*/  STL [R1+0xabc], R84 ;  /* 0x000abc5401007387 */ /* 0x0001e20000100800 */
[----:B------:R-:W-:Y:S01]  /*53c0*/  ISETP.GT.U32.AND P2, PT, R19, R77, PT ;  /* 0x0000004d1300720c */ /* 0x000fe20003f44070 */
[----:B------:R-:W-:-:S02]  /*53d0*/  @!P6 IMAD.IADD R64, R64, 0x1, -R19 ;  /* 0x000000014040e824 */ /* 0x000fc400078e0a13 */
[----:B------:R-:W-:Y:S01]  /*53e0*/  STL [R1+0xac0], R87 ;  /* 0x000ac05701007387 */ /* 0x000fe20000100800 */
[----:B------:R-:W-:-:S03]  /*53f0*/  ISETP.GT.U32.AND P6, PT, R19, R2, PT ;  /* 0x000000021300720c */ /* 0x000fc60003fc4070 */
[----:B------:R-:W-:Y:S04]  /*5400*/  STL [R1+0xac4], R90 ;  /* 0x000ac45a01007387 */ /* 0x000fe80000100800 */
[----:B------:R1:W-:Y:S01]  /*5410*/  @!P4 STL [R1+0x1e4], R85 ;  /* 0x0001e4550100c387 */ /* 0x0003e20000100800 */
[----:B------:R-:W-:Y:S01]  /*5420*/  ISETP.GT.U32.AND P4, PT, R19, R89, PT ;  /* 0x000000591300720c */ /* 0x000fe20003f84070 */
[--C-:B------:R-:W-:Y:S01]  /*5430*/  @!P3 IMAD.IADD R55, R55, 0x1, -R19.reuse ;  /* 0x000000013737b824 */ /* 0x100fe200078e0a13 */
[----:B------:R-:W-:Y:S01]  /*5440*/  ISETP.GT.U32.AND P3, PT, R19, R15, PT ;  /* 0x0000000f1300720c */ /* 0x000fe20003f64070 */
[--C-:B------:R-:W-:Y:S02]  /*5450*/  @!P2 IMAD.IADD R77, R77, 0x1, -R19.reuse ;  /* 0x000000014d4da824 */ /* 0x100fe400078e0a13 */
[----:B------:R-:W-:-:S03]  /*5460*/  @!P6 IMAD.IADD R2, R2, 0x1, -R19 ;  /* 0x000000010202e824 */ /* 0x000fc600078e0a13 */
[----:B------:R-:W-:-:S05]  /*5470*/  ISETP.GT.U32.AND P2, PT, R19, R77, PT ;  /* 0x0000004d1300720c */ /* 0x000fca0003f44070 */
[--C-:B------:R-:W-:Y:S01]  /*5480*/  @!P4 IMAD.IADD R89, R89, 0x1, -R19.reuse ;  /* 0x000000015959c824 */ /* 0x100fe200078e0a13 */
[C---:B------:R-:W-:Y:S02]  /*5490*/  ISETP.GT.U32.AND P4, PT, R19.reuse, R55, PT ;  /* 0x000000371300720c */ /* 0x040fe40003f84070 */
[----:B------:R-:W-:Y:S01]  /*54a0*/  ISETP.GT.U32.AND P6, PT, R19, R2, PT ;  /* 0x000000021300720c */ /* 0x000fe20003fc4070 */
[----:B------:R-:W-:Y:S01]  /*54b0*/  @!P3 IMAD.IADD R15, R15, 0x1, -R19 ;  /* 0x000000010f0fb824 */ /* 0x000fe200078e0a13 */
[----:B------:R-:W-:-:S03]  /*54c0*/  ISETP.GT.U32.AND P3, PT, R19, R80, PT ;  /* 0x000000501300720c */ /* 0x000fc60003f64070 */
[----:B------:R-:W-:Y:S01]  /*54d0*/  @!P2 IMAD.IADD R77, R77, 0x1, -R19 ;  /* 0x000000014d4da824 */ /* 0x000fe200078e0a13 */
[----:B------:R-:W-:-:S05]  /*54e0*/  ISETP.GT.U32.AND P2, PT, R19, R48, PT ;  /* 0x000000301300720c */ /* 0x000fca0003f44070 */
[--C-:B------:R-:W-:Y:S01]  /*54f0*/  @!P4 IMAD.IADD R55, R55, 0x1, -R19.reuse ;  /* 0x000000013737c824 */ /* 0x100fe200078e0a13 */
[C---:B------:R-:W-:Y:S01]  /*5500*/  ISETP.GT.U32.AND P4, PT, R19.reuse, R15, PT ;  /* 0x0000000f1300720c */ /* 0x040fe20003f84070 */
[--C-:B------:R-:W-:Y:S01]  /*5510*/  @!P6 IMAD.IADD R2, R2, 0x1, -R19.reuse ;  /* 0x000000010202e824 */ /* 0x100fe200078e0a13 */
[C---:B------:R-:W-:Y:S01]  /*5520*/  ISETP.GT.U32.AND P6, PT, R19.reuse, R14, PT ;  /* 0x0000000e1300720c */ /* 0x040fe20003fc4070 */
[----:B------:R-:W-:Y:S01]  /*5530*/  IMAD.HI.U32 R91, R20, R86, RZ ;  /* 0x00000056145b7227 */ /* 0x000fe200078e00ff */
[----:B0-----:R-:W-:Y:S01]  /*5540*/  IABS R84, R84 ;  /* 0x0000005400547213 */ /* 0x001fe20000000000 */
[----:B------:R0:W-:Y:S01]  /*5550*/  STL [R1+0x1e0], R61 ;  /* 0x0001e03d01007387 */ /* 0x0001e20000100800 */
[----:B------:R-:W-:Y:S01]  /*5560*/  IABS R82, R82 ;  /* 0x0000005200527213 */ /* 0x000fe20000000000 */
[----:B------:R-:W-:Y:S01]  /*5570*/  @!P3 IMAD.IADD R80, R80, 0x1, -R19 ;  /* 0x000000015050b824 */ /* 0x000fe200078e0a13 */
[----:B------:R-:W-:Y:S01]  /*5580*/  IABS R83, R83 ;  /* 0x0000005300537213 */ /* 0x000fe20000000000 */
[----:B------:R-:W-:Y:S01]  /*5590*/  IMAD.MOV R91, RZ, RZ, -R91 ;  /* 0x000000ffff5b7224 */ /* 0x000fe200078e0a5b */
[----:B------:R-:W-:Y:S01]  /*55a0*/  ISETP.GT.U32.AND P3, PT, R19, R70, PT ;  /* 0x000000461300720c */ /* 0x000fe20003f64070 */
[--C-:B------:R-:W-:Y:S01]  /*55b0*/  @!P2 IMAD.IADD R48, R48, 0x1, -R19.reuse ;  /* 0x000000013030a824 */ /* 0x100fe200078e0a13 */
[----:B-1----:R-:W-:Y:S01]  /*55c0*/  IABS R85, R87 ;  /* 0x0000005700557213 */ /* 0x002fe20000000000 */
[----:B------:R-:W-:Y:S01]  /*55d0*/  @!P4 IMAD.IADD R15, R15, 0x1, -R19 ;  /* 0x000000010f0fc824 */ /* 0x000fe200078e0a13 */
[----:B0-----:R-:W2:Y:S01]  /*55e0*/  LDL.LU R61, [R1+0x2704] ;  /* 0x00270400013d7983 */ /* 0x001ea20000300800 */
[C---:B------:R-:W-:Y:S01]  /*55f0*/  IMAD R35, R19.reuse, R91, R86 ;  /* 0x0000005b13237224 */ /* 0x040fe200078e0256 */
[----:B------:R-:W-:-:S02]  /*5600*/  ISETP.GT.U32.AND P4, PT, R19, R80, PT ;  /* 0x000000501300720c */ /* 0x000fc40003f84070 */
[----:B------:R0:W-:Y:S01]  /*5610*/  STL [R1+0x1d8], R64 ;  /* 0x0001d84001007387 */ /* 0x0001e20000100800 */
[----:B------:R-:W-:Y:S01]  /*5620*/  IMAD.HI.U32 R87, R20, R84, RZ ;  /* 0x0000005414577227 */ /* 0x000fe200078e00ff */
[----:B------:R-:W-:-:S03]  /*5630*/  IABS R86, R90 ;  /* 0x0000005a00567213 */ /* 0x000fc60000000000 */
[----:B------:R-:W-:Y:S01]  /*5640*/  IMAD.HI.U32 R90, R20, R83, RZ ;  /* 0x00000053145a7227 */ /* 0x000fe200078e00ff */
[----:B0-----:R-:W2:Y:S03]  /*5650*/  LDL.LU R64, [R1+0x2700] ;  /* 0x0027000001407983 */ /* 0x001ea60000300800 */
[----:B------:R-:W-:Y:S01]  /*5660*/  @!P6 IMAD.IADD R14, R14, 0x1, -R19 ;  /* 0x000000010e0ee824 */ /* 0x000fe200078e0a13 */
[----:B------:R0:W-:Y:S01]  /*5670*/  STL [R1+0x1d0], R89 ;  /* 0x0001d05901007387 */ /* 0x0001e20000100800 */
[----:B------:R-:W-:Y:S01]  /*5680*/  IMAD.MOV R87, RZ, RZ, -R87 ;  /* 0x000000ffff577224 */ /* 0x000fe200078e0a57 */
[----:B------:R-:W-:Y:S02]  /*5690*/  ISETP.GT.U32.AND P2, PT, R19, R48, PT ;  /* 0x000000301300720c */ /* 0x000fe40003f44070 */
[----:B------:R1:W-:Y:S01]  /*56a0*/  STL [R1+0x1c4], R55 ;  /* 0x0001c43701007387 */ /* 0x0003e20000100800 */
[----:B------:R-:W-:-:S02]  /*56b0*/  IMAD.MOV R90, RZ, RZ, -R90 ;  /* 0x000000ffff5a7224 */ /* 0x000fc400078e0a5a */
[----:B0-----:R-:W-:Y:S01]  /*56c0*/  IMAD.HI.U32 R89, R20, R82, RZ ;  /* 0x0000005214597227 */ /* 0x001fe200078e00ff */
[----:B-1----:R-:W2:Y:S03]  /*56d0*/  LDL.LU R55, [R1+0x26fc] ;  /* 0x0026fc0001377983 */ /* 0x002ea60000300800 */
[----:B------:R-:W-:Y:S01]  /*56e0*/  IMAD.MOV R89, RZ, RZ, -R89 ;  /* 0x000000ffff597224 */ /* 0x000fe200078e0a59 */
[----:B------:R0:W-:Y:S01]  /*56f0*/  STL [R1+0x1bc], R77 ;  /* 0x0001bc4d01007387 */ /* 0x0001e20000100800 */
[----:B------:R-:W-:-:S03]  /*5700*/  ISETP.GT.U32.AND P6, PT, R19, R14, PT ;  /* 0x0000000e1300720c */ /* 0x000fc60003fc4070 */
[----:B------:R1:W-:Y:S04]  /*5710*/  STL [R1+0x1b8], R2 ;  /* 0x0001b80201007387 */ /* 0x0003e80000100800 */
[----:B------:R-:W-:Y:S01]  /*5720*/  STL [R1+0x1ac], R80 ;  /* 0x0001ac5001007387 */ /* 0x000fe20000100800 */
[----:B0-----:R-:W-:-:S03]  /*5730*/  IMAD R77, R19, R89, R82 ;  /* 0x00000059134d7224 */ /* 0x001fc600078e0252 */
[----:B------:R0:W-:Y:S01]  /*5740*/  STL [R1+0x1b0], R15 ;  /* 0x0001b00f01007387 */ /* 0x0001e20000100800 */
[C---:B------:R-:W-:Y:S02]  /*5750*/  VIADD R82, R0.reuse, 0x76 ;  /* 0x0000007600527836 */ /* 0x040fe40000000000 */
[C---:B-1----:R-:W-:Y:S02]  /*5760*/  IMAD R2, R19.reuse, R90, R83 ;  /* 0x0000005a13027224 */ /* 0x042fe400078e0253 */
[----:B------:R-:W-:Y:S02]  /*5770*/  VIADD R83, R0, 0x77 ;  /* 0x0000007700537836 */ /* 0x000fe40000000000 */
[----:B------:R-:W-:Y:S02]  /*5780*/  @!P3 IMAD.IADD R70, R70, 0x1, -R19 ;  /* 0x000000014646b824 */ /* 0x000fe400078e0a13 */
[----:B0-----:R-:W-:Y:S02]  /*5790*/  IMAD R15, R19, R87, R84 ;  /* 0x00000057130f7224 */ /* 0x001fe400078e0254 */
[----:B------:R-:W-:-:S02]  /*57a0*/  IMAD.MOV.U32 R84, RZ, RZ, R80 ;  /* 0x000000ffff547224 */ /* 0x000fc400078e0050 */
[C---:B------:R-:W-:Y:S01]  /*57b0*/  VIADD R87, R0.reuse, 0x75 ;  /* 0x0000007500577836 */ /* 0x040fe20000000000 */
[----:B------:R-:W-:Y:S01]  /*57c0*/  ISETP.GT.U32.AND P3, PT, R19, R47, PT ;  /* 0x0000002f1300720c */ /* 0x000fe20003f64070 */
[----:B------:R-:W-:Y:S02]  /*57d0*/  VIADD R89, R0, 0x78 ;  /* 0x0000007800597836 */ /* 0x000fe40000000000 */
[--C-:B------:R-:W-:Y:S01]  /*57e0*/  @!P4 IMAD.IADD R84, R84, 0x1, -R19.reuse ;  /* 0x000000015454c824 */ /* 0x100fe200078e0a13 */
[----:B------:R-:W-:Y:S01]  /*57f0*/  STL [R1+0xa70], R87 ;  /* 0x000a705701007387 */ /* 0x000fe20000100800 */
[----:B------:R-:W-:-:S03]  /*5800*/  @!P2 IMAD.IADD R48, R48, 0x1, -R19 ;  /* 0x000000013030a824 */ /* 0x000fc600078e0a13 */
[----:B------:R0:W-:Y:S01]  /*5810*/  STL [R1+0xa74], R82 ;  /* 0x000a745201007387 */ /* 0x0001e20000100800 */
[----:B------:R-:W-:-:S03]  /*5820*/  ISETP.GT.U32.AND P2, PT, R19, R13, PT ;  /* 0x0000000d1300720c */ /* 0x000fc60003f44070 */
[----:B------:R-:W-:Y:S04]  /*5830*/  STL [R1+0xa78], R83 ;  /* 0x000a785301007387 */ /* 0x000fe80000100800 */
[----:B------:R-:W-:Y:S01]  /*5840*/  STL [R1+0xa84], R89 ;  /* 0x000a845901007387 */ /* 0x000fe20000100800 */
[----:B------:R-:W-:-:S03]  /*5850*/  @!P6 IMAD.IADD R14, R14, 0x1, -R19 ;  /* 0x000000010e0ee824 */ /* 0x000fc600078e0a13 */
[----:B------:R-:W-:Y:S01]  /*5860*/  @!P4 STL [R1+0x1ac], R84 ;  /* 0x0001ac540100c387 */ /* 0x000fe20000100800 */
[C---:B------:R-:W-:Y:S02]  /*5870*/  ISETP.GT.U32.AND P4, PT, R19.reuse, R70, PT ;  /* 0x000000461300720c */ /* 0x040fe40003f84070 */
[----:B------:R-:W-:Y:S01]  /*5880*/  ISETP.GT.U32.AND P6, PT, R19, R35, PT ;  /* 0x000000231300720c */ /* 0x000fe20003fc4070 */
[--C-:B------:R-:W-:Y:S01]  /*5890*/  @!P3 IMAD.IADD R47, R47, 0x1, -R19.reuse ;  /* 0x000000012f2fb824 */ /* 0x100fe200078e0a13 */
[----:B------:R-:W-:Y:S01]  /*58a0*/  ISETP.GT.U32.AND P3, PT, R19, R77, PT ;  /* 0x0000004d1300720c */ /* 0x000fe20003f64070 */
[----:B------:R-:W-:Y:S01]  /*58b0*/  @!P2 IMAD.IADD R13, R13, 0x1, -R19 ;  /* 0x000000010d0da824 */ /* 0x000fe200078e0a13 */
[----:B------:R-:W-:Y:S01]  /*58c0*/  ISETP.GT.U32.AND P2, PT, R19, R2, PT ;  /* 0x000000021300720c */ /* 0x000fe20003f44070 */
[----:B------:R-:W-:-:S06]  /*58d0*/  IMAD.HI.U32 R91, R20, R86, RZ ;  /* 0x00000056145b7227 */ /* 0x000fcc00078e00ff */
[--C-:B------:R-:W-:Y:S01]  /*58e0*/  @!P4 IMAD.IADD R70, R70, 0x1, -R19.reuse ;  /* 0x000000014646c824 */ /* 0x100fe200078e0a13 */
[----:B------:R-:W-:Y:S01]  /*58f0*/  ISETP.GT.U32.AND P4, PT, R19, R47, PT ;  /* 0x0000002f1300720c */ /* 0x000fe20003f84070 */
[--C-:B------:R-:W-:Y:S01]  /*5900*/  @!P6 IMAD.IADD R35, R35, 0x1, -R19.reuse ;  /* 0x000000012323e824 */ /* 0x100fe200078e0a13 */
[----:B------:R-:W-:Y:S01]  /*5910*/  ISETP.GT.U32.AND P6, PT, R19, R13, PT ;  /* 0x0000000d1300720c */ /* 0x000fe20003fc4070 */
[----:B------:R-:W-:Y:S02]  /*5920*/  @!P3 IMAD.IADD R77, R77, 0x1, -R19 ;  /* 0x000000014d4db824 */ /* 0x000fe400078e0a13 */
[----:B------:R-:W-:Y:S01]  /*5930*/  IMAD.HI.U32 R88, R20, R85, RZ ;  /* 0x0000005514587227 */ /* 0x000fe200078e00ff */
[----:B------:R-:W-:-:S03]  /*5940*/  ISETP.GT.U32.AND P3, PT, R19, R35, PT ;  /* 0x000000231300720c */ /* 0x000fc60003f64070 */
[----:B------:R-:W-:Y:S02]  /*5950*/  IMAD.MOV R91, RZ, RZ, -R91 ;  /* 0x000000ffff5b7224 */ /* 0x000fe400078e0a5b */
[----:B------:R-:W-:Y:S02]  /*5960*/  IMAD.MOV R88, RZ, RZ, -R88 ;  /* 0x000000ffff587224 */ /* 0x000fe400078e0a58 */
[----:B------:R-:W-:Y:S01]  /*5970*/  IMAD R90, R19, R91, R86 ;  /* 0x0000005b135a7224 */ /* 0x000fe200078e0256 */
[----:B------:R-:W-:Y:S01]  /*5980*/  IABS R86, R87 ;  /* 0x0000005700567213 */ /* 0x000fe20000000000 */
[--C-:B------:R-:W-:Y:S02]  /*5990*/  @!P2 IMAD.IADD R2, R2, 0x1, -R19.reuse ;  /* 0x000000010202a824 */ /* 0x100fe400078e0a13 */
[----:B------:R-:W-:Y:S01]  /*59a0*/  @!P4 IMAD.IADD R47, R47, 0x1, -R19 ;  /* 0x000000012f2fc824 */ /* 0x000fe200078e0a13 */
[C---:B------:R-:W-:Y:S01]  /*59b0*/  ISETP.GT.U32.AND P4, PT, R19.reuse, R15, PT ;  /* 0x0000000f1300720c */ /* 0x040fe20003f84070 */
[----:B------:R-:W-:Y:S01]  /*59c0*/  IMAD R80, R19, R88, R85 ;  /* 0x0000005813507224 */ /* 0x000fe200078e0255 */
[----:B0-----:R-:W-:Y:S01]  /*59d0*/  IABS R82, R82 ;  /* 0x0000005200527213 */ /* 0x001fe20000000000 */
[----:B------:R-:W-:Y:S01]  /*59e0*/  @!P6 IMAD.IADD R13, R13, 0x1, -R19 ;  /* 0x000000010d0de824 */ /* 0x000fe200078e0a13 */
[C---:B------:R-:W-:Y:S01]  /*59f0*/  ISETP.GT.U32.AND P2, PT, R19.reuse, R2, PT ;  /* 0x000000021300720c */ /* 0x040fe20003f44070 */
[----:B------:R-:W-:Y:S01]  /*5a00*/  IMAD.HI.U32 R87, R20, R86, RZ ;  /* 0x0000005614577227 */ /* 0x000fe200078e00ff */
[----:B------:R-:W-:Y:S01]  /*5a10*/  ISETP.GT.U32.AND P6, PT, R19, R77, PT ;  /* 0x0000004d1300720c */ /* 0x000fe20003fc4070 */
[----:B------:R0:W-:Y:S02]  /*5a20*/  STL [R1+0x1a8], R48 ;  /* 0x0001a83001007387 */ /* 0x0001e40000100800 */
[----:B------:R-:W-:-:S02]  /*5a30*/  VIADD R88, R0, 0x79 ;  /* 0x0000007900587836 */ /* 0x000fc40000000000 */
[----:B------:R-:W-:Y:S01]  /*5a40*/  @!P3 IMAD.IADD R35, R35, 0x1, -R19 ;  /* 0x000000012323b824 */ /* 0x000fe200078e0a13 */
[----:B------:R-:W-:Y:S01]  /*5a50*/  ISETP.GT.U32.AND P3, PT, R19, R80, PT ;  /* 0x000000501300720c */ /* 0x000fe20003f64070 */
[----:B------:R-:W-:Y:S02]  /*5a60*/  IMAD.MOV R87, RZ, RZ, -R87 ;  /* 0x000000ffff577224 */ /* 0x000fe400078e0a57 */
[----:B------:R-:W-:Y:S01]  /*5a70*/  IMAD.HI.U32 R85, R20, R82, RZ ;  /* 0x0000005214557227 */ /* 0x000fe200078e00ff */
[----:B0-----:R-:W3:Y:S04]  /*5a80*/  LDL.LU R48, [R1+0x26f8] ;  /* 0x0026f80001307983 */ /* 0x001ee80000300800 */
[----:B------:R0:W-:Y:S01]  /*5a90*/  STL [R1+0x198], R14 ;  /* 0x0001980e01007387 */ /* 0x0001e20000100800 */
[----:B------:R-:W-:-:S02]  /*5aa0*/  IMAD.MOV R85, RZ, RZ, -R85 ;  /* 0x000000ffff557224 */ /* 0x000fc400078e0a55 */
[----:B------:R-:W-:Y:S01]  /*5ab0*/  @!P4 IMAD.IADD R15, R15, 0x1, -R19 ;  /* 0x000000010f0fc824 */ /* 0x000fe200078e0a13 */
[----:B0-----:R-:W3:Y:S04]  /*5ac0*/  LDL.LU R14, [R1+0x26f4] ;  /* 0x0026f400010e7983 */ /* 0x001ee80000300800 */
[----:B------:R-:W-:Y:S04]  /*5ad0*/  STL [R1+0xa80], R88 ;  /* 0x000a805801007387 */ /* 0x000fe80000100800 */
[----:B------:R0:W-:Y:S01]  /*5ae0*/  STL [R1+0x1a0], R70 ;  /* 0x0001a04601007387 */ /* 0x0001e20000100800 */
[----:B------:R-:W-:-:S03]  /*5af0*/  ISETP.GT.U32.AND P4, PT, R19, R90, PT ;  /* 0x0000005a1300720c */ /* 0x000fc60003f84070 */
[----:B------:R1:W-:Y:S01]  /*5b00*/  STL [R1+0x19c], R47 ;  /* 0x00019c2f01007387 */ /* 0x0003e20000100800 */
[--C-:B------:R-:W-:Y:S02]  /*5b10*/  @!P2 IMAD.IADD R2, R2, 0x1, -R19.reuse ;  /* 0x000000010202a824 */ /* 0x100fe400078e0a13 */
[----:B0-----:R-:W-:Y:S01]  /*5b20*/  IMAD R70, R19, R87, R86 ;  /* 0x0000005713467224 */ /* 0x001fe200078e0256 */
[----:B-1----:R-:W3:Y:S01]  /*5b30*/  LDL.LU R47, [R1+0x26f0] ;  /* 0x0026f000012f7983 */ /* 0x002ee20000300800 */
[----:B------:R-:W-:-:S03]  /*5b40*/  @!P6 IMAD.IADD R77, R77, 0x1, -R19 ;  /* 0x000000014d4de824 */ /* 0x000fc600078e0a13 */
[C---:B------:R-:W-:Y:S01]  /*5b50*/  ISETP.GT.U32.AND P2, PT, R19.reuse, R70, PT ;  /* 0x000000461300720c */ /* 0x040fe20003f44070 */
[----:B------:R0:W-:Y:S01]  /*5b60*/  STL [R1+0x190], R13 ;  /* 0x0001900d01007387 */ /* 0x0001e20000100800 */
[C---:B------:R-:W-:Y:S01]  /*5b70*/  ISETP.GT.U32.AND P6, PT, R19.reuse, R15, PT ;  /* 0x0000000f1300720c */ /* 0x040fe20003fc4070 */
[----:B------:R-:W-:Y:S01]  /*5b80*/  @!P3 IMAD.IADD R80, R80, 0x1, -R19 ;  /* 0x000000015050b824 */ /* 0x000fe200078e0a13 */
[----:B------:R-:W-:Y:S01]  /*5b90*/  IABS R83, R83 ;  /* 0x0000005300537213 */ /* 0x000fe20000000000 */
[----:B0-----:R-:W-:-:S05]  /*5ba0*/  IMAD R13, R19, R85, R82 ;  /* 0x00000055130d7224 */ /* 0x001fca00078e0252 */
[C---:B------:R-:W-:Y:S01]  /*5bb0*/  ISETP.GT.U32.AND P3, PT, R19.reuse, R13, PT ;  /* 0x0000000d1300720c */ /* 0x040fe20003f64070 */
[----:B------:R-:W-:Y:S01]  /*5bc0*/  IMAD.HI.U32 R86, R20, R83, RZ ;  /* 0x0000005314567227 */ /* 0x000fe200078e00ff */
[----:B------:R-:W-:Y:S02]  /*5bd0*/  IABS R87, R88 ;  /* 0x0000005800577213 */ /* 0x000fe40000000000 */
[----:B------:R-:W-:Y:S01]  /*5be0*/  IABS R84, R89 ;  /* 0x0000005900547213 */ /* 0x000fe20000000000 */
[--C-:B------:R-:W-:Y:S02]  /*5bf0*/  @!P4 IMAD.IADD R90, R90, 0x1, -R19.reuse ;  /* 0x000000015a5ac824 */ /* 0x100fe400078e0a13 */
[----:B------:R-:W-:Y:S02]  /*5c00*/  IMAD.MOV R86, RZ, RZ, -R86 ;  /* 0x000000ffff567224 */ /* 0x000fe400078e0a56 */
[----:B------:R-:W-:Y:S02]  /*5c10*/  @!P2 IMAD.IADD R70, R70, 0x1, -R19 ;  /* 0x000000014646a824 */ /* 0x000fe400078e0a13 */
[----:B------:R-:W-:Y:S01]  /*5c20*/  IMAD.HI.U32 R82, R20, R87, RZ ;  /* 0x0000005714527227 */ /* 0x000fe200078e00ff */
[----:B------:R-:W-:-:S03]  /*5c30*/  ISETP.GT.U32.AND P2, PT, R19, R90, PT ;  /* 0x0000005a1300720c */ /* 0x000fc60003f44070 */
[----:B------:R-:W-:Y:S01]  /*5c40*/  @!P6 IMAD.IADD R15, R15, 0x1, -R19 ;  /* 0x000000010f0fe824 */ /* 0x000fe200078e0a13 */
[C---:B------:R-:W-:Y:S01]  /*5c50*/  ISETP.GT.U32.AND P6, PT, R19.reuse, R80, PT ;  /* 0x000000501300720c */ /* 0x040fe20003fc4070 */
[----:B------:R-:W-:Y:S01]  /*5c60*/  IMAD R89, R19, R86, R83 ;  /* 0x0000005613597224 */ /* 0x000fe200078e0253 */
[----:B------:R0:W-:Y:S01]  /*5c70*/  STL [R1+0x18c], R35 ;  /* 0x00018c2301007387 */ /* 0x0001e20000100800 */
[----:B------:R-:W-:Y:S01]  /*5c80*/  @!P3 IMAD.IADD R13, R13, 0x1, -R19 ;  /* 0x000000010d0db824 */ /* 0x000fe200078e0a13 */
[----:B------:R-:W-:Y:S01]  /*5c90*/  ISETP.GT.U32.AND P3, PT, R19, R70, PT ;  /* 0x000000461300720c */ /* 0x000fe20003f64070 */
[----:B------:R-:W-:-:S04]  /*5ca0*/  IMAD.HI.U32 R88, R20, R84, RZ ;  /* 0x0000005414587227 */ /* 0x000fc800078e00ff */
[----:B------:R-:W-:Y:S02]  /*5cb0*/  IMAD.MOV R82, RZ, RZ, -R82 ;  /* 0x000000ffff527224 */ /* 0x000fe400078e0a52 */
[----:B------:R-:W-:Y:S01]  /*5cc0*/  VIADD R83, R0, 0x7a ;  /* 0x0000007a00537836 */ /* 0x000fe20000000000 */
[----:B0-----:R-:W3:Y:S01]  /*5cd0*/  LDL.LU R35, [R1+0x26ec] ;  /* 0x0026ec0001237983 */ /* 0x001ee20000300800 */
[----:B------:R-:W-:-:S03]  /*5ce0*/  IMAD.MOV R88, RZ, RZ, -R88 ;  /* 0x000000ffff587224 */ /* 0x000fc600078e0a58 */
[----:B------:R0:W-:Y:S01]  /*5cf0*/  STL [R1+0x184], R77 ;  /* 0x0001844d01007387 */ /* 0x0001e20000100800 */
[----:B------:R-:W-:Y:S01]  /*5d00*/  IMAD R91, R19, R82, R87 ;  /* 0x00000052135b7224 */ /* 0x000fe200078e0257 */
[----:B------:R-:W-:Y:S01]  /*5d10*/  IABS R82, R83 ;  /* 0x0000005300527213 */ /* 0x000fe20000000000 */
[----:B------:R-:W-:Y:S01]  /*5d20*/  VIADD R85, R0, 0x7b ;  /* 0x0000007b00557836 */ /* 0x000fe20000000000 */
[----:B0-----:R-:W3:Y:S04]  /*5d30*/  LDL.LU R77, [R1+0x26e8] ;  /* 0x0026e800014d7983 */ /* 0x001ee80000300800 */
[----:B------:R0:W-:Y:S04]  /*5d40*/  STL [R1+0x17c], R2 ;  /* 0x00017c0201007387 */ /* 0x0001e80000100800 */
[----:B------:R1:W-:Y:S01]  /*5d50*/  STL [R1+0x890], R83 ;  /* 0x0008905301007387 */ /* 0x0003e20000100800 */
[----:B------:R-:W-:-:S03]  /*5d60*/  @!P6 IMAD.IADD R80, R80, 0x1, -R19 ;  /* 0x000000015050e824 */ /* 0x000fc600078e0a13 */
[----:B------:R-:W-:Y:S01]  /*5d70*/  STL [R1+0xa60], R85 ;  /* 0x000a605501007387 */ /* 0x000fe20000100800 */
[----:B0-----:R-:W-:Y:S02]  /*5d80*/  IMAD R2, R19, R88, R84 ;  /* 0x0000005813027224 */ /* 0x001fe400078e0254 */
[C---:B-1----:R-:W-:Y:S02]  /*5d90*/  VIADD R83, R0.reuse, 0x7c ;  /* 0x0000007c00537836 */ /* 0x042fe40000000000 */
[----:B------:R-:W-:Y:S02]  /*5da0*/  VIADD R84, R0, 0x7d ;  /* 0x0000007d00547836 */ /* 0x000fe40000000000 */
[--C-:B------:R-:W-:Y:S01]  /*5db0*/  @!P2 IMAD.IADD R90, R90, 0x1, -R19.reuse ;  /* 0x000000015a5aa824 */ /* 0x100fe200078e0a13 */
[----:B------:R-:W-:Y:S01]  /*5dc0*/  STL [R1+0xa5c], R83 ;  /* 0x000a5c5301007387 */ /* 0x000fe20000100800 */
[----:B------:R-:W-:-:S03]  /*5dd0*/  @!P3 IMAD.IADD R70, R70, 0x1, -R19 ;  /* 0x000000014646b824 */ /* 0x000fc600078e0a13 */
[----:B------:R0:W-:Y:S04]  /*5de0*/  STL [R1+0x178], R15 ;  /* 0x0001780f01007387 */ /* 0x0001e80000100800 */
[----:B0-----:R-:W3:Y:S04]  /*5df0*/  LDL.LU R15, [R1+0x26e4] ;  /* 0x0026e400010f7983 */ /* 0x001ee80000300800 */
[----:B------:R-:W-:Y:S04]  /*5e00*/  STL [R1+0xa7c], R84 ;  /* 0x000a7c5401007387 */ /* 0x000fe80000100800 */
[----:B------:R0:W-:Y:S04]  /*5e10*/  STL [R1+0x174], R80 ;  /* 0x0001745001007387 */ /* 0x0001e80000100800 */
[----:B0-----:R-:W3:Y:S04]  /*5e20*/  LDL.LU R80, [R1+0x26e0] ;  /* 0x0026e00001507983 */ /* 0x001ee80000300800 */
[----:B------:R-:W-:Y:S04]  /*5e30*/  STL [R1+0x170], R90 ;  /* 0x0001705a01007387 */ /* 0x000fe80000100800 */
[----:B------:R0:W-:Y:S04]  /*5e40*/  STL [R1+0x168], R70 ;  /* 0x0001684601007387 */ /* 0x0001e80000100800 */
[----:B0-----:R-:W3:Y:S01]  /*5e50*/  LDL.LU R70, [R1+0x26dc] ;  /* 0x0026dc0001467983 */ /* 0x001ee20000300800 */
[C---:B------:R-:W-:Y:S01]  /*5e60*/  ISETP.GT.U32.AND P6, PT, R19.reuse, R13, PT ;  /* 0x0000000d1300720c */ /* 0x040fe20003fc4070 */
[----:B------:R-:W-:Y:S01]  /*5e70*/  IMAD.HI.U32 R86, R20, R82, RZ ;  /* 0x0000005214567227 */ /* 0x000fe200078e00ff */
[----:B------:R-:W-:-:S03]  /*5e80*/  ISETP.GT.U32.AND P4, PT, R19, R89, PT ;  /* 0x000000591300720c */ /* 0x000fc60003f84070 */
[----:B------:R-:W-:Y:S01]  /*5e90*/  IMAD.MOV R86, RZ, RZ, -R86 ;  /* 0x000000ffff567224 */ /* 0x000fe200078e0a56 */
[----:B------:R-:W-:-:S03]  /*5ea0*/  ISETP.GT.U32.AND P2, PT, R19, R2, PT ;  /* 0x000000021300720c */ /* 0x000fc60003f44070 */
[----:B------:R-:W-:-:S04]  /*5eb0*/  IMAD R90, R19, R86, R82 ;  /* 0x00000056135a7224 */ /* 0x000fc800078e0252 */
[--C-:B------:R-:W-:Y:S01]  /*5ec0*/  @!P6 IMAD.IADD R13, R13, 0x1, -R19.reuse ;  /* 0x000000010d0de824 */ /* 0x100fe200078e0a13 */
[C---:B------:R-:W-:Y:S02]  /*5ed0*/  ISETP.GT.U32.AND P6, PT, R19.reuse, R90, PT ;  /* 0x0000005a1300720c */ /* 0x040fe40003fc4070 */
[----:B------:R-:W-:Y:S01]  /*5ee0*/  ISETP.GT.U32.AND P3, PT, R19, R91, PT ;  /* 0x0000005b1300720c */ /* 0x000fe20003f64070 */
[--C-:B------:R-:W-:Y:S01]  /*5ef0*/  @!P4 IMAD.IADD R89, R89, 0x1, -R19.reuse ;  /* 0x000000015959c824 */ /* 0x100fe200078e0a13 */
[----:B------:R-:W-:Y:S01]  /*5f00*/  IABS R85, R85 ;  /* 0x0000005500557213 */ /* 0x000fe20000000000 */
[----:B------:R-:W-:-:S03]  /*5f10*/  @!P2 IMAD.IADD R2, R2, 0x1, -R19 ;  /* 0x000000010202a824 */ /* 0x000fc600078e0a13 */
[C---:B------:R-:W-:Y:S01]  /*5f20*/  ISETP.GT.U32.AND P4, PT, R19.reuse, R89, PT ;  /* 0x000000591300720c */ /* 0x040fe20003f84070 */
[----:B------:R-:W-:Y:S01]  /*5f30*/  IMAD.HI.U32 R87, R20, R85, RZ ;  /* 0x0000005514577227 */ /* 0x000fe200078e00ff */
[----:B------:R-:W-:Y:S02]  /*5f40*/  IABS R84, R84 ;  /* 0x0000005400547213 */ /* 0x000fe40000000000 */
[----:B------:R-:W-:Y:S01]  /*5f50*/  ISETP.GT.U32.AND P2, PT, R19, R2, PT ;  /* 0x000000021300720c */ /* 0x000fe20003f44070 */
[--C-:B------:R-:W-:Y:S01]  /*5f60*/  @!P6 IMAD.IADD R90, R90, 0x1, -R19.reuse ;  /* 0x000000015a5ae824 */ /* 0x100fe200078e0a13 */
[----:B------:R-:W-:Y:S01]  /*5f70*/  IABS R83, R83 ;  /* 0x0000005300537213 */ /* 0x000fe20000000000 */
[----:B------:R-:W-:Y:S02]  /*5f80*/  @!P3 IMAD.IADD R91, R91, 0x1, -R19 ;  /* 0x000000015b5bb824 */ /* 0x000fe400078e0a13 */
[----:B------:R-:W-:Y:S01]  /*5f90*/  IMAD.HI.U32 R82, R20, R84, RZ ;  /* 0x0000005414527227 */ /* 0x000fe200078e00ff */
[----:B------:R-:W-:-:S03]  /*5fa0*/  ISETP.GT.U32.AND P6, PT, R19, R90, PT ;  /* 0x0000005a1300720c */ /* 0x000fc60003fc4070 */
[----:B------:R-:W-:Y:S01]  /*5fb0*/  IMAD.MOV R87, RZ, RZ, -R87 ;  /* 0x000000ffff577224 */ /* 0x000fe200078e0a57 */
[----:B------:R-:W-:Y:S01]  /*5fc0*/  ISETP.GT.U32.AND P3, PT, R19, R91, PT ;  /* 0x0000005b1300720c */ /* 0x000fe20003f64070 */
[----:B------:R-:W-:-:S04]  /*5fd0*/  IMAD.HI.U32 R86, R20, R83, RZ ;  /* 0x0000005314567227 */ /* 0x000fc800078e00ff */
[----:B------:R-:W-:Y:S02]  /*5fe0*/  IMAD.MOV R82, RZ, RZ, -R82 ;  /* 0x000000ffff527224 */ /* 0x000fe400078e0a52 */
[----:B------:R-:W-:Y:S02]  /*5ff0*/  IMAD R87, R19, R87, R85 ;  /* 0x0000005713577224 */ /* 0x000fe400078e0255 */
[--C-:B------:R-:W-:Y:S01]  /*6000*/  @!P4 IMAD.IADD R89, R89, 0x1, -R19.reuse ;  /* 0x000000015959c824 */ /* 0x100fe200078e0a13 */
[----:B------:R0:W-:Y:S01]  /*6010*/  STL [R1+0x160], R13 ;  /* 0x0001600d01007387 */ /* 0x0001e20000100800 */
[----:B------:R-:W-:Y:S02]  /*6020*/  IMAD.MOV R86, RZ, RZ, -R86 ;  /* 0x000000ffff567224 */ /* 0x000fe400078e0a56 */
[C---:B------:R-:W-:Y:S02]  /*6030*/  IMAD R88, R19.reuse, R82, R84 ;  /* 0x0000005213587224 */ /* 0x040fe400078e0254 */
[----:B------:R-:W-:Y:S01]  /*6040*/  @!P2 IMAD.IADD R2, R2, 0x1, -R19 ;  /* 0x000000010202a824 */ /* 0x000fe200078e0a13 */
[----:B------:R-:W-:Y:S01]  /*6050*/  ISETP.GT.U32.AND P2, PT, R19, R87, PT ;  /* 0x000000571300720c */ /* 0x000fe20003f44070 */
[C---:B------:R-:W-:Y:S01]  /*6060*/  VIADD R82, R0.reuse, 0x7f ;  /* 0x0000007f00527836 */ /* 0x040fe20000000000 */
[----:B0-----:R0:W5:Y:S01]  /*6070*/  LDL.LU R13, [R1+0x26d8] ;  /* 0x0026d800010d7983 */ /* 0x0011620000300800 */
[----:B------:R-:W-:-:S03]  /*6080*/  VIADD R84, R0, 0x80 ;  /* 0x0000008000547836 */ /* 0x000fc60000000000 */
[----:B------:R1:W-:Y:S01]  /*6090*/  STL [R1+0x158], R89 ;  /* 0x0001585901007387 */ /* 0x0003e20000100800 */
[--C-:B------:R-:W-:Y:S01]  /*60a0*/  @!P6 IMAD.IADD R90, R90, 0x1, -R19.reuse ;  /* 0x000000015a5ae824 */ /* 0x100fe200078e0a13 */
[----:B------:R-:W-:Y:S01]  /*60b0*/  ISETP.GT.U32.AND P6, PT, R19, R88, PT ;  /* 0x000000581300720c */ /* 0x000fe20003fc4070 */
[----:B------:R-:W-:Y:S01]  /*60c0*/  @!P3 IMAD.IADD R91, R91, 0x1, -R19 ;  /* 0x000000015b5bb824 */ /* 0x000fe200078e0a13 */
[----:B------:R-:W-:Y:S01]  /*60d0*/  IABS R85, R84 ;  /* 0x0000005400557213 */ /* 0x000fe20000000000 */
[----:B-1----:R-:W-:-:S05]  /*60e0*/  IMAD R89, R19, R86, R83 ;  /* 0x0000005613597224 */ /* 0x002fca00078e0253 */
[----:B------:R-:W-:Y:S01]  /*60f0*/  ISETP.GT.U32.AND P3, PT, R19, R89, PT ;  /* 0x000000591300720c */ /* 0x000fe20003f64070 */
[----:B------:R-:W-:-:S04]  /*6100*/  @!P2 IMAD.IADD R87, R87, 0x1, -R19 ;  /* 0x000000015757a824 */ /* 0x000fc800078e0a13 */
[----:B------:R-:W-:Y:S01]  /*6110*/  @!P6 IMAD.IADD R88, R88, 0x1, -R19 ;  /* 0x000000015858e824 */ /* 0x000fe200078e0a13 */
[----:B------:R-:W-:Y:S01]  /*6120*/  ISETP.GT.U32.AND P6, PT, R19, R87, PT ;  /* 0x000000571300720c */ /* 0x000fe20003fc4070 */
[----:B--2---:R-:W-:-:S03]  /*6130*/  @!P5 IMAD.MOV R34, RZ, RZ, -R34 ;  /* 0x000000ffff22d224 */ /* 0x004fc600078e0a22 */
[----:B------:R-:W-:-:S03]  /*6140*/  ISETP.GT.U32.AND P5, PT, R19, R88, PT ;  /* 0x000000581300720c */ /* 0x000fc60003fa4070 */
[----:B------:R-:W-:Y:S02]  /*6150*/  @!P3 IMAD.IADD R89, R89, 0x1, -R19 ;  /* 0x000000015959b824 */ /* 0x000fe400078e0a13 */
[----:B------:R-:W-:-:S03]  /*6160*/  @!P0 IMAD.MOV R76, RZ, RZ, -R76 ;  /* 0x000000ffff4c8224 */ /* 0x000fc600078e0a4c */
[----:B------:R-:W-:Y:S01]  /*6170*/  ISETP.GT.U32.AND P0, PT, R19, R89, PT ;  /* 0x000000591300720c */ /* 0x000fe20003f04070 */
[----:B------:R-:W-:-:S04]  /*6180*/  @!P6 IMAD.IADD R87, R87, 0x1, -R19 ;  /* 0x000000015757e824 */ /* 0x000fc800078e0a13 */
[----:B------:R-:W-:-:S08]  /*6190*/  @!P5 IMAD.IADD R88, R88, 0x1, -R19 ;  /* 0x000000015858d824 */ /* 0x000fd000078e0a13 */
[----:B------:R-:W-:Y:S01]  /*61a0*/  @!P0 IMAD.IADD R89, R89, 0x1, -R19 ;  /* 0x0000000159598824 */ /* 0x000fe200078e0a13 */
[----:B---3--:R-:W-:Y:S01]  /*61b0*/  ISETP.GE.AND P4, PT, R70, RZ, PT ;  /* 0x000000ff4600720c */ /* 0x008fe20003f86270 */
[----:B------:R-:W-:-:S05]  /*61c0*/  VIADD R70, R0, 0x7e ;  /* 0x0000007e00467836 */ /* 0x000fca0000000000 */
[----:B------:R-:W-:Y:S01]  /*61d0*/  IABS R83, R70 ;  /* 0x0000004600537213 */ /* 0x000fe20000000000 */
[----:B------:R-:W-:Y:S04]  /*61e0*/  STL [R1+0xa58], R70 ;  /* 0x000a584601007387 */ /* 0x000fe80000100800 */
[----:B------:R1:W-:Y:S04]  /*61f0*/  STL [R1+0x898], R82 ;  /* 0x0008985201007387 */ /* 0x0003e80000100800 */
[----:B------:R-:W-:Y:S04]  /*6200*/  STL [R1+0x14c], R2 ;  /* 0x00014c0201007387 */ /* 0x000fe80000100800 */
[----:B------:R2:W-:Y:S01]  /*6210*/  STL [R1+0xa50], R84 ;  /* 0x000a505401007387 */ /* 0x0005e20000100800 */
[----:B-1----:R-:W-:Y:S01]  /*6220*/  IABS R82, R82 ;  /* 0x0000005200527213 */ /* 0x002fe20000000000 */
[----:B--2---:R-:W-:-:S04]  /*6230*/  IMAD.HI.U32 R84, R20, R83, RZ ;  /* 0x0000005314547227 */ /* 0x004fc800078e00ff */
[----:B------:R-:W-:Y:S01]  /*6240*/  IMAD.MOV R84, RZ, RZ, -R84 ;  /* 0x000000ffff547224 */ /* 0x000fe200078e0a54 */
[----:B------:R-:W-:Y:S01]  /*6250*/  ISETP.GE.AND P2, PT, R80, RZ, PT ;  /* 0x000000ff5000720c */ /* 0x000fe20003f46270 */
[----:B------:R-:W-:Y:S02]  /*6260*/  VIADD R70, R0, 0x81 ;  /* 0x0000008100467836 */ /* 0x000fe40000000000 */
[C---:B------:R-:W-:Y:S02]  /*6270*/  IMAD R86, R19.reuse, R84, R83 ;  /* 0x0000005413567224 */ /* 0x040fe400078e0253 */
[C---:B------:R-:W-:Y:S01]  /*6280*/  IMAD.HI.U32 R80, R20.reuse, R82, RZ ;  /* 0x0000005214507227 */ /* 0x040fe200078e00ff */
[----:B------:R1:W-:Y:S02]  /*6290*/  STL [R1+0xa4c], R70 ;  /* 0x000a4c4601007387 */ /* 0x0003e40000100800 */
[----:B------:R-:W-:Y:S01]  /*62a0*/  ISETP.GT.U32.AND P3, PT, R19, R86, PT ;  /* 0x000000561300720c */ /* 0x000fe20003f64070 */
[----:B------:R-:W-:Y:S01]  /*62b0*/  IMAD.HI.U32 R83, R20, R85, RZ ;  /* 0x0000005514537227 */ /* 0x000fe200078e00ff */
[----:B------:R-:W-:Y:S03]  /*62c0*/  STL [R1+0x15c], R91 ;  /* 0x00015c5b01007387 */ /* 0x000fe60000100800 */
[----:B------:R-:W-:Y:S01]  /*62d0*/  IMAD.MOV R80, RZ, RZ, -R80 ;  /* 0x000000ffff507224 */ /* 0x000fe200078e0a50 */
[----:B------:R-:W-:Y:S01]  /*62e0*/  STL [R1+0x154], R90 ;  /* 0x0001545a01007387 */ /* 0x000fe20000100800 */
[----:B------:R-:W-:-:S03]  /*62f0*/  IMAD.MOV R83, RZ, RZ, -R83 ;  /* 0x000000ffff537224 */ /* 0x000fc600078e0a53 */
[----:B------:R2:W-:Y:S01]  /*6300*/  STL [R1+0x9d0], R34 ;  /* 0x0009d02201007387 */ /* 0x0005e20000100800 */
[----:B-1----:R-:W-:-:S03]  /*6310*/  IABS R70, R70 ;  /* 0x0000004600467213 */ /* 0x002fc60000000000 */
[----:B------:R1:W-:Y:S01]  /*6320*/  STL [R1+0x720], R76 ;  /* 0x0007204c01007387 */ /* 0x0003e20000100800 */
[----:B--2---:R-:W-:Y:S02]  /*6330*/  IMAD.MOV.U32 R34, RZ, RZ, R79 ;  /* 0x000000ffff227224 */ /* 0x004fe400078e004f */
[C---:B------:R-:W-:Y:S02]  /*6340*/  IMAD R79, R19.reuse, R80, R82 ;  /* 0x00000050134f7224 */ /* 0x040fe400078e0252 */
[C---:B-1----:R-:W-:Y:S02]  /*6350*/  IMAD R76, R19.reuse, R83, R85 ;  /* 0x00000053134c7224 */ /* 0x042fe400078e0255 */
[----:B------:R-:W-:Y:S01]  /*6360*/  IMAD.HI.U32 R84, R20, R70, RZ ;  /* 0x0000004614547227 */ /* 0x000fe200078e00ff */
[----:B------:R-:W-:-:S03]  /*6370*/  ISETP.GT.U32.AND P6, PT, R19, R79, PT ;  /* 0x0000004f1300720c */ /* 0x000fc60003fc4070 */
[--C-:B------:R-:W-:Y:S01]  /*6380*/  @!P3 IMAD.IADD R86, R86, 0x1, -R19.reuse ;  /* 0x000000015656b824 */ /* 0x100fe200078e0a13 */
[C---:B------:R-:W-:Y:S01]  /*6390*/  ISETP.GT.U32.AND P5, PT, R19.reuse, R76, PT ;  /* 0x0000004c1300720c */ /* 0x040fe20003fa4070 */
[----:B------:R-:W-:Y:S02]  /*63a0*/  IMAD.MOV R84, RZ, RZ, -R84 ;  /* 0x000000ffff547224 */ /* 0x000fe400078e0a54 */
[----:B------:R-:W-:Y:S01]  /*63b0*/  @!P1 IMAD.MOV R34, RZ, RZ, -R34 ;  /* 0x000000ffff229224 */ /* 0x000fe200078e0a22 */
[C---:B------:R-:W-:Y:S01]  /*63c0*/  ISETP.GT.U32.AND P1, PT, R19.reuse, R86, PT ;  /* 0x000000561300720c */ /* 0x040fe20003f24070 */
[----:B------:R-:W-:Y:S01]  /*63d0*/  IMAD R70, R19, R84, R70 ;  /* 0x0000005413467224 */ /* 0x000fe200078e0246 */
[----:B------:R-:W-:Y:S01]  /*63e0*/  ISETP.GE.AND P3, PT, R15, RZ, PT ;  /* 0x000000ff0f00720c */ /* 0x000fe20003f66270 */
[----:B------:R-:W-:Y:S02]  /*63f0*/  VIADD R15, R0, 0x82 ;  /* 0x00000082000f7836 */ /* 0x000fe40000000000 */
[--C-:B------:R-:W-:Y:S01]  /*6400*/  @!P6 IMAD.IADD R79, R79, 0x1, -R19.reuse ;  /* 0x000000014f4fe824 */ /* 0x100fe200078e0a13 */
[----:B------:R-:W-:Y:S01]  /*6410*/  ISETP.GT.U32.AND P6, PT, R19, R70, PT ;  /* 0x000000461300720c */ /* 0x000fe20003fc4070 */
[----:B------:R1:W-:Y:S02]  /*6420*/  STL [R1+0x9e0], R34 ;  /* 0x0009e02201007387 */ /* 0x0003e40000100800 */
[----:B------:R-:W-:-:S02]  /*6430*/  @!P5 IMAD.IADD R76, R76, 0x1, -R19 ;  /* 0x000000014c4cd824 */ /* 0x000fc400078e0a13 */
[----:B------:R-:W-:Y:S04]  /*6440*/  STL [R1+0x148], R87 ;  /* 0x0001485701007387 */ /* 0x000fe80000100800 */
[----:B------:R-:W-:Y:S01]  /*6450*/  STL [R1+0x144], R89 ;  /* 0x0001445901007387 */ /* 0x000fe20000100800 */
[----:B-1----:R-:W-:-:S03]  /*6460*/  IABS R34, R15 ;  /* 0x0000000f00227213 */ /* 0x002fc60000000000 */
[----:B------:R1:W-:Y:S01]  /*6470*/  STL [R1+0x88c], R15 ;  /* 0x00088c0f01007387 */ /* 0x0003e20000100800 */
[----:B------:R-:W-:Y:S01]  /*6480*/  @!P1 IMAD.IADD R86, R86, 0x1, -R19 ;  /* 0x0000000156569824 */ /* 0x000fe200078e0a13 */
[----:B------:R-:W-:Y:S01]  /*6490*/  ISETP.GE.AND P1, PT, R35, RZ, PT ;  /* 0x000000ff2300720c */ /* 0x000fe20003f26270 */
[----:B----4-:R-:W-:Y:S01]  /*64a0*/  @!P4 IMAD.MOV R46, RZ, RZ, -R46 ;  /* 0x000000ffff2ec224 */ /* 0x010fe200078e0a2e */
[----:B------:R-:W-:Y:S01]  /*64b0*/  ISETP.GT.U32.AND P5, PT, R19, R76, PT ;  /* 0x0000004c1300720c */ /* 0x000fe20003fa4070 */
[----:B------:R-:W-:Y:S01]  /*64c0*/  STL [R1+0x13c], R88 ;  /* 0x00013c5801007387 */ /* 0x000fe20000100800 */
[----:B------:R-:W-:-:S04]  /*64d0*/  IMAD.HI.U32 R35, R20, R34, RZ ;  /* 0x0000002214237227 */ /* 0x000fc800078e00ff */
[----:B-1----:R-:W-:Y:S01]  /*64e0*/  VIADD R15, R0, 0x83 ;  /* 0x00000083000f7836 */ /* 0x002fe20000000000 */
[----:B------:R-:W-:Y:S01]  /*64f0*/  ISETP.GT.U32.AND P4, PT, R19, R79, PT ;  /* 0x0000004f1300720c */ /* 0x000fe20003f84070 */
[----:B------:R-:W-:-:S03]  /*6500*/  IMAD.MOV R35, RZ, RZ, -R35 ;  /* 0x000000ffff237224 */ /* 0x000fc600078e0a23 */
[----:B------:R1:W-:Y:S01]  /*6510*/  STL [R1+0x880], R15 ;  /* 0x0008800f01007387 */ /* 0x0003e20000100800 */
[----:B------:R-:W-:-:S03]  /*6520*/  @!P6 IMAD.IADD R70, R70, 0x1, -R19 ;  /* 0x000000014646e824 */ /* 0x000fc600078e0a13 */
[----:B------:R-:W-:Y:S04]  /*6530*/  STL [R1+0x134], R86 ;  /* 0x0001345601007387 */ /* 0x000fe80000100800 */
[----:B------:R2:W-:Y:S01]  /*6540*/  STL [R1+0x9dc], R46 ;  /* 0x0009dc2e01007387 */ /* 0x0005e20000100800 */
[----:B-1----:R-:W-:Y:S02]  /*6550*/  IABS R15, R15 ;  /* 0x0000000f000f7213 */ /* 0x002fe40000000000 */
[C---:B------:R-:W-:Y:S01]  /*6560*/  ISETP.GT.U32.AND P6, PT, R19.reuse, R70, PT ;  /* 0x000000461300720c */ /* 0x040fe20003fc4070 */
[----:B--2---:R-:W-:Y:S02]  /*6570*/  IMAD.MOV.U32 R46, RZ, RZ, R49 ;  /* 0x000000ffff2e7224 */ /* 0x004fe400078e0031 */
[----:B------:R-:W-:-:S02]  /*6580*/  IMAD R49, R19, R35, R34 ;  /* 0x0000002313317224 */ /* 0x000fc400078e0222 */
[----:B------:R-:W-:Y:S01]  /*6590*/  @!P3 IMAD.MOV R46, RZ, RZ, -R46 ;  /* 0x000000ffff2eb224 */ /* 0x000fe200078e0a2e */
[----:B------:R-:W-:Y:S01]  /*65a0*/  ISETP.GE.AND P3, PT, R14, RZ, PT ;  /* 0x000000ff0e00720c */ /* 0x000fe20003f66270 */
[----:B------:R-:W-:-:S04]  /*65b0*/  IMAD.HI.U32 R14, R20, R15, RZ ;  /* 0x0000000f140e7227 */ /* 0x000fc800078e00ff */
[--C-:B------:R-:W-:Y:S01]  /*65c0*/  @!P5 IMAD.IADD R76, R76, 0x1, -R19.reuse ;  /* 0x000000014c4cd824 */ /* 0x100fe200078e0a13 */
[----:B------:R-:W-:Y:S01]  /*65d0*/  ISETP.GT.U32.AND P5, PT, R19, R49, PT ;  /* 0x000000311300720c */ /* 0x000fe20003fa4070 */
[----:B------:R-:W-:Y:S02]  /*65e0*/  IMAD.MOV R14, RZ, RZ, -R14 ;  /* 0x000000ffff0e7224 */ /* 0x000fe400078e0a0e */
[----:B------:R-:W-:Y:S02]  /*65f0*/  @!P2 IMAD.MOV R50, RZ, RZ, -R50 ;  /* 0x000000ffff32a224 */ /* 0x000fe400078e0a32 */
[----:B------:R-:W-:Y:S01]  /*6600*/  @!P4 IMAD.IADD R79, R79, 0x1, -R19 ;  /* 0x000000014f4fc824 */ /* 0x000fe200078e0a13 */
[----:B------:R-:W-:Y:S01]  /*6610*/  ISETP.GE.AND P4, PT, R48, RZ, PT ;  /* 0x000000ff3000720c */ /* 0x000fe20003f86270 */
[----:B------:R-:W-:Y:S01]  /*6620*/  IMAD R48, R19, R14, R15 ;  /* 0x0000000e13307224 */ /* 0x000fe200078e020f */
[----:B------:R-:W-:Y:S01]  /*6630*/  STL [R1+0x9e4], R50 ;  /* 0x0009e43201007387 */ /* 0x000fe20000100800 */
[----:B------:R-:W-:Y:S01]  /*6640*/  @!P6 IMAD.IADD R70, R70, 0x1, -R19 ;  /* 0x000000014646e824 */ /* 0x000fe200078e0a13 */
[----:B------:R-:W-:-:S02]  /*6650*/  ISETP.GE.AND P0, PT, R77, RZ, PT ;  /* 0x000000ff4d00720c */ /* 0x000fc40003f06270 */
[----:B------:R1:W-:Y:S01]  /*6660*/  STL [R1+0x9f8], R46 ;  /* 0x0009f82e01007387 */ /* 0x0003e20000100800 */
[----:B------:R-:W-:Y:S01]  /*6670*/  ISETP.GT.U32.AND P6, PT, R19, R48, PT ;  /* 0x000000301300720c */ /* 0x000fe20003fc4070 */
[C---:B------:R-:W-:Y:S02]  /*6680*/  VIADD R35, R0.reuse, 0x85 ;  /* 0x0000008500237836 */ /* 0x040fe40000000000 */
[C---:B------:R-:W-:Y:S01]  /*6690*/  VIADD R34, R0.reuse, 0x86 ;  /* 0x0000008600227836 */ /* 0x040fe20000000000 */
[----:B------:R-:W-:Y:S01]  /*66a0*/  STL [R1+0x12c], R79 ;  /* 0x00012c4f01007387 */ /* 0x000fe20000100800 */
[----:B------:R-:W-:Y:S02]  /*66b0*/  @!P5 IMAD.IADD R49, R49, 0x1, -R19 ;  /* 0x000000013131d824 */ /* 0x000fe400078e0a13 */
[----:B-1----:R-:W-:Y:S01]  /*66c0*/  VIADD R46, R0, 0x84 ;  /* 0x00000084002e7836 */ /* 0x002fe20000000000 */
[----:B------:R-:W-:Y:S04]  /*66d0*/  STL [R1+0x128], R76 ;  /* 0x0001284c01007387 */ /* 0x000fe80000100800 */
[----:B------:R-:W-:Y:S01]  /*66e0*/  IABS R14, R46 ;  /* 0x0000002e000e7213 */ /* 0x000fe20000000000 */
[----:B------:R1:W-:Y:S01]  /*66f0*/  STL [R1+0x860], R46 ;  /* 0x0008602e01007387 */ /* 0x0003e20000100800 */
[----:B------:R-:W-:-:S02]  /*6700*/  IABS R15, R35 ;  /* 0x00000023000f7213 */ /* 0x000fc40000000000 */
[----:B------:R-:W-:Y:S01]  /*6710*/  ISETP.GT.U32.AND P5, PT, R19, R49, PT ;  /* 0x000000311300720c */ /* 0x000fe20003fa4070 */
[----:B------:R2:W-:Y:S04]  /*6720*/  STL [R1+0x87c], R35 ;  /* 0x00087c2301007387 */ /* 0x0005e80000100800 */
[----:B------:R3:W-:Y:S01]  /*6730*/  STL [R1+0x85c], R34 ;  /* 0x00085c2201007387 */ /* 0x0007e20000100800 */
[----:B-1----:R-:W-:Y:S01]  /*6740*/  IABS R46, R34 ;  /* 0x00000022002e7213 */ /* 0x002fe20000000000 */
[----:B--2---:R-:W-:Y:S01]  /*6750*/  IMAD.MOV.U32 R35, RZ, RZ, R53 ;  /* 0x000000ffff237224 */ /* 0x004fe200078e0035 */
[----:B------:R-:W-:Y:S01]  /*6760*/  ISETP.GE.AND P2, PT, R47, RZ, PT ;  /* 0x000000ff2f00720c */ /* 0x000fe20003f46270 */
[----:B---3--:R-:W-:-:S04]  /*6770*/  IMAD.HI.U32 R34, R20, R14, RZ ;  /* 0x0000000e14227227 */ /* 0x008fc800078e00ff */
[----:B------:R-:W-:Y:S02]  /*6780*/  @!P0 IMAD.MOV R35, RZ, RZ, -R35 ;  /* 0x000000ffff238224 */ /* 0x000fe400078e0a23 */
[----:B------:R-:W-:Y:S02]  /*6790*/  IMAD.MOV R47, RZ, RZ, -R34 ;  /* 0x000000ffff2f7224 */ /* 0x000fe400078e0a22 */
[----:B------:R-:W-:Y:S01]  /*67a0*/  @!P6 IMAD.IADD R48, R48, 0x1, -R19 ;  /* 0x000000013030e824 */ /* 0x000fe200078e0a13 */
[----:B------:R-:W-:Y:S01]  /*67b0*/  STL [R1+0x120], R70 ;  /* 0x0001204601007387 */ /* 0x000fe20000100800 */
[----:B------:R-:W-:-:S03]  /*67c0*/  IMAD R86, R19, R47, R14 ;  /* 0x0000002f13567224 */ /* 0x000fc600078e020e */
[----:B------:R1:W-:Y:S01]  /*67d0*/  STL [R1+0x9f4], R35 ;  /* 0x0009f42301007387 */ /* 0x0003e20000100800 */
[----:B------:R-:W-:Y:S01]  /*67e0*/  ISETP.GT.U32.AND P6, PT, R19, R48, PT ;  /* 0x000000301300720c */ /* 0x000fe20003fc4070 */
[----:B------:R-:W-:Y:S01]  /*67f0*/  @!P5 IMAD.IADD R49, R49, 0x1, -R19 ;  /* 0x000000013131d824 */ /* 0x000fe200078e0a13 */
[----:B------:R-:W-:Y:S01]  /*6800*/  ISETP.GT.U32.AND P5, PT, R19, R86, PT ;  /* 0x000000561300720c */ /* 0x000fe20003fa4070 */
[----:B------:R-:W-:Y:S02]  /*6810*/  VIADD R50, R0, 0x87 ;  /* 0x0000008700327836 */ /* 0x000fe40000000000 */
[----:B------:R-:W-:-:S04]  /*6820*/  IMAD.HI.U32 R34, R20, R46, RZ ;  /* 0x0000002e14227227 */ /* 0x000fc800078e00ff */
[----:B-1----:R-:W-:-:S04]  /*6830*/  IMAD.HI.U32 R35, R20, R15, RZ ;  /* 0x0000000f14237227 */ /* 0x002fc800078e00ff */
[----:B------:R-:W-:Y:S01]  /*6840*/  IMAD.MOV R35, RZ, RZ, -R35 ;  /* 0x000000ffff237224 */ /* 0x000fe200078e0a23 */
[----:B------:R-:W-:Y:S01]  /*6850*/  IABS R14, R50 ;  /* 0x00000032000e7213 */ /* 0x000fe20000000000 */
[----:B------:R-:W-:Y:S02]  /*6860*/  IMAD.MOV R34, RZ, RZ, -R34 ;  /* 0x000000ffff227224 */ /* 0x000fe400078e0a22 */
[C---:B------:R-:W-:Y:S02]  /*6870*/  IMAD R79, R19.reuse, R35, R15 ;  /* 0x00000023134f7224 */ /* 0x040fe400078e020f */
[C---:B------:R-:W-:Y:S02]  /*6880*/  IMAD R76, R19.reuse, R34, R46 ;  /* 0x00000022134c7224 */ /* 0x040fe400078e022e */
[----:B------:R-:W-:Y:S01]  /*6890*/  @!P6 IMAD.IADD R48, R48, 0x1, -R19 ;  /* 0x000000013030e824 */ /* 0x000fe200078e0a13 */
[----:B------:R-:W-:Y:S01]  /*68a0*/  ISETP.GT.U32.AND P6, PT, R19, R79, PT ;  /* 0x0000004f1300720c */ /* 0x000fe20003fc4070 */
[----:B------:R-:W-:-:S04]  /*68b0*/  IMAD.HI.U32 R70, R20, R14, RZ ;  /* 0x0000000e14467227 */ /* 0x000fc800078e00ff */
[----:B------:R-:W-:Y:S01]  /*68c0*/  @!P5 IMAD.IADD R86, R86, 0x1, -R19 ;  /* 0x000000015656d824 */ /* 0x000fe200078e0a13 */
[----:B------:R-:W-:Y:S01]  /*68d0*/  ISETP.GT.U32.AND P5, PT, R19, R76, PT ;  /* 0x0000004c1300720c */ /* 0x000fe20003fa4070 */
[----:B------:R-:W-:-:S04]  /*68e0*/  IMAD.MOV R70, RZ, RZ, -R70 ;  /* 0x000000ffff467224 */ /* 0x000fc800078e0a46 */
[----:B------:R-:W-:Y:S02]  /*68f0*/  IMAD R70, R19, R70, R14 ;  /* 0x0000004613467224 */ /* 0x000fe400078e020e */
[C---:B------:R-:W-:Y:S02]  /*6900*/  VIADD R35, R0.reuse, 0x88 ;  /* 0x0000008800237836 */ /* 0x040fe40000000000 */
[----:B------:R-:W-:Y:S02]  /*6910*/  IMAD.MOV.U32 R46, RZ, RZ, R60 ;  /* 0x000000ffff2e7224 */ /* 0x000fe400078e003c */
[----:B------:R-:W-:Y:S01]  /*6920*/  @!P6 IMAD.IADD R79, R79, 0x1, -R19 ;  /* 0x000000014f4fe824 */ /* 0x000fe200078e0a13 */
[----:B------:R-:W-:Y:S01]  /*6930*/  ISETP.GT.U32.AND P6, PT, R19, R70, PT ;  /* 0x000000461300720c */ /* 0x000fe20003fc4070 */
[C---:B------:R-:W-:Y:S01]  /*6940*/  VIADD R15, R0.reuse, 0x89 ;  /* 0x00000089000f7836 */ /* 0x040fe20000000000 */
[----:B------:R-:W-:Y:S01]  /*6950*/  STL [R1+0x858], R50 ;  /* 0x0008583201007387 */ /* 0x000fe20000100800 */
[----:B------:R-:W-:-:S02]  /*6960*/  VIADD R47, R0, 0x8a ;  /* 0x0000008a002f7836 */ /* 0x000fc40000000000 */
[----:B------:R-:W-:Y:S01]  /*6970*/  @!P1 IMAD.MOV R46, RZ, RZ, -R46 ;  /* 0x000000ffff2e9224 */ /* 0x000fe200078e0a2e */
[----:B------:R-:W-:Y:S01]  /*6980*/  STL [R1+0x110], R49 ;  /* 0x0001103101007387 */ /* 0x000fe20000100800 */
[----:B------:R-:W-:-:S03]  /*6990*/  @!P5 IMAD.IADD R76, R76, 0x1, -R19 ;  /* 0x000000014c4cd824 */ /* 0x000fc600078e0a13 */
[----:B------:R1:W-:Y:S01]  /*69a0*/  STL [R1+0x854], R35 ;  /* 0x0008542301007387 */ /* 0x0003e20000100800 */
[----:B------:R-:W-:-:S03]  /*69b0*/  IABS R34, R47 ;  /* 0x0000002f00227213 */ /* 0x000fc60000000000 */
[----:B------:R-:W-:Y:S01]  /*69c0*/  STL [R1+0x850], R15 ;  /* 0x0008500f01007387 */ /* 0x000fe20000100800 */
[----:B------:R-:W-:-:S03]  /*69d0*/  ISETP.GT.U32.AND P5, PT, R19, R76, PT ;  /* 0x0000004c1300720c */ /* 0x000fc60003fa4070 */
[----:B------:R2:W-:Y:S01]  /*69e0*/  STL [R1+0x84c], R47 ;  /* 0x00084c2f01007387 */ /* 0x0005e20000100800 */
[----:B-1----:R-:W-:-:S03]  /*69f0*/  IABS R35, R35 ;  /* 0x0000002300237213 */ /* 0x002fc60000000000 */
[----:B------:R-:W-:Y:S02]  /*6a00*/  STL [R1+0x108], R48 ;  /* 0x0001083001007387 */ /* 0x000fe40000100800 */
[----:B------:R-:W-:Y:S02]  /*6a10*/  IMAD.HI.U32 R14, R20, R35, RZ ;  /* 0x00000023140e7227 */ /* 0x000fe400078e00ff */
[----:B------:R1:W-:Y:S02]  /*6a20*/  STL [R1+0x9e8], R46 ;  /* 0x0009e82e01007387 */ /* 0x0003e40000100800 */
[----:B--2---:R-:W-:Y:S01]  /*6a30*/  IMAD.MOV.U32 R47, RZ, RZ, R63 ;  /* 0x000000ffff2f7224 */ /* 0x004fe200078e003f */
[----:B------:R-:W-:Y:S01]  /*6a40*/  IABS R15, R15 ;  /* 0x0000000f000f7213 */ /* 0x000fe20000000000 */
[----:B------:R-:W-:Y:S02]  /*6a50*/  IMAD.MOV R14, RZ, RZ, -R14 ;  /* 0x000000ffff0e7224 */ /* 0x000fe400078e0a0e */
[----:B------:R-:W-:-:S02]  /*6a60*/  @!P2 IMAD.MOV R47, RZ, RZ, -R47 ;  /* 0x000000ffff2fa224 */ /* 0x000fc400078e0a2f */
[----:B-1----:R-:W-:Y:S02]  /*6a70*/  IMAD.MOV.U32 R46, RZ, RZ, R59 ;  /* 0x000000ffff2e7224 */ /* 0x002fe400078e003b */
[----:B------:R-:W-:Y:S02]  /*6a80*/  @!P6 IMAD.IADD R70, R70, 0x1, -R19 ;  /* 0x000000014646e824 */ /* 0x000fe400078e0a13 */
[----:B------:R-:W-:Y:S01]  /*6a90*/  @!P3 IMAD.MOV R46, RZ, RZ, -R46 ;  /* 0x000000ffff2eb224 */ /* 0x000fe200078e0a2e */
[----:B------:R-:W-:Y:S01]  /*6aa0*/  STL [R1+0x5c8], R47 ;  /* 0x0005c82f01007387 */ /* 0x000fe20000100800 */
[C---:B------:R-:W-:Y:S01]  /*6ab0*/  IMAD R59, R19.reuse, R14, R35 ;  /* 0x0000000e133b7224 */ /* 0x040fe200078e0223 */
[C---:B------:R-:W-:Y:S02]  /*6ac0*/  ISETP.GT.U32.AND P6, PT, R19.reuse, R70, PT ;  /* 0x000000461300720c */ /* 0x040fe40003fc4070 */
[----:B------:R1:W-:Y:S01]  /*6ad0*/  STL [R1+0x7b8], R46 ;  /* 0x0007b82e01007387 */ /* 0x0003e20000100800 */
[----:B------:R-:W-:Y:S01]  /*6ae0*/  @!P5 IMAD.IADD R76, R76, 0x1, -R19 ;  /* 0x000000014c4cd824 */ /* 0x000fe200078e0a13 */
[----:B------:R-:W-:Y:S01]  /*6af0*/  ISETP.GT.U32.AND P5, PT, R19, R59, PT ;  /* 0x0000003b1300720c */ /* 0x000fe20003fa4070 */
[----:B-1----:R-:W-:-:S04]  /*6b00*/  IMAD.HI.U32 R46, R20, R15, RZ ;  /* 0x0000000f142e7227 */ /* 0x002fc800078e00ff */
[----:B------:R-:W-:-:S04]  /*6b10*/  IMAD.MOV R46, RZ, RZ, -R46 ;  /* 0x000000ffff2e7224 */ /* 0x000fc800078e0a2e */
[----:B------:R-:W-:Y:S02]  /*6b20*/  IMAD R63, R19, R46, R15 ;  /* 0x0000002e133f7224 */ /* 0x000fe400078e020f */
[----:B------:R-:W-:-:S03]  /*6b30*/  @!P6 IMAD.IADD R70, R70, 0x1, -R19 ;  /* 0x000000014646e824 */ /* 0x000fc600078e0a13 */
[----:B------:R-:W-:Y:S01]  /*6b40*/  ISETP.GT.U32.AND P6, PT, R19, R63, PT ;  /* 0x0000003f1300720c */ /* 0x000fe20003fc4070 */
[----:B------:R-:W-:Y:S02]  /*6b50*/  @!P5 IMAD.IADD R59, R59, 0x1, -R19 ;  /* 0x000000013b3bd824 */ /* 0x000fe400078e0a13 */
[----:B------:R-:W-:-:S03]  /*6b60*/  IMAD.HI.U32 R47, R20, R34, RZ ;  /* 0x00000022142f7227 */ /* 0x000fc600078e00ff */
[----:B------:R-:W-:Y:S01]  /*6b70*/  ISETP.GT.U32.AND P5, PT, R19, R59, PT ;  /* 0x0000003b1300720c */ /* 0x000fe20003fa4070 */
[C---:B------:R-:W-:Y:S02]  /*6b80*/  VIADD R60, R0.reuse, 0x8b ;  /* 0x0000008b003c7836 */ /* 0x040fe40000000000 */
[C---:B------:R-:W-:Y:S02]  /*6b90*/  VIADD R53, R0.reuse, 0x8c ;  /* 0x0000008c00357836 */ /* 0x040fe40000000000 */
[C---:B------:R-:W-:Y:S01]  /*6ba0*/  VIADD R50, R0.reuse, 0x8d ;  /* 0x0000008d00327836 */ /* 0x040fe20000000000 */
[----:B------:R-:W-:Y:S01]  /*6bb0*/  IABS R46, R60 ;  /* 0x0000003c002e7213 */ /* 0x000fe20000000000 */
[----:B------:R-:W-:Y:S02]  /*6bc0*/  IMAD.MOV R47, RZ, RZ, -R47 ;  /* 0x000000ffff2f7224 */ /* 0x000fe400078e0a2f */
[----:B------:R-:W-:Y:S02]  /*6bd0*/  VIADD R49, R0, 0x8e ;  /* 0x0000008e00317836 */ /* 0x000fe40000000000 */
[----:B------:R-:W-:Y:S01]  /*6be0*/  @!P6 IMAD.IADD R63, R63, 0x1, -R19 ;  /* 0x000000013f3fe824 */ /* 0x000fe200078e0a13 */
[----:B------:R-:W-:Y:S01]  /*6bf0*/  STL [R1+0xaf0], R60 ;  /* 0x000af03c01007387 */ /* 0x000fe20000100800 */
[----:B------:R-:W-:Y:S01]  /*6c00*/  ISETP.GE.AND P0, PT, R55, RZ, PT ;  /* 0x000000ff3700720c */ /* 0x000fe20003f06270 */
[----:B------:R-:W-:-:S02]  /*6c10*/  IMAD R55, R19, R47, R34 ;  /* 0x0000002f13377224 */ /* 0x000fc400078e0222 */
[----:B------:R-:W-:Y:S01]  /*6c20*/  STL [R1+0xb0c], R53 ;  /* 0x000b0c3501007387 */ /* 0x000fe20000100800 */
[----:B------:R-:W-:Y:S01]  /*6c30*/  VIADD R48, R0, 0x8f ;  /* 0x0000008f00307836 */ /* 0x000fe20000000000 */
[----:B------:R-:W-:Y:S02]  /*6c40*/  IABS R14, R53 ;  /* 0x00000035000e7213 */ /* 0x000fe40000000000 */
[----:B------:R-:W-:Y:S01]  /*6c50*/  STL [R1+0xb1c], R50 ;  /* 0x000b1c3201007387 */ /* 0x000fe20000100800 */
[----:B------:R-:W-:Y:S02]  /*6c60*/  IABS R34, R49 ;  /* 0x0000003100227213 */ /* 0x000fe40000000000 */
[----:B------:R-:W-:Y:S01]  /*6c70*/  ISETP.GT.U32.AND P6, PT, R19, R63, PT ;  /* 0x0000003f1300720c */ /* 0x000fe20003fc4070 */
[----:B------:R1:W-:Y:S01]  /*6c80*/  STL [R1+0xb20], R49 ;  /* 0x000b203101007387 */ /* 0x0003e20000100800 */
[----:B------:R-:W-:Y:S01]  /*6c90*/  @!P5 IMAD.IADD R59, R59, 0x1, -R19 ;  /* 0x000000013b3bd824 */ /* 0x000fe200078e0a13 */
[----:B------:R-:W-:-:S02]  /*6ca0*/  IABS R35, R48 ;  /* 0x0000003000237213 */ /* 0x000fc40000000000 */
[----:B------:R2:W-:Y:S01]  /*6cb0*/  STL [R1+0xb28], R48 ;  /* 0x000b283001007387 */ /* 0x0005e20000100800 */
[----:B------:R-:W-:Y:S01]  /*6cc0*/  ISETP.GT.U32.AND P5, PT, R19, R55, PT ;  /* 0x000000371300720c */ /* 0x000fe20003fa4070 */
[----:B-1----:R-:W-:-:S04]  /*6cd0*/  IMAD.HI.U32 R49, R20, R46, RZ ;  /* 0x0000002e14317227 */ /* 0x002fc800078e00ff */
[----:B--2---:R-:W-:-:S04]  /*6ce0*/  IMAD.HI.U32 R48, R20, R14, RZ ;  /* 0x0000000e14307227 */ /* 0x004fc800078e00ff */
[----:B------:R-:W-:Y:S02]  /*6cf0*/  IMAD.MOV R49, RZ, RZ, -R49 ;  /* 0x000000ffff317224 */ /* 0x000fe400078e0a31 */
[----:B------:R-:W-:Y:S02]  /*6d00*/  IMAD.MOV R48, RZ, RZ, -R48 ;  /* 0x000000ffff307224 */ /* 0x000fe400078e0a30 */
[----:B------:R-:W-:Y:S01]  /*6d10*/  IMAD R60, R19, R49, R46 ;  /* 0x00000031133c7224 */ /* 0x000fe200078e022e */
[----:B------:R1:W-:Y:S01]  /*6d20*/  STL [R1+0x11c], R59 ;  /* 0x00011c3b01007387 */ /* 0x0003e20000100800 */
[----:B------:R-:W-:-:S03]  /*6d30*/  @!P6 IMAD.IADD R63, R63, 0x1, -R19 ;  /* 0x000000013f3fe824 */ /* 0x000fc600078e0a13 */
[----:B------:R-:W-:Y:S01]  /*6d40*/  ISETP.GT.U32.AND P6, PT, R19, R60, PT ;  /* 0x0000003c1300720c */ /* 0x000fe20003fc4070 */
[----:B------:R-:W-:Y:S02]  /*6d50*/  @!P5 IMAD.IADD R55, R55, 0x1, -R19 ;  /* 0x000000013737d824 */ /* 0x000fe400078e0a13 */
[C---:B-1----:R-:W-:Y:S01]  /*6d60*/  IMAD R59, R19.reuse, R48, R14 ;  /* 0x00000030133b7224 */ /* 0x042fe200078e020e */
[----:B------:R-:W-:-:S04]  /*6d70*/  ISETP.GT.U32.AND P2, PT, R19, R79, PT ;  /* 0x0000004f1300720c */ /* 0x000fc80003f44070 */
[----:B------:R-:W-:Y:S02]  /*6d80*/  ISETP.GT.U32.AND P5, PT, R19, R59, PT ;  /* 0x0000003b1300720c */ /* 0x000fe40003fa4070 */
[----:B------:R-:W-:Y:S01]  /*6d90*/  IABS R15, R50 ;  /* 0x00000032000f7213 */ /* 0x000fe20000000000 */
[----:B------:R-:W-:-:S04]  /*6da0*/  IMAD.HI.U32 R50, R20, R34, RZ ;  /* 0x0000002214327227 */ /* 0x000fc800078e00ff */
[----:B------:R-:W-:Y:S01]  /*6db0*/  @!P6 IMAD.IADD R60, R60, 0x1, -R19 ;  /* 0x000000013c3ce824 */ /* 0x000fe200078e0a13 */
[----:B------:R-:W-:Y:S01]  /*6dc0*/  ISETP.GT.U32.AND P6, PT, R19, R55, PT ;  /* 0x000000371300720c */ /* 0x000fe20003fc4070 */
[----:B------:R-:W-:Y:S02]  /*6dd0*/  IMAD.MOV.U32 R46, RZ, RZ, R51 ;  /* 0x000000ffff2e7224 */ /* 0x000fe400078e0033 */
[----:B------:R-:W-:-:S04]  /*6de0*/  IMAD.HI.U32 R53, R20, R15, RZ ;  /* 0x0000000f14357227 */ /* 0x000fc800078e00ff */
[----:B------:R-:W-:Y:S02]  /*6df0*/  IMAD.MOV R50, RZ, RZ, -R50 ;  /* 0x000000ffff327224 */ /* 0x000fe400078e0a32 */
[--C-:B------:R-:W-:Y:S01]  /*6e00*/  @!P2 IMAD.IADD R79, R79, 0x1, -R19.reuse ;  /* 0x000000014f4fa824 */ /* 0x100fe200078e0a13 */
[----:B------:R-:W-:Y:S01]  /*6e10*/  ISETP.GE.AND P2, PT, R58, RZ, PT ;  /* 0x000000ff3a00720c */ /* 0x000fe20003f46270 */
[----:B------:R-:W-:Y:S02]  /*6e20*/  @!P5 IMAD.IADD R59, R59, 0x1, -R19 ;  /* 0x000000013b3bd824 */ /* 0x000fe400078e0a13 */
[----:B------:R-:W-:Y:S01]  /*6e30*/  @!P4 IMAD.MOV R46, RZ, RZ, -R46 ;  /* 0x000000ffff2ec224 */ /* 0x000fe200078e0a2e */
[C---:B------:R-:W-:Y:S01]  /*6e40*/  ISETP.GT.U32.AND P4, PT, R19.reuse, R60, PT ;  /* 0x0000003c1300720c */ /* 0x040fe20003f84070 */
[----:B------:R-:W-:Y:S02]  /*6e50*/  IMAD.MOV R53, RZ, RZ, -R53 ;  /* 0x000000ffff357224 */ /* 0x000fe400078e0a35 */
[----:B------:R-:W-:-:S02]  /*6e60*/  IMAD R58, R19, R50, R34 ;  /* 0x00000032133a7224 */ /* 0x000fc400078e0222 */
[----:B------:R-:W-:Y:S01]  /*6e70*/  VIADD R34, R0, 0x90 ;  /* 0x0000009000227836 */ /* 0x000fe20000000000 */
[C---:B------:R-:W-:Y:S01]  /*6e80*/  ISETP.GT.U32.AND P5, PT, R19.reuse, R59, PT ;  /* 0x0000003b1300720c */ /* 0x040fe20003fa4070 */
[----:B------:R-:W-:Y:S01]  /*6e90*/  IMAD.HI.U32 R47, R20, R35, RZ ;  /* 0x00000023142f7227 */ /* 0x000fe200078e00ff */
[----:B------:R-:W-:Y:S03]  /*6ea0*/  STL [R1+0x114], R63 ;  /* 0x0001143f01007387 */ /* 0x000fe60000100800 */
[----:B------:R-:W-:Y:S01]  /*6eb0*/  IMAD R53, R19, R53, R15 ;  /* 0x0000003513357224 */ /* 0x000fe200078e020f */
[----:B------:R1:W-:Y:S01]  /*6ec0*/  STL [R1+0xad0], R34 ;  /* 0x000ad02201007387 */ /* 0x0003e20000100800 */
[----:B------:R-:W-:Y:S02]  /*6ed0*/  IMAD.MOV R47, RZ, RZ, -R47 ;  /* 0x000000ffff2f7224 */ /* 0x000fe400078e0a2f */
[----:B------:R-:W-:Y:S01]  /*6ee0*/  @!P6 IMAD.IADD R55, R55, 0x1, -R19 ;  /* 0x000000013737e824 */ /* 0x000fe200078e0a13 */
[C---:B------:R-:W-:Y:S01]  /*6ef0*/  ISETP.GT.U32.AND P6, PT, R19.reuse, R53, PT ;  /* 0x000000351300720c */ /* 0x040fe20003fc4070 */
[C---:B------:R-:W-:Y:S01]  /*6f00*/  IMAD R85, R19.reuse, R47, R35 ;  /* 0x0000002f13557224 */ /* 0x040fe200078e0223 */
[----:B-1----:R-:W-:Y:S01]  /*6f10*/  IABS R34, R34 ;  /* 0x0000002200227213 */ /* 0x002fe20000000000 */
[----:B------:R-:W-:Y:S01]  /*6f20*/  @!P4 IMAD.IADD R60, R60, 0x1, -R19 ;  /* 0x000000013c3cc824 */ /* 0x000fe200078e0a13 */
[----:B------:R-:W-:-:S03]  /*6f30*/  ISETP.GT.U32.AND P4, PT, R19, R58, PT ;  /* 0x0000003a1300720c */ /* 0x000fc60003f84070 */
[----:B------:R-:W-:-:S04]  /*6f40*/  IMAD.HI.U32 R48, R20, R34, RZ ;  /* 0x0000002214307227 */ /* 0x000fc800078e00ff */
[----:B------:R-:W-:Y:S02]  /*6f50*/  IMAD.MOV R48, RZ, RZ, -R48 ;  /* 0x000000ffff307224 */ /* 0x000fe400078e0a30 */
[----:B------:R-:W-:Y:S01]  /*6f60*/  @!P5 IMAD.IADD R59, R59, 0x1, -R19 ;  /* 0x000000013b3bd824 */ /* 0x000fe200078e0a13 */
[C---:B------:R-:W-:Y:S01]  /*6f70*/  ISETP.GT.U32.AND P5, PT, R19.reuse, R85, PT ;  /* 0x000000551300720c */ /* 0x040fe20003fa4070 */
[C---:B------:R-:W-:Y:S02]  /*6f80*/  VIADD R14, R0.reuse, 0x91 ;  /* 0x00000091000e7836 */ /* 0x040fe40000000000 */
[C---:B------:R-:W-:Y:S02]  /*6f90*/  VIADD R35, R0.reuse, 0x92 ;  /* 0x0000009200237836 */ /* 0x040fe40000000000 */
[----:B------:R-:W-:Y:S01]  /*6fa0*/  IMAD R49, R19, R48, R34 ;  /* 0x0000003013317224 */ /* 0x000fe200078e0222 */
[----:B------:R1:W-:Y:S01]  /*6fb0*/  STL [R1+0xacc], R14 ;  /* 0x000acc0e01007387 */ /* 0x0003e20000100800 */
[----:B------:R-:W-:-:S02]  /*6fc0*/  VIADD R15, R0, 0x93 ;  /* 0x00000093000f7836 */ /* 0x000fc40000000000 */
[--C-:B------:R-:W-:Y:S01]  /*6fd0*/  @!P6 IMAD.IADD R53, R53, 0x1, -R19.reuse ;  /* 0x000000013535e824 */ /* 0x100fe200078e0a13 */
[----:B------:R2:W-:Y:S01]  /*6fe0*/  STL [R1+0xb24], R35 ;  /* 0x000b242301007387 */ /* 0x0005e20000100800 */
[C---:B------:R-:W-:Y:S01]  /*6ff0*/  ISETP.GT.U32.AND P6, PT, R19.reuse, R49, PT ;  /* 0x000000311300720c */ /* 0x040fe20003fc4070 */
[--C-:B------:R-:W-:Y:S01]  /*7000*/  @!P4 IMAD.IADD R58, R58, 0x1, -R19.reuse ;  /* 0x000000013a3ac824 */ /* 0x100fe200078e0a13 */
[----:B-1----:R-:W-:Y:S01]  /*7010*/  IABS R14, R14 ;  /* 0x0000000e000e7213 */ /* 0x002fe20000000000 */
[----:B------:R1:W-:Y:S01]  /*7020*/  STL [R1+0xb38], R15 ;  /* 0x000b380f01007387 */ /* 0x0003e20000100800 */
[----:B------:R-:W-:Y:S02]  /*7030*/  ISETP.GT.U32.AND P4, PT, R19, R53, PT ;  /* 0x000000351300720c */ /* 0x000fe40003f84070 */
[----:B--2---:R-:W-:Y:S01]  /*7040*/  IABS R35, R35 ;  /* 0x0000002300237213 */ /* 0x004fe20000000000 */
[----:B------:R2:W-:Y:S01]  /*7050*/  STL [R1+0x9cc], R46 ;  /* 0x0009cc2e01007387 */ /* 0x0005e20000100800 */
[----:B------:R-:W-:Y:S01]  /*7060*/  @!P5 IMAD.IADD R85, R85, 0x1, -R19 ;  /* 0x000000015555d824 */ /* 0x000fe200078e0a13 */
[----:B------:R-:W-:-:S02]  /*7070*/  ISETP.GT.U32.AND P5, PT, R19, R58, PT ;  /* 0x0000003a1300720c */ /* 0x000fc40003fa4070 */
[----:B------:R-:W-:Y:S01]  /*7080*/  IMAD.HI.U32 R47, R20, R35, RZ ;  /* 0x00000023142f7227 */ /* 0x000fe200078e00ff */
[----:B-1----:R-:W-:-:S03]  /*7090*/  IABS R15, R15 ;  /* 0x0000000f000f7213 */ /* 0x002fc60000000000 */
[C---:B--2---:R-:W-:Y:S01]  /*70a0*/  IMAD.HI.U32 R46, R20.reuse, R14, RZ ;  /* 0x0000000e142e7227 */ /* 0x044fe200078e00ff */
[----:B------:R1:W-:Y:S03]  /*70b0*/  STL [R1+0x10c], R55 ;  /* 0x00010c3701007387 */ /* 0x0003e60000100800 */
[----:B------:R-:W-:Y:S02]  /*70c0*/  IMAD.MOV R46, RZ, RZ, -R46 ;  /* 0x000000ffff2e7224 */ /* 0x000fe400078e0a2e */
[----:B------:R-:W-:-:S04]  /*70d0*/  IMAD.HI.U32 R34, R20, R15, RZ ;  /* 0x0000000f14227227 */ /* 0x000fc800078e00ff */
[----:B------:R-:W-:Y:S02]  /*70e0*/  IMAD.MOV R47, RZ, RZ, -R47 ;  /* 0x000000ffff2f7224 */ /* 0x000fe400078e0a2f */
[----:B-1----:R-:W-:Y:S02]  /*70f0*/  IMAD R55, R19, R46, R14 ;  /* 0x0000002e13377224 */ /* 0x002fe400078e020e */
[----:B------:R-:W-:Y:S01]  /*7100*/  @!P6 IMAD.IADD R49, R49, 0x1, -R19 ;  /* 0x000000013131e824 */ /* 0x000fe200078e0a13 */
[C---:B------:R-:W-:Y:S01]  /*7110*/  ISETP.GT.U32.AND P6, PT, R19.reuse, R85, PT ;  /* 0x000000551300720c */ /* 0x040fe20003fc4070 */
[----:B------:R-:W-:Y:S02]  /*7120*/  IMAD.MOV R34, RZ, RZ, -R34 ;  /* 0x000000ffff227224 */ /* 0x000fe400078e0a22 */
[----:B------:R-:W-:Y:S02]  /*7130*/  IMAD R50, R19, R47, R35 ;  /* 0x0000002f13327224 */ /* 0x000fe400078e0223 */
[----:B------:R-:W-:Y:S01]  /*7140*/  @!P4 IMAD.IADD R53, R53, 0x1, -R19 ;  /* 0x000000013535c824 */ /* 0x000fe200078e0a13 */
[C---:B------:R-:W-:Y:S01]  /*7150*/  ISETP.GT.U32.AND P4, PT, R19.reuse, R55, PT ;  /* 0x000000371300720c */ /* 0x040fe20003f84070 */
[----:B------:R-:W-:-:S02]  /*7160*/  IMAD R48, R19, R34, R15 ;  /* 0x0000002213307224 */ /* 0x000fc400078e020f */
[----:B------:R-:W-:Y:S02]  /*7170*/  IMAD.MOV.U32 R15, RZ, RZ, R65 ;  /* 0x000000ffff0f7224 */ /* 0x000fe400078e0041 */
[----:B------:R-:W-:Y:S01]  /*7180*/  @!P5 IMAD.IADD R58, R58, 0x1, -R19 ;  /* 0x000000013a3ad824 */ /* 0x000fe200078e0a13 */
[C---:B------:R-:W-:Y:S01]  /*7190*/  ISETP.GT.U32.AND P5, PT, R19.reuse, R50, PT ;  /* 0x000000321300720c */ /* 0x040fe20003fa4070 */
[----:B------:R-:W-:Y:S01]  /*71a0*/  @!P0 IMAD.MOV R15, RZ, RZ, -R15 ;  /* 0x000000ffff0f8224 */ /* 0x000fe200078e0a0f */
[----:B------:R-:W-:Y:S01]  /*71b0*/  ISETP.GT.U32.AND P0, PT, R19, R49, PT ;  /* 0x000000311300720c */ /* 0x000fe20003f04070 */
[C---:B------:R-:W-:Y:S01]  /*71c0*/  VIADD R35, R0.reuse, 0x94 ;  /* 0x0000009400237836 */ /* 0x040fe20000000000 */
[----:B------:R-:W-:Y:S01]  /*71d0*/  STL [R1+0x100], R60 ;  /* 0x0001003c01007387 */ /* 0x000fe20000100800 */
[--C-:B------:R-:W-:Y:S01]  /*71e0*/  @!P6 IMAD.IADD R85, R85, 0x1, -R19.reuse ;  /* 0x000000015555e824 */ /* 0x100fe200078e0a13 */
[----:B------:R-:W-:Y:S01]  /*71f0*/  ISETP.GT.U32.AND P6, PT, R19, R48, PT ;  /* 0x000000301300720c */ /* 0x000fe20003fc4070 */
[----:B------:R-:W-:Y:S01]  /*7200*/  VIADD R46, R0, 0x95 ;  /* 0x00000095002e7836 */ /* 0x000fe20000000000 */
[----:B------:R-:W-:Y:S01]  /*7210*/  STL [R1+0xfc], R59 ;  /* 0x0000fc3b01007387 */ /* 0x000fe20000100800 */
[----:B------:R-:W-:-:S03]  /*7220*/  @!P4 IMAD.IADD R55, R55, 0x1, -R19 ;  /* 0x000000013737c824 */ /* 0x000fc600078e0a13 */
[----:B------:R1:W-:Y:S01]  /*7230*/  STL [R1+0xb18], R35 ;  /* 0x000b182301007387 */ /* 0x0003e20000100800 */
[----:B------:R-:W-:Y:S01]  /*7240*/  VIADD R14, R0, 0x96 ;  /* 0x00000096000e7836 */ /* 0x000fe20000000000 */
[----:B------:R-:W-:Y:S01]  /*7250*/  IABS R34, R46 ;  /* 0x0000002e00227213 */ /* 0x000fe20000000000 */
[--C-:B------:R-:W-:Y:S01]  /*7260*/  @!P5 IMAD.IADD R50, R50, 0x1, -R19.reuse ;  /* 0x000000013232d824 */ /* 0x100fe200078e0a13 */
[----:B------:R-:W-:Y:S02]  /*7270*/  ISETP.GT.U32.AND P4, PT, R19, R55, PT ;  /* 0x000000371300720c */ /* 0x000fe40003f84070 */
[----:B-1----:R-:W-:Y:S01]  /*7280*/  IABS R35, R35 ;  /* 0x0000002300237213 */ /* 0x002fe20000000000 */
[----:B------:R1:W-:Y:S01]  /*7290*/  STL [R1+0xb34], R46 ;  /* 0x000b342e01007387 */ /* 0x0003e20000100800 */
[----:B------:R-:W-:-:S03]  /*72a0*/  @!P0 IMAD.IADD R49, R49, 0x1, -R19 ;  /* 0x0000000131318824 */ /* 0x000fc600078e0a13 */
[C---:B------:R-:W-:Y:S01]  /*72b0*/  IMAD.HI.U32 R47, R20.reuse, R35, RZ ;  /* 0x00000023142f7227 */ /* 0x040fe200078e00ff */
[----:B------:R2:W-:Y:S01]  /*72c0*/  STL [R1+0xb30], R14 ;  /* 0x000b300e01007387 */ /* 0x0005e20000100800 */
[----:B------:R-:W-:Y:S02]  /*72d0*/  ISETP.GT.U32.AND P5, PT, R19, R50, PT ;  /* 0x000000321300720c */ /* 0x000fe40003fa4070 */
[----:B------:R-:W-:Y:S01]  /*72e0*/  IMAD.MOV R47, RZ, RZ, -R47 ;  /* 0x000000ffff2f7224 */ /* 0x000fe200078e0a2f */
[----:B------:R3:W-:Y:S01]  /*72f0*/  STL [R1+0x994], R15 ;  /* 0x0009940f01007387 */ /* 0x0007e20000100800 */
[----:B-1----:R-:W-:-:S03]  /*7300*/  IMAD.HI.U32 R46, R20, R34, RZ ;  /* 0x00000022142e7227 */ /* 0x002fc600078e00ff */
[----:B------:R1:W-:Y:S01]  /*7310*/  STL [R1+0xf8], R53 ;  /* 0x0000f83501007387 */ /* 0x0003e20000100800 */
[----:B------:R-:W-:Y:S01]  /*7320*/  @!P6 IMAD.IADD R48, R48, 0x1, -R19 ;  /* 0x000000013030e824 */ /* 0x000fe200078e0a13 */
[----:B--2---:R-:W-:Y:S02]  /*7330*/  IABS R14, R14 ;  /* 0x0000000e000e7213 */ /* 0x004fe40000000000 */
[----:B------:R-:W-:Y:S01]  /*7340*/  STL [R1+0xe8], R58 ;  /* 0x0000e83a01007387 */ /* 0x000fe20000100800 */
[----:B------:R-:W-:-:S03]  /*7350*/  IMAD.MOV R46, RZ, RZ, -R46 ;  /* 0x000000ffff2e7224 */ /* 0x000fc600078e0a2e */
[----:B------:R2:W-:Y:S01]  /*7360*/  STL [R1+0xf4], R49 ;  /* 0x0000f43101007387 */ /* 0x0005e20000100800 */
[----:B------:R-:W-:Y:S01]  /*7370*/  ISETP.GT.U32.AND P6, PT, R19, R48, PT ;  /* 0x000000301300720c */ /* 0x000fe20003fc4070 */
[----:B---3--:R-:W-:-:S04]  /*7380*/  IMAD.HI.U32 R15, R20, R14, RZ ;  /* 0x0000000e140f7227 */ /* 0x008fc800078e00ff */
[C---:B-1----:R-:W-:Y:S02]  /*7390*/  IMAD R53, R19.reuse, R46, R34 ;  /* 0x0000002e13357224 */ /* 0x042fe400078e0222 */
[----:B--2---:R-:W-:Y:S02]  /*73a0*/  IMAD R49, R19, R47, R35 ;  /* 0x0000002f13317224 */ /* 0x004fe400078e0223 */
[----:B------:R-:W-:-:S03]  /*73b0*/  @!P4 IMAD.IADD R55, R55, 0x1, -R19 ;  /* 0x000000013737c824 */ /* 0x000fc600078e0a13 */
[C---:B------:R-:W-:Y:S01]  /*73c0*/  ISETP.GT.U32.AND P4, PT, R19.reuse, R49, PT ;  /* 0x000000311300720c */ /* 0x040fe20003f84070 */
[----:B------:R-:W-:Y:S02]  /*73d0*/  IMAD.MOV R15, RZ, RZ, -R15 ;  /* 0x000000ffff0f7224 */ /* 0x000fe400078e0a0f */
[--C-:B------:R-:W-:Y:S01]  /*73e0*/  @!P5 IMAD.IADD R50, R50, 0x1, -R19.reuse ;  /* 0x000000013232d824 */ /* 0x100fe200078e0a13 */
[C---:B------:R-:W-:Y:S01]  /*73f0*/  ISETP.GT.U32.AND P5, PT, R19.reuse, R53, PT ;  /* 0x000000351300720c */ /* 0x040fe20003fa4070 */
[C---:B------:R-:W-:Y:S02]  /*7400*/  IMAD R51, R19.reuse, R15, R14 ;  /* 0x0000000f13337224 */ /* 0x040fe400078e020e */
[----:B------:R-:W-:Y:S02]  /*7410*/  VIADD R60, R0, 0x97 ;  /* 0x00000097003c7836 */ /* 0x000fe40000000000 */
[--C-:B------:R-:W-:Y:S01]  /*7420*/  @!P6 IMAD.IADD R48, R48, 0x1, -R19.reuse ;  /* 0x000000013030e824 */ /* 0x100fe200078e0a13 */
[----:B------:R-:W-:Y:S01]  /*7430*/  ISETP.GT.U32.AND P6, PT, R19, R51, PT ;  /* 0x000000331300720c */ /* 0x000fe20003fc4070 */
[----:B------:R-:W-:Y:S01]  /*7440*/  VIADD R59, R0, 0x98 ;  /* 0x00000098003b7836 */ /* 0x000fe20000000000 */
[----:B------:R-:W-:Y:S01]  /*7450*/  IABS R46, R60 ;  /* 0x0000003c002e7213 */ /* 0x000fe20000000000 */
[----:B------:R-:W-:-:S03]  /*7460*/  @!P4 IMAD.IADD R49, R49, 0x1, -R19 ;  /* 0x000000013131c824 */ /* 0x000fc600078e0a13 */
[----:B------:R-:W-:Y:S01]  /*7470*/  IABS R34, R59 ;  /* 0x0000003b00227213 */ /* 0x000fe20000000000 */
[----:B------:R-:W-:Y:S01]  /*7480*/  @!P5 IMAD.IADD R53, R53, 0x1, -R19 ;  /* 0x000000013535d824 */ /* 0x000fe200078e0a13 */
[----:B------:R-:W-:Y:S01]  /*7490*/  ISETP.GT.U32.AND P4, PT, R19, R49, PT ;  /* 0x000000311300720c */ /* 0x000fe20003f84070 */
[----:B------:R-:W-:-:S03]  /*74a0*/  IMAD.HI.U32 R47, R20, R46, RZ ;  /* 0x0000002e142f7227 */ /* 0x000fc600078e00ff */
[----:B------:R-:W-:Y:S01]  /*74b0*/  ISETP.GT.U32.AND P5, PT, R19, R53, PT ;  /* 0x000000351300720c */ /* 0x000fe20003fa4070 */
[----:B------:R-:W-:Y:S02]  /*74c0*/  VIADD R58, R0, 0x99 ;  /* 0x00000099003a7836 */ /* 0x000fe40000000000 */
[----:B------:R-:W-:-:S04]  /*74d0*/  IMAD.HI.U32 R35, R20, R34, RZ ;  /* 0x0000002214237227 */ /* 0x000fc800078e00ff */
[----:B------:R-:W-:Y:S01]  /*74e0*/  IMAD.MOV R47, RZ, RZ, -R47 ;  /* 0x000000ffff2f7224 */ /* 0x000fe200078e0a2f */
[----:B------:R-:W-:Y:S01]  /*74f0*/  IABS R14, R58 ;  /* 0x0000003a000e7213 */ /* 0x000fe20000000000 */
[----:B------:R-:W-:Y:S01]  /*7500*/  @!P6 IMAD.IADD R51, R51, 0x1, -R19 ;  /* 0x000000013333e824 */ /* 0x000fe200078e0a13 */
[----:B------:R-:W-:Y:S01]  /*7510*/  STL [R1+0xb04], R60 ;  /* 0x000b043c01007387 */ /* 0x000fe20000100800 */
[----:B------:R-:W-:Y:S02]  /*7520*/  IMAD.MOV R35, RZ, RZ, -R35 ;  /* 0x000000ffff237224 */ /* 0x000fe400078e0a23 */
[C---:B------:R-:W-:Y:S01]  /*7530*/  IMAD R63, R19.reuse, R47, R46 ;  /* 0x0000002f133f7224 */ /* 0x040fe200078e022e */
[----:B------:R-:W-:Y:S01]  /*7540*/  STL [R1+0xb08], R59 ;  /* 0x000b083b01007387 */ /* 0x000fe20000100800 */
[----:B------:R-:W-:Y:S01]  /*7550*/  ISETP.GT.U32.AND P6, PT, R19, R51, PT ;  /* 0x000000331300720c */ /* 0x000fe20003fc4070 */
[----:B------:R-:W-:Y:S02]  /*7560*/  IMAD.HI.U32 R15, R20, R14, RZ ;  /* 0x0000000e140f7227 */ /* 0x000fe400078e00ff */
[----:B------:R1:W-:Y:S02]  /*7570*/  STL [R1+0xb10], R58 ;  /* 0x000b103a01007387 */ /* 0x0003e40000100800 */
[----:B------:R-:W-:Y:S01]  /*7580*/  @!P4 IMAD.IADD R49, R49, 0x1, -R19 ;  /* 0x000000013131c824 */ /* 0x000fe200078e0a13 */
[----:B------:R-:W-:Y:S01]  /*7590*/  ISETP.GT.U32.AND P4, PT, R19, R63, PT ;  /* 0x0000003f1300720c */ /* 0x000fe20003f84070 */
[----:B------:R-:W-:-:S02]  /*75a0*/  IMAD.MOV R15, RZ, RZ, -R15 ;  /* 0x000000ffff0f7224 */ /* 0x000fc400078e0a0f */
[----:B------:R-:W-:Y:S02]  /*75b0*/  @!P5 IMAD.IADD R53, R53, 0x1, -R19 ;  /* 0x000000013535d824 */ /* 0x000fe400078e0a13 */
[C---:B-1----:R-:W-:Y:S01]  /*75c0*/  IMAD R58, R19.reuse, R35, R34 ;  /* 0x00000023133a7224 */ /* 0x042fe200078e0222 */
[----:B------:R-:W-:Y:S04]  /*75d0*/  STL [R1+0xec], R55 ;  /* 0x0000ec3701007387 */ /* 0x000fe80000100800 */
[----:B------:R-:W-:Y:S01]  /*75e0*/  ISETP.GT.U32.AND P5, PT, R19, R58, PT ;  /* 0x0000003a1300720c */ /* 0x000fe20003fa4070 */
[----:B------:R1:W-:Y:S01]  /*75f0*/  STL [R1+0xe4], R50 ;  /* 0x0000e43201007387 */ /* 0x0003e20000100800 */
[----:B------:R-:W-:-:S03]  /*7600*/  ISETP.GE.AND P0, PT, R56, RZ, PT ;  /* 0x000000ff3800720c */ /* 0x000fc60003f06270 */
[----:B------:R2:W-:Y:S01]  /*7610*/  STL [R1+0xe0], R48 ;  /* 0x0000e03001007387 */ /* 0x0005e20000100800 */
[C---:B------:R-:W-:Y:S02]  /*7620*/  VIADD R59, R0.reuse, 0x9b ;  /* 0x0000009b003b7836 */ /* 0x040fe40000000000 */
[----:B-1----:R-:W-:Y:S02]  /*7630*/  IMAD R50, R19, R15, R14 ;  /* 0x0000000f13327224 */ /* 0x002fe400078e020e */
[C---:B--2---:R-:W-:Y:S02]  /*7640*/  VIADD R48, R0.reuse, 0x9a ;  /* 0x0000009a00307836 */ /* 0x044fe40000000000 */
[C---:B------:R-:W-:Y:S02]  /*7650*/  VIADD R56, R0.reuse, 0x9c ;  /* 0x0000009c00387836 */ /* 0x040fe40000000000 */
[--C-:B------:R-:W-:Y:S01]  /*7660*/  @!P6 IMAD.IADD R51, R51, 0x1, -R19.reuse ;  /* 0x000000013333e824 */ /* 0x100fe200078e0a13 */
[----:B------:R-:W-:Y:S01]  /*7670*/  ISETP.GT.U32.AND P6, PT, R19, R50, PT ;  /* 0x000000321300720c */ /* 0x000fe20003fc4070 */
[----:B------:R-:W-:Y:S01]  /*7680*/  VIADD R55, R0, 0x9d ;  /* 0x0000009d00377836 */ /* 0x000fe20000000000 */
[----:B------:R1:W-:Y:S01]  /*7690*/  STL [R1+0xac8], R48 ;  /* 0x000ac83001007387 */ /* 0x0003e20000100800 */
[----:B------:R-:W-:-:S03]  /*76a0*/  @!P4 IMAD.IADD R63, R63, 0x1, -R19 ;  /* 0x000000013f3fc824 */ /* 0x000fc600078e0a13 */
[----:B------:R-:W-:Y:S01]  /*76b0*/  STL [R1+0xad4], R59 ;  /* 0x000ad43b01007387 */ /* 0x000fe20000100800 */
[----:B------:R-:W-:Y:S01]  /*76c0*/  @!P5 IMAD.IADD R58, R58, 0x1, -R19 ;  /* 0x000000013a3ad824 */ /* 0x000fe200078e0a13 */
[----:B------:R-:W-:Y:S02]  /*76d0*/  IABS R46, R59 ;  /* 0x0000003b002e7213 */ /* 0x000fe40000000000 */
[----:B------:R-:W-:Y:S01]  /*76e0*/  STL [R1+0xad8], R56 ;  /* 0x000ad83801007387 */ /* 0x000fe20000100800 */
[----:B-1----:R-:W-:-:S03]  /*76f0*/  IABS R48, R48 ;  /* 0x0000003000307213 */ /* 0x002fc60000000000 */
[----:B------:R-:W-:Y:S01]  /*7700*/  STL [R1+0xae8], R55 ;  /* 0x000ae83701007387 */ /* 0x000fe20000100800 */
[----:B------:R-:W-:-:S03]  /*7710*/  ISETP.GT.U32.AND P4, PT, R19, R63, PT ;  /* 0x0000003f1300720c */ /* 0x000fc60003f84070 */
[----:B------:R1:W-:Y:S01]  /*7720*/  STL [R1+0xdc], R49 ;  /* 0x0000dc3101007387 */ /* 0x0003e20000100800 */
[----:B------:R-:W-:Y:S01]  /*7730*/  ISETP.GT.U32.AND P5, PT, R19, R58, PT ;  /* 0x0000003a1300720c */ /* 0x000fe20003fa4070 */
[----:B------:R-:W-:Y:S01]  /*7740*/  IMAD.HI.U32 R47, R20, R46, RZ ;  /* 0x0000002e142f7227 */ /* 0x000fe200078e00ff */
[----:B------:R-:W-:-:S03]  /*7750*/  IABS R34, R56 ;  /* 0x0000003800227213 */ /* 0x000fc60000000000 */
[----:B-1----:R-:W-:Y:S01]  /*7760*/  IMAD.HI.U32 R49, R20, R48, RZ ;  /* 0x0000003014317227 */ /* 0x002fe200078e00ff */
[----:B------:R-:W-:-:S03]  /*7770*/  IABS R14, R55 ;  /* 0x00000037000e7213 */ /* 0x000fc60000000000 */
[----:B------:R-:W-:Y:S02]  /*7780*/  IMAD.MOV R49, RZ, RZ, -R49 ;  /* 0x000000ffff317224 */ /* 0x000fe400078e0a31 */
[----:B------:R-:W-:Y:S02]  /*7790*/  @!P6 IMAD.IADD R50, R50, 0x1, -R19 ;  /* 0x000000013232e824 */ /* 0x000fe400078e0a13 */
[C---:B------:R-:W-:Y:S02]  /*77a0*/  IMAD R55, R19.reuse, R49, R48 ;  /* 0x0000003113377224 */ /* 0x040fe400078e0230 */
[----:B------:R-:W-:Y:S01]  /*77b0*/  IMAD.MOV R47, RZ, RZ, -R47 ;  /* 0x000000ffff2f7224 */ /* 0x000fe200078e0a2f */
[----:B------:R-:W-:Y:S01]  /*77c0*/  ISETP.GT.U32.AND P6, PT, R19, R50, PT ;  /* 0x000000321300720c */ /* 0x000fe20003fc4070 */
[----:B------:R-:W-:-:S04]  /*77d0*/  IMAD.HI.U32 R35, R20, R34, RZ ;  /* 0x0000002214237227 */ /* 0x000fc800078e00ff */
[----:B------:R-:W-:Y:S02]  /*77e0*/  IMAD R56, R19, R47, R46 ;  /* 0x0000002f13387224 */ /* 0x000fe400078e022e */
[----:B------:R-:W-:Y:S01]  /*77f0*/  @!P4 IMAD.IADD R63, R63, 0x1, -R19 ;  /* 0x000000013f3fc824 */ /* 0x000fe200078e0a13 */
[C---:B------:R-:W-:Y:S01]  /*7800*/  ISETP.GT.U32.AND P4, PT, R19.reuse, R55, PT ;  /* 0x000000371300720c */ /* 0x040fe20003f84070 */
[----:B------:R-:W-:Y:S02]  /*7810*/  IMAD.MOV R35, RZ, RZ, -R35 ;  /* 0x000000ffff237224 */ /* 0x000fe400078e0a23 */
[--C-:B------:R-:W-:Y:S01]  /*7820*/  @!P5 IMAD.IADD R58, R58, 0x1, -R19.reuse ;  /* 0x000000013a3ad824 */ /* 0x100fe200078e0a13 */
[C---:B------:R-:W-:Y:S01]  /*7830*/  ISETP.GT.U32.AND P5, PT, R19.reuse, R56, PT ;  /* 0x000000381300720c */ /* 0x040fe20003fa4070 */
[----:B------:R1:W-:Y:S01]  /*7840*/  STL [R1+0xd0], R53 ;  /* 0x0000d03501007387 */ /* 0x0003e20000100800 */
[----:B------:R-:W-:Y:S01]  /*7850*/  ISETP.GT.U32.AND P1, PT, R19, R86, PT ;  /* 0x000000561300720c */ /* 0x000fe20003f24070 */
[----:B------:R-:W-:Y:S01]  /*7860*/  @!P6 IMAD.IADD R50, R50, 0x1, -R19 ;  /* 0x000000013232e824 */ /* 0x000fe200078e0a13 */
[----:B------:R-:W-:Y:S01]  /*7870*/  ISETP.GE.AND P3, PT, R64, RZ, PT ;  /* 0x000000ff4000720c */ /* 0x000fe20003f66270 */
[----:B------:R-:W-:-:S02]  /*7880*/  VIADD R64, R0, 0x9e ;  /* 0x0000009e00407836 */ /* 0x000fc40000000000 */
[----:B-1----:R-:W-:Y:S02]  /*7890*/  IMAD R53, R19, R35, R34 ;  /* 0x0000002313357224 */ /* 0x002fe400078e0222 */
[----:B------:R-:W-:-:S03]  /*78a0*/  @!P4 IMAD.IADD R55, R55, 0x1, -R19 ;  /* 0x000000013737c824 */ /* 0x000fc600078e0a13 */
[C---:B------:R-:W-:Y:S01]  /*78b0*/  ISETP.GT.U32.AND P6, PT, R19.reuse, R53, PT ;  /* 0x000000351300720c */ /* 0x040fe20003fc4070 */
[--C-:B------:R-:W-:Y:S01]  /*78c0*/  @!P5 IMAD.IADD R56, R56, 0x1, -R19.reuse ;  /* 0x000000013838d824 */ /* 0x100fe200078e0a13 */
[----:B------:R-:W-:Y:S01]  /*78d0*/  IABS R48, R64 ;  /* 0x0000004000307213 */ /* 0x000fe20000000000 */
[----:B------:R-:W-:Y:S01]  /*78e0*/  @!P1 IMAD.IADD R86, R86, 0x1, -R19 ;  /* 0x0000000156569824 */ /* 0x000fe200078e0a13 */
[----:B------:R-:W-:Y:S01]  /*78f0*/  ISETP.GT.U32.AND P4, PT, R19, R55, PT ;  /* 0x000000371300720c */ /* 0x000fe20003f84070 */
[----:B------:R-:W-:Y:S01]  /*7900*/  IMAD.HI.U32 R15, R20, R14, RZ ;  /* 0x0000000e140f7227 */ /* 0x000fe200078e00ff */
[----:B------:R-:W-:-:S03]  /*7910*/  ISETP.GE.AND P1, PT, R61, RZ, PT ;  /* 0x000000ff3d00720c */ /* 0x000fc60003f26270 */
[C---:B------:R-:W-:Y:S01]  /*7920*/  VIADD R61, R0.reuse, 0x9f ;  /* 0x0000009f003d7836 */ /* 0x040fe20000000000 */
[----:B------:R-:W-:Y:S01]  /*7930*/  ISETP.GT.U32.AND P5, PT, R19, R56, PT ;  /* 0x000000381300720c */ /* 0x000fe20003fa4070 */
[C---:B------:R-:W-:Y:S01]  /*7940*/  VIADD R60, R0.reuse, 0xa0 ;  /* 0x000000a0003c7836 */ /* 0x040fe20000000000 */
[----:B------:R1:W-:Y:S01]  /*7950*/  STL [R1+0xcc], R51 ;  /* 0x0000cc3301007387 */ /* 0x0003e20000100800 */
[----:B------:R-:W-:Y:S02]  /*7960*/  VIADD R59, R0, 0xa1 ;  /* 0x000000a1003b7836 */ /* 0x000fe40000000000 */
[----:B------:R-:W-:Y:S01]  /*7970*/  IMAD.MOV R15, RZ, RZ, -R15 ;  /* 0x000000ffff0f7224 */ /* 0x000fe200078e0a0f */
[----:B------:R-:W-:Y:S01]  /*7980*/  STL [R1+0xa90], R64 ;  /* 0x000a904001007387 */ /* 0x000fe20000100800 */
[----:B------:R-:W-:Y:S01]  /*7990*/  IMAD.HI.U32 R49, R20, R48, RZ ;  /* 0x0000003014317227 */ /* 0x000fe200078e00ff */
[----:B------:R-:W-:Y:S02]  /*79a0*/  IABS R46, R61 ;  /* 0x0000003d002e7213 */ /* 0x000fe40000000000 */
[----:B------:R-:W-:Y:S01]  /*79b0*/  STL [R1+0xaa4], R61 ;  /* 0x000aa43d01007387 */ /* 0x000fe20000100800 */
[----:B------:R-:W-:-:S02]  /*79c0*/  @!P6 IMAD.IADD R53, R53, 0x1, -R19 ;  /* 0x000000013535e824 */ /* 0x000fc400078e0a13 */
[----:B-1----:R-:W-:Y:S01]  /*79d0*/  IMAD R51, R19, R15, R14 ;  /* 0x0000000f13337224 */ /* 0x002fe200078e020e */
[----:B------:R-:W-:Y:S01]  /*79e0*/  STL [R1+0xaac], R60 ;  /* 0x000aac3c01007387 */ /* 0x000fe20000100800 */
[----:B------:R-:W-:-:S03]  /*79f0*/  IMAD.MOV R49, RZ, RZ, -R49 ;  /* 0x000000ffff317224 */ /* 0x000fc600078e0a31 */
[----:B------:R-:W-:Y:S01]  /*7a00*/  STL [R1+0xab0], R59 ;  /* 0x000ab03b01007387 */ /* 0x000fe20000100800 */
[----:B------:R-:W-:-:S03]  /*7a10*/  ISETP.GT.U32.AND P6, PT, R19, R53, PT ;  /* 0x000000351300720c */ /* 0x000fc60003fc4070 */
[----:B------:R-:W-:Y:S01]  /*7a20*/  STL [R1+0xc8], R63 ;  /* 0x0000c83f01007387 */ /* 0x000fe20000100800 */
[----:B------:R-:W-:-:S03]  /*7a30*/  IMAD.HI.U32 R47, R20, R46, RZ ;  /* 0x0000002e142f7227 */ /* 0x000fc600078e00ff */
[----:B------:R-:W-:Y:S01]  /*7a40*/  STL [R1+0xc4], R58 ;  /* 0x0000c43a01007387 */ /* 0x000fe20000100800 */
[----:B------:R-:W-:Y:S01]  /*7a50*/  @!P4 IMAD.IADD R55, R55, 0x1, -R19 ;  /* 0x000000013737c824 */ /* 0x000fe200078e0a13 */
[C---:B------:R-:W-:Y:S02]  /*7a60*/  ISETP.GT.U32.AND P4, PT, R19.reuse, R51, PT ;  /* 0x000000331300720c */ /* 0x040fe40003f84070 */
[----:B------:R1:W-:Y:S01]  /*7a70*/  STL [R1+0xc0], R50 ;  /* 0x0000c03201007387 */ /* 0x0003e20000100800 */
[----:B------:R-:W-:Y:S02]  /*7a80*/  IMAD.MOV R47, RZ, RZ, -R47 ;  /* 0x000000ffff2f7224 */ /* 0x000fe400078e0a2f */
[----:B------:R-:W-:Y:S02]  /*7a90*/  @!P5 IMAD.IADD R56, R56, 0x1, -R19 ;  /* 0x000000013838d824 */ /* 0x000fe400078e0a13 */
[C---:B-1----:R-:W-:Y:S01]  /*7aa0*/  IMAD R50, R19.reuse, R49, R48 ;  /* 0x0000003113327224 */ /* 0x042fe200078e0230 */
[----:B------:R-:W-:Y:S01]  /*7ab0*/  IABS R14, R59 ;  /* 0x0000003b000e7213 */ /* 0x000fe20000000000 */
[----:B------:R-:W-:-:S03]  /*7ac0*/  IMAD R59, R19, R47, R46 ;  /* 0x0000002f133b7224 */ /* 0x000fc600078e022e */
[----:B------:R-:W-:Y:S01]  /*7ad0*/  ISETP.GT.U32.AND P5, PT, R19, R50, PT ;  /* 0x000000321300720c */ /* 0x000fe20003fa4070 */
[--C-:B------:R-:W-:Y:S01]  /*7ae0*/  @!P6 IMAD.IADD R53, R53, 0x1, -R19.reuse ;  /* 0x000000013535e824 */ /* 0x100fe200078e0a13 */
[----:B------:R-:W-:Y:S01]  /*7af0*/  IABS R15, R60 ;  /* 0x0000003c000f7213 */ /* 0x000fe20000000000 */
[----:B------:R-:W-:Y:S01]  /*7b00*/  @!P4 IMAD.IADD R51, R51, 0x1, -R19 ;  /* 0x000000013333c824 */ /* 0x000fe200078e0a13 */
[----:B------:R-:W-:-:S03]  /*7b10*/  ISETP.GT.U32.AND P6, PT, R19, R59, PT ;  /* 0x0000003b1300720c */ /* 0x000fc60003fc4070 */
[----:B------:R-:W-:Y:S01]  /*7b20*/  IMAD.HI.U32 R35, R20, R15, RZ ;  /* 0x0000000f14237227 */ /* 0x000fe200078e00ff */
[----:B------:R-:W-:-:S05]  /*7b30*/  ISETP.GT.U32.AND P4, PT, R19, R51, PT ;  /* 0x000000331300720c */ /* 0x000fca0003f84070 */
[----:B------:R-:W-:Y:S02]  /*7b40*/  @!P5 IMAD.IADD R50, R50, 0x1, -R19 ;  /* 0x000000013232d824 */ /* 0x000fe400078e0a13 */
[----:B------:R-:W-:Y:S02]  /*7b50*/  IMAD.MOV R35, RZ, RZ, -R35 ;  /* 0x000000ffff237224 */ /* 0x000fe400078e0a23 */
[----:B------:R-:W-:Y:S01]  /*7b60*/  VIADD R60, R0, 0xa2 ;  /* 0x000000a2003c7836 */ /* 0x000fe20000000000 */
[----:B------:R-:W-:Y:S01]  /*7b70*/  ISETP.GT.U32.AND P5, PT, R19, R50, PT ;  /* 0x000000321300720c */ /* 0x000fe20003fa4070 */
[----:B------:R-:W-:-:S04]  /*7b80*/  IMAD.HI.U32 R34, R20, R14, RZ ;  /* 0x0000000e14227227 */ /* 0x000fc800078e00ff */
[----:B------:R-:W-:Y:S01]  /*7b90*/  IMAD R58, R19, R35, R15 ;  /* 0x00000023133a7224 */ /* 0x000fe200078e020f */
[----:B------:R-:W-:Y:S01]  /*7ba0*/  IABS R15, R60 ;  /* 0x0000003c000f7213 */ /* 0x000fe20000000000 */
[----:B------:R-:W-:Y:S02]  /*7bb0*/  VIADD R35, R0, 0xa3 ;  /* 0x000000a300237836 */ /* 0x000fe40000000000 */
[--C-:B------:R-:W-:Y:S02]  /*7bc0*/  @!P6 IMAD.IADD R59, R59, 0x1, -R19.reuse ;  /* 0x000000013b3be824 */ /* 0x100fe400078e0a13 */
[----:B------:R-:W-:Y:S01]  /*7bd0*/  IMAD.MOV R34, RZ, RZ, -R34 ;  /* 0x000000ffff227224 */ /* 0x000fe200078e0a22 */
[----:B------:R1:W-:Y:S01]  /*7be0*/  STL [R1+0xbc], R55 ;  /* 0x0000bc3701007387 */ /* 0x0003e20000100800 */
[----:B------:R-:W-:Y:S01]  /*7bf0*/  IABS R46, R35 ;  /* 0x00000023002e7213 */ /* 0x000fe20000000000 */
[----:B------:R-:W-:Y:S01]  /*7c00*/  @!P4 IMAD.IADD R51, R51, 0x1, -R19 ;  /* 0x000000013333c824 */ /* 0x000fe200078e0a13 */
[C---:B------:R-:W-:Y:S01]  /*7c10*/  ISETP.GT.U32.AND P6, PT, R19.reuse, R59, PT ;  /* 0x0000003b1300720c */ /* 0x040fe20003fc4070 */
[----:B------:R-:W-:Y:S01]  /*7c20*/  STL [R1+0xa68], R60 ;  /* 0x000a683c01007387 */ /* 0x000fe20000100800 */
[----:B------:R-:W-:-:S03]  /*7c30*/  ISETP.GT.U32.AND P4, PT, R19, R58, PT ;  /* 0x0000003a1300720c */ /* 0x000fc60003f84070 */
[----:B------:R2:W-:Y:S01]  /*7c40*/  STL [R1+0xa54], R35 ;  /* 0x000a542301007387 */ /* 0x0005e20000100800 */
[C---:B-1----:R-:W-:Y:S02]  /*7c50*/  IMAD R55, R19.reuse, R34, R14 ;  /* 0x0000002213377224 */ /* 0x042fe400078e020e */
[C---:B------:R-:W-:Y:S02]  /*7c60*/  VIADD R34, R0.reuse, 0xa4 ;  /* 0x000000a400227836 */ /* 0x040fe40000000000 */
[----:B------:R-:W-:Y:S02]  /*7c70*/  VIADD R14, R0, 0xa5 ;  /* 0x000000a5000e7836 */ /* 0x000fe40000000000 */
[----:B--2---:R-:W-:Y:S01]  /*7c80*/  IMAD.HI.U32 R35, R20, R15, RZ ;  /* 0x0000000f14237227 */ /* 0x004fe200078e00ff */
[----:B------:R-:W-:Y:S03]  /*7c90*/  STL [R1+0xb8], R56 ;  /* 0x0000b83801007387 */ /* 0x000fe60000100800 */
[----:B------:R-:W-:Y:S01]  /*7ca0*/  IMAD.MOV R35, RZ, RZ, -R35 ;  /* 0x000000ffff237224 */ /* 0x000fe200078e0a23 */
[----:B------:R-:W-:Y:S01]  /*7cb0*/  STL [R1+0xa64], R34 ;  /* 0x000a642201007387 */ /* 0x000fe20000100800 */
[----:B------:R-:W-:Y:S01]  /*7cc0*/  @!P5 IMAD.IADD R50, R50, 0x1, -R19 ;  /* 0x000000013232d824 */ /* 0x000fe200078e0a13 */
[----:B------:R-:W-:-:S02]  /*7cd0*/  ISETP.GT.U32.AND P5, PT, R19, R55, PT ;  /* 0x000000371300720c */ /* 0x000fc40003fa4070 */
[----:B------:R-:W-:Y:S04]  /*7ce0*/  STL [R1+0xa6c], R14 ;  /* 0x000a6c0e01007387 */ /* 0x000fe80000100800 */
[----:B------:R1:W-:Y:S01]  /*7cf0*/  STL [R1+0xb4], R53 ;  /* 0x0000b43501007387 */ /* 0x0003e20000100800 */
[--C-:B------:R-:W-:Y:S02]  /*7d00*/  @!P6 IMAD.IADD R59, R59, 0x1, -R19.reuse ;  /* 0x000000013b3be824 */ /* 0x100fe400078e0a13 */
[----:B------:R-:W-:Y:S02]  /*7d10*/  @!P4 IMAD.IADD R58, R58, 0x1, -R19 ;  /* 0x000000013a3ac824 */ /* 0x000fe400078e0a13 */
[----:B-1----:R-:W-:-:S05]  /*7d20*/  IMAD R53, R19, R35, R15 ;  /* 0x0000002313357224 */ /* 0x002fca00078e020f */
[----:B------:R-:W-:Y:S01]  /*7d30*/  ISETP.GT.U32.AND P6, PT, R19, R53, PT ;  /* 0x000000351300720c */ /* 0x000fe20003fc4070 */
[----:B------:R-:W-:Y:S01]  /*7d40*/  @!P5 IMAD.IADD R55, R55, 0x1, -R19 ;  /* 0x000000013737d824 */ /* 0x000fe200078e0a13 */
[----:B------:R-:W-:Y:S01]  /*7d50*/  IABS R34, R34 ;  /* 0x0000002200227213 */ /* 0x000fe20000000000 */
[C---:B------:R-:W-:Y:S01]  /*7d60*/  IMAD.HI.U32 R47, R20.reuse, R46, RZ ;  /* 0x0000002e142f7227 */ /* 0x040fe200078e00ff */
[C---:B------:R-:W-:Y:S02]  /*7d70*/  ISETP.GT.U32.AND P4, PT, R19.reuse, R58, PT ;  /* 0x0000003a1300720c */ /* 0x040fe40003f84070 */
[----:B------:R-:W-:Y:S01]  /*7d80*/  ISETP.GT.U32.AND P5, PT, R19, R55, PT ;  /* 0x000000371300720c */ /* 0x000fe20003fa4070 */
[----:B------:R-:W-:Y:S01]  /*7d90*/  IMAD.HI.U32 R35, R20, R34, RZ ;  /* 0x0000002214237227 */ /* 0x000fe200078e00ff */
[----:B------:R-:W-:-:S03]  /*7da0*/  IABS R14, R14 ;  /* 0x0000000e000e7213 */ /* 0x000fc60000000000 */
[----:B------:R-:W-:Y:S02]  /*7db0*/  IMAD.MOV R47, RZ, RZ, -R47 ;  /* 0x000000ffff2f7224 */ /* 0x000fe400078e0a2f */
[----:B------:R-:W-:Y:S02]  /*7dc0*/  @!P6 IMAD.IADD R53, R53, 0x1, -R19 ;  /* 0x000000013535e824 */ /* 0x000fe400078e0a13 */
[----:B------:R-:W-:Y:S02]  /*7dd0*/  IMAD.MOV R35, RZ, RZ, -R35 ;  /* 0x000000ffff237224 */ /* 0x000fe400078e0a23 */
[C---:B------:R-:W-:Y:S01]  /*7de0*/  IMAD R56, R19.reuse, R47, R46 ;  /* 0x0000002f13387224 */ /* 0x040fe200078e022e */
[----:B------:R1:W-:Y:S01]  /*7df0*/  STL [R1+0xb0], R51 ;  /* 0x0000b03301007387 */ /* 0x0003e20000100800 */
[----:B------:R-:W-:Y:S01]  /*7e00*/  ISETP.GT.U32.AND P6, PT, R19, R53, PT ;  /* 0x000000351300720c */ /* 0x000fe20003fc4070 */
[----:B------:R-:W-:-:S04]  /*7e10*/  IMAD.HI.U32 R15, R20, R14, RZ ;  /* 0x0000000e140f7227 */ /* 0x000fc800078e00ff */
[----:B------:R-:W-:Y:S01]  /*7e20*/  @!P4 IMAD.IADD R58, R58, 0x1, -R19 ;  /* 0x000000013a3ac824 */ /* 0x000fe200078e0a13 */
[C---:B------:R-:W-:Y:S01]  /*7e30*/  ISETP.GT.U32.AND P4, PT, R19.reuse, R56, PT ;  /* 0x000000381300720c */ /* 0x040fe20003f84070 */
[----:B-1----:R-:W-:Y:S02]  /*7e40*/  IMAD R51, R19, R35, R34 ;  /* 0x0000002313337224 */ /* 0x002fe400078e0222 */
[----:B------:R-:W-:Y:S02]  /*7e50*/  IMAD.MOV R15, RZ, RZ, -R15 ;  /* 0x000000ffff0f7224 */ /* 0x000fe400078e0a0f */
[--C-:B------:R-:W-:Y:S01]  /*7e60*/  @!P5 IMAD.IADD R55, R55, 0x1, -R19.reuse ;  /* 0x000000013737d824 */ /* 0x100fe200078e0a13 */
[----:B------:R-:W-:Y:S01]  /*7e70*/  ISETP.GT.U32.AND P5, PT, R19, R51, PT ;  /* 0x000000331300720c */ /* 0x000fe20003fa4070 */
[----:B------:R1:W-:Y:S01]  /*7e80*/  STL [R1+0xac], R50 ;  /* 0x0000ac3201007387 */ /* 0x0003e20000100800 */
[----:B------:R-:W-:Y:S02]  /*7e90*/  VIADD R46, R0, 0xa6 ;  /* 0x000000a6002e7836 */ /* 0x000fe40000000000 */
[----:B------:R-:W-:-:S02]  /*7ea0*/  @!P6 IMAD.IADD R53, R53, 0x1, -R19 ;  /* 0x000000013535e824 */ /* 0x000fc400078e0a13 */
[C---:B-1----:R-:W-:Y:S01]  /*7eb0*/  IMAD R50, R19.reuse, R15, R14 ;  /* 0x0000000f13327224 */ /* 0x042fe200078e020e */
[----:B------:R-:W-:Y:S01]  /*7ec0*/  IABS R48, R46 ;  /* 0x0000002e00307213 */ /* 0x000fe20000000000 */
[----:B------:R-:W-:Y:S02]  /*7ed0*/  VIADD R34, R0, 0xa7 ;  /* 0x000000a700227836 */ /* 0x000fe40000000000 */
[--C-:B------:R-:W-:Y:S01]  /*7ee0*/  @!P4 IMAD.IADD R56, R56, 0x1, -R19.reuse ;  /* 0x000000013838c824 */ /* 0x100fe200078e0a13 */
[----:B------:R-:W-:Y:S01]  /*7ef0*/  ISETP.GT.U32.AND P6, PT, R19, R50, PT ;  /* 0x000000321300720c */ /* 0x000fe20003fc4070 */
[----:B------:R1:W-:Y:S01]  /*7f00*/  STL [R1+0xa3c], R46 ;  /* 0x000a3c2e01007387 */ /* 0x0003e20000100800 */
[----:B------:R-:W-:Y:S02]  /*7f10*/  @!P5 IMAD.IADD R51, R51, 0x1, -R19 ;  /* 0x000000013333d824 */ /* 0x000fe400078e0a13 */
[----:B------:R-:W-:Y:S01]  /*7f20*/  ISETP.GT.U32.AND P4, PT, R19, R56, PT ;  /* 0x000000381300720c */ /* 0x000fe20003f84070 */
[----:B------:R-:W-:-:S02]  /*7f30*/  IMAD.HI.U32 R49, R20, R48, RZ ;  /* 0x0000003014317227 */ /* 0x000fc400078e00ff */
[----:B------:R-:W-:Y:S02]  /*7f40*/  ISETP.GT.U32.AND P5, PT, R19, R51, PT ;  /* 0x000000331300720c */ /* 0x000fe40003fa4070 */
[----:B-1----:R-:W-:Y:S01]  /*7f50*/  IABS R46, R34 ;  /* 0x00000022002e7213 */ /* 0x002fe20000000000 */
[C---:B------:R-:W-:Y:S01]  /*7f60*/  VIADD R15, R0.reuse, 0xa8 ;  /* 0x000000a8000f7836 */ /* 0x040fe20000000000 */
[----:B------:R-:W-:Y:S01]  /*7f70*/  STL [R1+0xa8], R59 ;  /* 0x0000a83b01007387 */ /* 0x000fe20000100800 */
[----:B------:R-:W-:Y:S02]  /*7f80*/  VIADD R14, R0, 0xa9 ;  /* 0x000000a9000e7836 */ /* 0x000fe40000000000 */
[----:B------:R-:W-:Y:S01]  /*7f90*/  IMAD.HI.U32 R47, R20, R46, RZ ;  /* 0x0000002e142f7227 */ /* 0x000fe200078e00ff */
[----:B------:R1:W-:Y:S03]  /*7fa0*/  STL [R1+0xa40], R34 ;  /* 0x000a402201007387 */ /* 0x0003e60000100800 */
[----:B------:R-:W-:-:S02]  /*7fb0*/  IMAD.MOV R49, RZ, RZ, -R49 ;  /* 0x000000ffff317224 */ /* 0x000fc400078e0a31 */
[----:B------:R-:W-:Y:S01]  /*7fc0*/  @!P6 IMAD.IADD R50, R50, 0x1, -R19 ;  /* 0x000000013232e824 */ /* 0x000fe200078e0a13 */
[----:B------:R-:W-:Y:S01]  /*7fd0*/  STL [R1+0xa44], R15 ;  /* 0x000a440f01007387 */ /* 0x000fe20000100800 */
[----:B------:R-:W-:Y:S02]  /*7fe0*/  IMAD.MOV R47, RZ, RZ, -R47 ;  /* 0x000000ffff2f7224 */ /* 0x000fe400078e0a2f */
[C---:B------:R-:W-:Y:S01]  /*7ff0*/  IMAD R49, R19.reuse, R49, R48 ;  /* 0x0000003113317224 */ /* 0x040fe200078e0230 */
[----:B-1----:R-:W-:Y:S01]  /*8000*/  IABS R34, R15 ;  /* 0x0000000f00227213 */ /* 0x002fe20000000000 */
[----:B------:R-:W-:Y:S01]  /*8010*/  STL [R1+0xa48], R14 ;  /* 0x000a480e01007387 */ /* 0x000fe20000100800 */
[C---:B------:R-:W-:Y:S01]  /*8020*/  ISETP.GT.U32.AND P6, PT, R19.reuse, R50, PT ;  /* 0x000000321300720c */ /* 0x040fe20003fc4070 */
[----:B------:R-:W-:Y:S02]  /*8030*/  @!P4 IMAD.IADD R56, R56, 0x1, -R19 ;  /* 0x000000013838c824 */ /* 0x000fe400078e0a13 */
[----:B------:R-:W-:Y:S01]  /*8040*/  STL [R1+0xa4], R58 ;  /* 0x0000a43a01007387 */ /* 0x000fe20000100800 */
[----:B------:R-:W-:Y:S01]  /*8050*/  IMAD.HI.U32 R35, R20, R34, RZ ;  /* 0x0000002214237227 */ /* 0x000fe200078e00ff */
[----:B------:R-:W-:-:S02]  /*8060*/  ISETP.GT.U32.AND P4, PT, R19, R49, PT ;  /* 0x000000311300720c */ /* 0x000fc40003f84070 */
[----:B------:R1:W-:Y:S01]  /*8070*/  STL [R1+0xa0], R55 ;  /* 0x0000a03701007387 */ /* 0x0003e20000100800 */
[----:B------:R-:W-:Y:S02]  /*8080*/  IMAD.MOV R35, RZ, RZ, -R35 ;  /* 0x000000ffff237224 */ /* 0x000fe400078e0a23 */
[--C-:B------:R-:W-:Y:S02]  /*8090*/  @!P5 IMAD.IADD R51, R51, 0x1, -R19.reuse ;  /* 0x000000013333d824 */ /* 0x100fe400078e0a13 */
[C---:B-1----:R-:W-:Y:S01]  /*80a0*/  IMAD R55, R19.reuse, R47, R46 ;  /* 0x0000002f13377224 */ /* 0x042fe200078e022e */
[----:B------:R1:W-:Y:S04]  /*80b0*/  STL [R1+0x9c], R53 ;  /* 0x00009c3501007387 */ /* 0x0003e80000100800 */
[----:B------:R-:W-:Y:S01]  /*80c0*/  ISETP.GT.U32.AND P5, PT, R19, R55, PT ;  /* 0x000000371300720c */ /* 0x000fe20003fa4070 */
[----:B------:R-:W-:-:S02]  /*80d0*/  @!P6 IMAD.IADD R50, R50, 0x1, -R19 ;  /* 0x000000013232e824 */ /* 0x000fc400078e0a13 */
[----:B-1----:R-:W-:Y:S01]  /*80e0*/  IMAD R53, R19, R35, R34 ;  /* 0x0000002313357224 */ /* 0x002fe200078e0222 */
[----:B------:R-:W-:Y:S01]  /*80f0*/  IABS R14, R14 ;  /* 0x0000000e000e7213 */ /* 0x000fe20000000000 */
[----:B------:R-:W-:Y:S02]  /*8100*/  VIADD R60, R0, 0xaa ;  /* 0x000000aa003c7836 */ /* 0x000fe40000000000 */
[----:B------:R-:W-:Y:S01]  /*8110*/  @!P4 IMAD.IADD R49, R49, 0x1, -R19 ;  /* 0x000000013131c824 */ /* 0x000fe200078e0a13 */
[----:B------:R-:W-:-:S05]  /*8120*/  ISETP.GT.U32.AND P6, PT, R19, R53, PT ;  /* 0x000000351300720c */ /* 0x000fca0003fc4070 */
[----:B------:R-:W-:Y:S01]  /*8130*/  @!P5 IMAD.IADD R55, R55, 0x1, -R19 ;  /* 0x000000013737d824 */ /* 0x000fe200078e0a13 */
[----:B------:R-:W-:Y:S01]  /*8140*/  IABS R46, R60 ;  /* 0x0000003c002e7213 */ /* 0x000fe20000000000 */
[----:B------:R-:W-:Y:S01]  /*8150*/  IMAD.HI.U32 R15, R20, R14, RZ ;  /* 0x0000000e140f7227 */ /* 0x000fe200078e00ff */
[C---:B------:R-:W-:Y:S02]  /*8160*/  ISETP.GT.U32.AND P4, PT, R19.reuse, R49, PT ;  /* 0x000000311300720c */ /* 0x040fe40003f84070 */
[----:B------:R-:W-:Y:S01]  /*8170*/  ISETP.GT.U32.AND P5, PT, R19, R55, PT ;  /* 0x000000371300720c */ /* 0x000fe20003fa4070 */
[C---:B------:R-:W-:Y:S02]  /*8180*/  VIADD R59, R0.reuse, 0xab ;  /* 0x000000ab003b7836 */ /* 0x040fe40000000000 */
[----:B------:R-:W-:Y:S02]  /*8190*/  IMAD.MOV R15, RZ, RZ, -R15 ;  /* 0x000000ffff0f7224 */ /* 0x000fe400078e0a0f */
[----:B------:R-:W-:-:S02]  /*81a0*/  VIADD R58, R0, 0xac ;  /* 0x000000ac003a7836 */ /* 0x000fc40000000000 */
[C---:B------:R-:W-:Y:S01]  /*81b0*/  IMAD.HI.U32 R47, R20.reuse, R46, RZ ;  /* 0x0000002e142f7227 */ /* 0x040fe200078e00ff */
[----:B------:R-:W-:Y:S01]  /*81c0*/  STL [R1+0xa30], R60 ;  /* 0x000a303c01007387 */ /* 0x000fe20000100800 */
[----:B------:R-:W-:Y:S02]  /*81d0*/  IABS R34, R59 ;  /* 0x0000003b00227213 */ /* 0x000fe40000000000 */
[----:B------:R-:W-:Y:S01]  /*81e0*/  @!P6 IMAD.IADD R53, R53, 0x1, -R19 ;  /* 0x000000013535e824 */ /* 0x000fe200078e0a13 */
[----:B------:R-:W-:Y:S01]  /*81f0*/  STL [R1+0xa34], R59 ;  /* 0x000a343b01007387 */ /* 0x000fe20000100800 */
[C---:B------:R-:W-:Y:S02]  /*8200*/  IMAD R64, R19.reuse, R15, R14 ;  /* 0x0000000f13407224 */ /* 0x040fe400078e020e */
[----:B------:R-:W-:Y:S01]  /*8210*/  IMAD.MOV R47, RZ, RZ, -R47 ;  /* 0x000000ffff2f7224 */ /* 0x000fe200078e0a2f */
[----:B------:R-:W-:Y:S01]  /*8220*/  STL [R1+0xa38], R58 ;  /* 0x000a383a01007387 */ /* 0x000fe20000100800 */
[----:B------:R-:W-:Y:S01]  /*8230*/  ISETP.GT.U32.AND P6, PT, R19, R53, PT ;  /* 0x000000351300720c */ /* 0x000fe20003fc4070 */
[----:B------:R-:W-:-:S02]  /*8240*/  IMAD.HI.U32 R35, R20, R34, RZ ;  /* 0x0000002214237227 */ /* 0x000fc400078e00ff */
[----:B------:R-:W-:Y:S02]  /*8250*/  STL [R1+0x98], R56 ;  /* 0x0000983801007387 */ /* 0x000fe40000100800 */
[----:B------:R-:W-:Y:S02]  /*8260*/  @!P4 IMAD.IADD R49, R49, 0x1, -R19 ;  /* 0x000000013131c824 */ /* 0x000fe400078e0a13 */
[----:B------:R1:W-:Y:S01]  /*8270*/  STL [R1+0x94], R51 ;  /* 0x0000943301007387 */ /* 0x0003e20000100800 */
[----:B------:R-:W-:Y:S01]  /*8280*/  ISETP.GT.U32.AND P4, PT, R19, R64, PT ;  /* 0x000000401300720c */ /* 0x000fe20003f84070 */
[----:B------:R-:W-:Y:S02]  /*8290*/  IMAD.MOV R35, RZ, RZ, -R35 ;  /* 0x000000ffff237224 */ /* 0x000fe400078e0a23 */
[--C-:B------:R-:W-:Y:S02]  /*82a0*/  @!P5 IMAD.IADD R55, R55, 0x1, -R19.reuse ;  /* 0x000000013737d824 */ /* 0x100fe400078e0a13 */
[C---:B-1----:R-:W-:Y:S01]  /*82b0*/  IMAD R51, R19.reuse, R47, R46 ;  /* 0x0000002f13337224 */ /* 0x042fe200078e022e */
[----:B------:R1:W-:Y:S04]  /*82c0*/  STL [R1+0x90], R50 ;  /* 0x0000903201007387 */ /* 0x0003e80000100800 */
[----:B------:R-:W-:Y:S01]  /*82d0*/  ISETP.GT.U32.AND P5, PT, R19, R51, PT ;  /* 0x000000331300720c */ /* 0x000fe20003fa4070 */
[----:B------:R-:W-:-:S02]  /*82e0*/  @!P6 IMAD.IADD R53, R53, 0x1, -R19 ;  /* 0x000000013535e824 */ /* 0x000fc400078e0a13 */
[C---:B-1----:R-:W-:Y:S02]  /*82f0*/  IMAD R50, R19.reuse, R35, R34 ;  /* 0x0000002313327224 */ /* 0x042fe400078e0222 */
[----:B------:R-:W-:Y:S01]  /*8300*/  VIADD R48, R0, 0xad ;  /* 0x000000ad00307836 */ /* 0x000fe20000000000 */
[----:B------:R-:W-:Y:S01]  /*8310*/  IABS R14, R58 ;  /* 0x0000003a000e7213 */ /* 0x000fe20000000000 */
[--C-:B------:R-:W-:Y:S01]  /*8320*/  @!P4 IMAD.IADD R64, R64, 0x1, -R19.reuse ;  /* 0x000000014040c824 */ /* 0x100fe200078e0a13 */
[C---:B------:R-:W-:Y:S01]  /*8330*/  ISETP.GT.U32.AND P6, PT, R19.reuse, R50, PT ;  /* 0x000000321300720c */ /* 0x040fe20003fc4070 */
[C---:B------:R-:W-:Y:S02]  /*8340*/  VIADD R59, R0.reuse, 0xae ;  /* 0x000000ae003b7836 */ /* 0x040fe40000000000 */
[C---:B------:R-:W-:Y:S01]  /*8350*/  VIADD R58, R0.reuse, 0xaf ;  /* 0x000000af003a7836 */ /* 0x040fe20000000000 */
[----:B------:R1:W-:Y:S01]  /*8360*/  STL [R1+0xa20], R48 ;  /* 0x000a203001007387 */ /* 0x0003e20000100800 */
[----:B------:R-:W-:Y:S01]  /*8370*/  VIADD R56, R0, 0xb0 ;  /* 0x000000b000387836 */ /* 0x000fe20000000000 */
[----:B------:R-:W-:Y:S01]  /*8380*/  ISETP.GT.U32.AND P4, PT, R19, R64, PT ;  /* 0x000000401300720c */ /* 0x000fe20003f84070 */
[----:B------:R-:W-:Y:S01]  /*8390*/  @!P5 IMAD.IADD R51, R51, 0x1, -R19 ;  /* 0x000000013333d824 */ /* 0x000fe200078e0a13 */
[----:B------:R-:W-:Y:S01]  /*83a0*/  STL [R1+0xa24], R59 ;  /* 0x000a243b01007387 */ /* 0x000fe20000100800 */
[----:B------:R-:W-:-:S03]  /*83b0*/  IMAD.HI.U32 R15, R20, R14, RZ ;  /* 0x0000000e140f7227 */ /* 0x000fc600078e00ff */
[----:B------:R-:W-:Y:S01]  /*83c0*/  STL [R1+0xa28], R58 ;  /* 0x000a283a01007387 */ /* 0x000fe20000100800 */
[----:B-1----:R-:W-:-:S03]  /*83d0*/  IABS R48, R48 ;  /* 0x0000003000307213 */ /* 0x002fc60000000000 */
[----:B------:R-:W-:Y:S01]  /*83e0*/  STL [R1+0xa2c], R56 ;  /* 0x000a2c3801007387 */ /* 0x000fe20000100800 */
[C---:B------:R-:W-:Y:S01]  /*83f0*/  ISETP.GT.U32.AND P5, PT, R19.reuse, R51, PT ;  /* 0x000000331300720c */ /* 0x040fe20003fa4070 */
[----:B------:R-:W-:Y:S02]  /*8400*/  IMAD.MOV R15, RZ, RZ, -R15 ;  /* 0x000000ffff0f7224 */ /* 0x000fe400078e0a0f */
[----:B------:R1:W-:Y:S01]  /*8410*/  STL [R1+0x8c], R49 ;  /* 0x00008c3101007387 */ /* 0x0003e20000100800 */
[----:B------:R-:W-:Y:S01]  /*8420*/  @!P6 IMAD.IADD R50, R50, 0x1, -R19 ;  /* 0x000000013232e824 */ /* 0x000fe200078e0a13 */
[----:B------:R-:W-:Y:S01]  /*8430*/  IABS R46, R59 ;  /* 0x0000003b002e7213 */ /* 0x000fe20000000000 */
[C---:B------:R-:W-:Y:S02]  /*8440*/  IMAD R61, R19.reuse, R15, R14 ;  /* 0x0000000f133d7224 */ /* 0x040fe400078e020e */
[----:B-1----:R-:W-:Y:S01]  /*8450*/  IMAD.HI.U32 R49, R20, R48, RZ ;  /* 0x0000003014317227 */ /* 0x002fe200078e00ff */
[----:B------:R-:W-:-:S03]  /*8460*/  ISETP.GT.U32.AND P6, PT, R19, R50, PT ;  /* 0x000000321300720c */ /* 0x000fc60003fc4070 */
[----:B------:R-:W-:Y:S02]  /*8470*/  IMAD.MOV R49, RZ, RZ, -R49 ;  /* 0x000000ffff317224 */ /* 0x000fe400078e0a31 */
[----:B------:R-:W-:-:S04]  /*8480*/  IMAD.HI.U32 R47, R20, R46, RZ ;  /* 0x0000002e142f7227 */ /* 0x000fc800078e00ff */
[C---:B------:R-:W-:Y:S02]  /*8490*/  IMAD R60, R19.reuse, R49, R48 ;  /* 0x00000031133c7224 */ /* 0x040fe400078e0230 */
[----:B------:R-:W-:Y:S01]  /*84a0*/  @!P4 IMAD.IADD R64, R64, 0x1, -R19 ;  /* 0x000000014040c824 */ /* 0x000fe200078e0a13 */
[----:B------:R-:W-:Y:S01]  /*84b0*/  ISETP.GT.U32.AND P4, PT, R19, R61, PT ;  /* 0x0000003d1300720c */ /* 0x000fe20003f84070 */
[----:B------:R-:W-:Y:S02]  /*84c0*/  IMAD.MOV R47, RZ, RZ, -R47 ;  /* 0x000000ffff2f7224 */ /* 0x000fe400078e0a2f */
[--C-:B------:R-:W-:Y:S01]  /*84d0*/  @!P5 IMAD.IADD R51, R51, 0x1, -R19.reuse ;  /* 0x000000013333d824 */ /* 0x100fe200078e0a13 */
[C---:B------:R-:W-:Y:S01]  /*84e0*/  ISETP.GT.U32.AND P5, PT, R19.reuse, R60, PT ;  /* 0x0000003c1300720c */ /* 0x040fe20003fa4070 */
[----:B------:R-:W-:Y:S02]  /*84f0*/  IMAD R59, R19, R47, R46 ;  /* 0x0000002f133b7224 */ /* 0x000fe400078e022e */
[----:B------:R-:W-:Y:S01]  /*8500*/  @!P6 IMAD.IADD R50, R50, 0x1, -R19 ;  /* 0x000000013232e824 */ /* 0x000fe200078e0a13 */
[----:B------:R-:W-:-:S02]  /*8510*/  IABS R34, R58 ;  /* 0x0000003a00227213 */ /* 0x000fc40000000000 */
[----:B------:R-:W-:-:S03]  /*8520*/  ISETP.GT.U32.AND P6, PT, R19, R59, PT ;  /* 0x0000003b1300720c */ /* 0x000fc60003fc4070 */
[----:B------:R-:W-:Y:S01]  /*8530*/  @!P4 IMAD.IADD R61, R61, 0x1, -R19 ;  /* 0x000000013d3dc824 */ /* 0x000fe200078e0a13 */
[----:B------:R-:W-:Y:S01]  /*8540*/  IABS R14, R56 ;  /* 0x00000038000e7213 */ /* 0x000fe20000000000 */
[----:B------:R-:W-:-:S03]  /*8550*/  IMAD.HI.U32 R35, R20, R34, RZ ;  /* 0x0000002214237227 */ /* 0x000fc600078e00ff */
[C---:B------:R-:W-:Y:S01]  /*8560*/  ISETP.GT.U32.AND P4, PT, R19.reuse, R61, PT ;  /* 0x0000003d1300720c */ /* 0x040fe20003f84070 */
[----:B------:R-:W-:Y:S02]  /*8570*/  @!P5 IMAD.IADD R60, R60, 0x1, -R19 ;  /* 0x000000013c3cd824 */ /* 0x000fe400078e0a13 */
[----:B------:R-:W-:Y:S02]  /*8580*/  VIADD R65, R0, 0xb1 ;  /* 0x000000b100417836 */ /* 0x000fe40000000000 */
[----:B------:R-:W-:Y:S01]  /*8590*/  IMAD.HI.U32 R15, R20, R14, RZ ;  /* 0x0000000e140f7227 */ /* 0x000fe200078e00ff */
[----:B------:R-:W-:-:S03]  /*85a0*/  ISETP.GT.U32.AND P5, PT, R19, R60, PT ;  /* 0x0000003c1300720c */ /* 0x000fc60003fa4070 */
[----:B------:R-:W-:Y:S02]  /*85b0*/  IMAD.MOV R35, RZ, RZ, -R35 ;  /* 0x000000ffff237224 */ /* 0x000fe400078e0a23 */
[----:B------:R-:W-:Y:S01]  /*85c0*/  VIADD R63, R0, 0xb2 ;  /* 0x000000b2003f7836 */ /* 0x000fe20000000000 */
[----:B------:R-:W-:Y:S01]  /*85d0*/  IABS R48, R65 ;  /* 0x0000004100307213 */ /* 0x000fe20000000000 */
[----:B------:R-:W-:Y:S02]  /*85e0*/  @!P6 IMAD.IADD R59, R59, 0x1, -R19 ;  /* 0x000000013b3be824 */ /* 0x000fe400078e0a13 */
[----:B------:R-:W-:Y:S01]  /*85f0*/  IMAD.MOV R15, RZ, RZ, -R15 ;  /* 0x000000ffff0f7224 */ /* 0x000fe200078e0a0f */
[----:B------:R-:W-:Y:S01]  /*8600*/  IABS R46, R63 ;  /* 0x0000003f002e7213 */ /* 0x000fe20000000000 */
[C---:B------:R-:W-:Y:S01]  /*8610*/  IMAD R58, R19.reuse, R35, R34 ;  /* 0x00000023133a7224 */ /* 0x040fe200078e0222 */
[----:B------:R1:W-:Y:S01]  /*8620*/  STL [R1+0x88], R55 ;  /* 0x0000883701007387 */ /* 0x0003e20000100800 */
[C---:B------:R-:W-:Y:S01]  /*8630*/  ISETP.GT.U32.AND P6, PT, R19.reuse, R59, PT ;  /* 0x0000003b1300720c */ /* 0x040fe20003fc4070 */
[----:B------:R-:W-:-:S02]  /*8640*/  IMAD R56, R19, R15, R14 ;  /* 0x0000000f13387224 */ /* 0x000fc400078e020e */
[----:B------:R2:W-:Y:S01]  /*8650*/  STL [R1+0x84], R53 ;  /* 0x0000843501007387 */ /* 0x0005e20000100800 */
[----:B------:R-:W-:-:S04]  /*8660*/  IMAD.HI.U32 R49, R20, R48, RZ ;  /* 0x0000003014317227 */ /* 0x000fc800078e00ff */
[----:B------:R-:W-:Y:S01]  /*8670*/  @!P4 IMAD.IADD R61, R61, 0x1, -R19 ;  /* 0x000000013d3dc824 */ /* 0x000fe200078e0a13 */
[----:B------:R-:W-:Y:S01]  /*8680*/  ISETP.GT.U32.AND P4, PT, R19, R58, PT ;  /* 0x0000003a1300720c */ /* 0x000fe20003f84070 */
[----:B-1----:R-:W-:Y:S02]  /*8690*/  VIADD R55, R0, 0xb3 ;  /* 0x000000b300377836 */ /* 0x002fe40000000000 */
[----:B------:R-:W-:-:S04]  /*86a0*/  IMAD.HI.U32 R47, R20, R46, RZ ;  /* 0x0000002e142f7227 */ /* 0x000fc800078e00ff */
[----:B--2---:R-:W-:Y:S01]  /*86b0*/  VIADD R53, R0, 0xb4 ;  /* 0x000000b400357836 */ /* 0x004fe20000000000 */
[----:B------:R-:W-:Y:S01]  /*86c0*/  STL [R1+0xa04], R65 ;  /* 0x000a044101007387 */ /* 0x000fe20000100800 */
[----:B------:R-:W-:Y:S02]  /*86d0*/  IMAD.MOV R49, RZ, RZ, -R49 ;  /* 0x000000ffff317224 */ /* 0x000fe400078e0a31 */
[----:B------:R-:W-:Y:S01]  /*86e0*/  @!P5 IMAD.IADD R60, R60, 0x1, -R19 ;  /* 0x000000013c3cd824 */ /* 0x000fe200078e0a13 */
[----:B------:R-:W-:Y:S01]  /*86f0*/  ISETP.GT.U32.AND P5, PT, R19, R56, PT ;  /* 0x000000381300720c */ /* 0x000fe20003fa4070 */
[----:B------:R-:W-:Y:S01]  /*8700*/  STL [R1+0xa08], R63 ;  /* 0x000a083f01007387 */ /* 0x000fe20000100800 */
[----:B------:R-:W-:Y:S01]  /*8710*/  IABS R14, R53 ;  /* 0x00000035000e7213 */ /* 0x000fe20000000000 */
[----:B------:R-:W-:Y:S01]  /*8720*/  IMAD.MOV R47, RZ, RZ, -R47 ;  /* 0x000000ffff2f7224 */ /* 0x000fe200078e0a2f */
[----:B------:R-:W-:Y:S01]  /*8730*/  IABS R34, R55 ;  /* 0x0000003700227213 */ /* 0x000fe20000000000 */
[----:B------:R1:W-:Y:S01]  /*8740*/  STL [R1+0xa0c], R55 ;  /* 0x000a0c3701007387 */ /* 0x0003e20000100800 */
[----:B------:R-:W-:-:S03]  /*8750*/  @!P6 IMAD.IADD R59, R59, 0x1, -R19 ;  /* 0x000000013b3be824 */ /* 0x000fc600078e0a13 */
[----:B------:R2:W-:Y:S01]  /*8760*/  STL [R1+0xa10], R53 ;  /* 0x000a103501007387 */ /* 0x0005e20000100800 */
[----:B------:R-:W-:-:S04]  /*8770*/  IMAD.HI.U32 R15, R20, R14, RZ ;  /* 0x0000000e140f7227 */ /* 0x000fc800078e00ff */
[----:B-1----:R-:W-:Y:S02]  /*8780*/  IMAD R55, R19, R49, R48 ;  /* 0x0000003113377224 */ /* 0x002fe400078e0230 */
[----:B------:R-:W-:-:S04]  /*8790*/  IMAD.HI.U32 R35, R20, R34, RZ ;  /* 0x0000002214237227 */ /* 0x000fc800078e00ff */
[C---:B--2---:R-:W-:Y:S01]  /*87a0*/  IMAD R53, R19.reuse, R47, R46 ;  /* 0x0000002f13357224 */ /* 0x044fe200078e022e */
[C---:B------:R-:W-:Y:S01]  /*87b0*/  ISETP.GT.U32.AND P6, PT, R19.reuse, R55, PT ;  /* 0x000000371300720c */ /* 0x040fe20003fc4070 */
[----:B------:R-:W-:Y:S01]  /*87c0*/  @!P4 IMAD.IADD R58, R58, 0x1, -R19 ;  /* 0x000000013a3ac824 */ /* 0x000fe200078e0a13 */
[----:B------:R-:W-:Y:S01]  /*87d0*/  STL [R1+0x80], R64 ;  /* 0x0000804001007387 */ /* 0x000fe20000100800 */
[----:B------:R-:W-:Y:S01]  /*87e0*/  IMAD.MOV R15, RZ, RZ, -R15 ;  /* 0x000000ffff0f7224 */ /* 0x000fe200078e0a0f */
[C---:B------:R-:W-:Y:S01]  /*87f0*/  ISETP.GT.U32.AND P4, PT, R19.reuse, R53, PT ;  /* 0x000000351300720c */ /* 0x040fe20003f84070 */
[----:B------:R-:W-:Y:S01]  /*8800*/  IMAD.MOV R35, RZ, RZ, -R35 ;  /* 0x000000ffff237224 */ /* 0x000fe200078e0a23 */
[----:B------:R1:W-:Y:S01]  /*8810*/  STL [R1+0x7c], R51 ;  /* 0x00007c3301007387 */ /* 0x0003e20000100800 */
[----:B------:R-:W-:Y:S01]  /*8820*/  @!P5 IMAD.IADD R56, R56, 0x1, -R19 ;  /* 0x000000013838d824 */ /* 0x000fe200078e0a13 */
[C---:B------:R-:W-:Y:S02]  /*8830*/  ISETP.GT.U32.AND P5, PT, R19.reuse, R58, PT ;  /* 0x0000003a1300720c */ /* 0x040fe40003fa4070 */
[----:B------:R2:W-:Y:S01]  /*8840*/  STL [R1+0x78], R50 ;  /* 0x0000783201007387 */ /* 0x0005e20000100800 */
[----:B-1----:R-:W-:-:S02]  /*8850*/  IMAD R51, R19, R35, R34 ;  /* 0x0000002313337224 */ /* 0x002fc400078e0222 */
[C---:B------:R-:W-:Y:S02]  /*8860*/  VIADD R35, R0.reuse, 0xb6 ;  /* 0x000000b600237836 */ /* 0x040fe40000000000 */
[----:B--2---:R-:W-:Y:S02]  /*8870*/  IMAD R50, R19, R15, R14 ;  /* 0x0000000f13327224 */ /* 0x004fe400078e020e */
[C---:B------:R-:W-:Y:S01]  /*8880*/  VIADD R14, R0.reuse, 0xb5 ;  /* 0x000000b5000e7836 */ /* 0x040fe20000000000 */
[----:B------:R-:W-:Y:S01]  /*8890*/  STL [R1+0x74], R61 ;  /* 0x0000743d01007387 */ /* 0x000fe20000100800 */
[C---:B------:R-:W-:Y:S01]  /*88a0*/  VIADD R34, R0.reuse, 0xb7 ;  /* 0x000000b700227836 */ /* 0x040fe20000000000 */
[----:B------:R-:W-:Y:S01]  /*88b0*/  IABS R91, R35 ;  /* 0x00000023005b7213 */ /* 0x000fe20000000000 */
[----:B------:R-:W-:Y:S01]  /*88c0*/  @!P6 IMAD.IADD R55, R55, 0x1, -R19 ;  /* 0x000000013737e824 */ /* 0x000fe200078e0a13 */
[----:B------:R1:W-:Y:S01]  /*88d0*/  STL [R1+0x9c4], R14 ;  /* 0x0009c40e01007387 */ /* 0x0003e20000100800 */
[----:B------:R-:W-:Y:S01]  /*88e0*/  VIADD R15, R0, 0xb8 ;  /* 0x000000b8000f7836 */ /* 0x000fe20000000000 */
[----:B------:R-:W-:-:S02]  /*88f0*/  ISETP.GT.U32.AND P6, PT, R19, R56, PT ;  /* 0x000000381300720c */ /* 0x000fc40003fc4070 */
[----:B------:R2:W-:Y:S01]  /*8900*/  STL [R1+0x9c8], R35 ;  /* 0x0009c82301007387 */ /* 0x0005e20000100800 */
[--C-:B------:R-:W-:Y:S01]  /*8910*/  @!P4 IMAD.IADD R53, R53, 0x1, -R19.reuse ;  /* 0x000000013535c824 */ /* 0x100fe200078e0a13 */
[----:B------:R-:W-:Y:S02]  /*8920*/  IABS R89, R15 ;  /* 0x0000000f00597213 */ /* 0x000fe40000000000 */
[----:B------:R-:W-:Y:S01]  /*8930*/  STL [R1+0x70], R60 ;  /* 0x0000703c01007387 */ /* 0x000fe20000100800 */
[----:B-1----:R-:W-:Y:S01]  /*8940*/  IABS R14, R14 ;  /* 0x0000000e000e7213 */ /* 0x002fe20000000000 */
[----:B--2---:R-:W-:Y:S02]  /*8950*/  IMAD.MOV.U32 R35, RZ, RZ, R68 ;  /* 0x000000ffff237224 */ /* 0x004fe400078e0044 */
[----:B------:R1:W-:Y:S01]  /*8960*/  STL [R1+0x9ec], R34 ;  /* 0x0009ec2201007387 */ /* 0x0003e20000100800 */
[----:B------:R-:W-:Y:S01]  /*8970*/  @!P5 IMAD.IADD R58, R58, 0x1, -R19 ;  /* 0x000000013a3ad824 */ /* 0x000fe200078e0a13 */
[----:B------:R-:W-:Y:S01]  /*8980*/  IABS R90, R34 ;  /* 0x00000022005a7213 */ /* 0x000fe20000000000 */
[----:B------:R-:W-:Y:S01]  /*8990*/  @!P3 IMAD.MOV R35, RZ, RZ, -R35 ;  /* 0x000000ffff23b224 */ /* 0x000fe200078e0a23 */
[----:B------:R2:W-:Y:S01]  /*89a0*/  STL [R1+0x9f0], R15 ;  /* 0x0009f00f01007387 */ /* 0x0005e20000100800 */
[C---:B------:R-:W-:Y:S01]  /*89b0*/  ISETP.GT.U32.AND P3, PT, R19.reuse, R55, PT ;  /* 0x000000371300720c */ /* 0x040fe20003f64070 */
[----:B------:R-:W-:Y:S01]  /*89c0*/  @!P6 IMAD.IADD R56, R56, 0x1, -R19 ;  /* 0x000000013838e824 */ /* 0x000fe200078e0a13 */
[C---:B------:R-:W-:Y:S01]  /*89d0*/  ISETP.GT.U32.AND P4, PT, R19.reuse, R53, PT ;  /* 0x000000351300720c */ /* 0x040fe20003f84070 */
[----:B------:R-:W-:Y:S01]  /*89e0*/  VIADD R48, R0, 0xbb ;  /* 0x000000bb00307836 */ /* 0x000fe20000000000 */
[----:B------:R-:W-:Y:S01]  /*89f0*/  ISETP.GT.U32.AND P5, PT, R19, R51, PT ;  /* 0x000000331300720c */ /* 0x000fe20003fa4070 */
[C---:B-1----:R-:W-:Y:S01]  /*8a00*/  IMAD.HI.U32 R34, R20.reuse, R91, RZ ;  /* 0x0000005b14227227 */ /* 0x042fe200078e00ff */
[----:B------:R-:W1:Y:S01]  /*8a10*/  S2R R2, SR_TID.X ;  /* 0x0000000000027919 */ /* 0x000e620000002100 */
[----:B------:R-:W3:Y:S02]  /*8a20*/  LDC R68, c[0x0][0x3a0] ;  /* 0x0000e800ff447b82 */ /* 0x000ee40000000800 */
[----:B--2---:R-:W-:-:S04]  /*8a30*/  IMAD.HI.U32 R15, R20, R14, RZ ;  /* 0x0000000e140f7227 */ /* 0x004fc800078e00ff */
[----:B------:R-:W-:Y:S02]  /*8a40*/  IMAD.MOV R15, RZ, RZ, -R15 ;  /* 0x000000ffff0f7224 */ /* 0x000fe400078e0a0f */
[----:B------:R-:W-:Y:S01]  /*8a50*/  IMAD.MOV R34, RZ, RZ, -R34 ;  /* 0x000000ffff227224 */ /* 0x000fe200078e0a22 */
[C---:B------:R-:W-:Y:S01]  /*8a60*/  ISETP.GT.U32.AND P6, PT, R19.reuse, R50, PT ;  /* 0x000000321300720c */ /* 0x040fe20003fc4070 */
[C---:B------:R-:W-:Y:S02]  /*8a70*/  IMAD R46, R19.reuse, R15, R14 ;  /* 0x0000000f132e7224 */ /* 0x040fe400078e020e */
[----:B------:R-:W-:Y:S01]  /*8a80*/  IMAD.HI.U32 R14, R20, R90, RZ ;  /* 0x0000005a140e7227 */ /* 0x000fe200078e00ff */
[----:B------:R-:W-:Y:S03]  /*8a90*/  STL [R1+0x6c], R59 ;  /* 0x00006c3b01007387 */ /* 0x000fe60000100800 */
[----:B------:R-:W-:Y:S01]  /*8aa0*/  IMAD R91, R19, R34, R91 ;  /* 0x00000022135b7224 */ /* 0x000fe200078e025b */
[----:B------:R2:W-:Y:S01]  /*8ab0*/  STL [R1+0x900], R35 ;  /* 0x0009002301007387 */ /* 0x0005e20000100800 */
[----:B------:R-:W-:-:S02]  /*8ac0*/  @!P3 IMAD.IADD R55, R55, 0x1, -R19 ;  /* 0x000000013737b824 */ /* 0x000fc400078e0a13 */
[----:B------:R-:W-:Y:S02]  /*8ad0*/  IMAD.MOV R14, RZ, RZ, -R14 ;  /* 0x000000ffff0e7224 */ /* 0x000fe400078e0a0e */
[--C-:B------:R-:W-:Y:S02]  /*8ae0*/  @!P4 IMAD.IADD R53, R53, 0x1, -R19.reuse ;  /* 0x000000013535c824 */ /* 0x100fe400078e0a13 */
[----:B------:R-:W-:Y:S01]  /*8af0*/  @!P5 IMAD.IADD R51, R51, 0x1, -R19 ;  /* 0x000000013333d824 */ /* 0x000fe200078e0a13 */
[C---:B------:R-:W-:Y:S01]  /*8b00*/  ISETP.GT.U32.AND P5, PT, R19.reuse, R91, PT ;  /* 0x0000005b1300720c */ /* 0x040fe20003fa4070 */
[----:B------:R-:W-:Y:S01]  /*8b10*/  STL [R1+0x68], R58 ;  /* 0x0000683a01007387 */ /* 0x000fe20000100800 */
[C---:B--2---:R-:W-:Y:S02]  /*8b20*/  VIADD R35, R0.reuse, 0xb9 ;  /* 0x000000b900237836 */ /* 0x044fe40000000000 */
[----:B------:R-:W-:Y:S01]  /*8b30*/  VIADD R34, R0, 0xba ;  /* 0x000000ba00227836 */ /* 0x000fe20000000000 */
[----:B------:R-:W-:Y:S01]  /*8b40*/  STL [R1+0x60], R56 ;  /* 0x0000603801007387 */ /* 0x000fe20000100800 */
[----:B------:R-:W-:-:S03]  /*8b50*/  IMAD R90, R19, R14, R90 ;  /* 0x0000000e135a7224 */ /* 0x000fc600078e025a */
[----:B------:R-:W-:Y:S01]  /*8b60*/  STL [R1+0x5c], R55 ;  /* 0x00005c3701007387 */ /* 0x000fe20000100800 */
[----:B------:R-:W-:-:S03]  /*8b70*/  IABS R14, R34 ;  /* 0x00000022000e7213 */ /* 0x000fc60000000000 */
[----:B------:R-:W-:Y:S01]  /*8b80*/  STL [R1+0x58], R53 ;  /* 0x0000583501007387 */ /* 0x000fe20000100800 */
[----:B------:R-:W-:-:S03]  /*8b90*/  @!P6 IMAD.IADD R50, R50, 0x1, -R19 ;  /* 0x000000013232e824 */ /* 0x000fc600078e0a13 */
[----:B------:R-:W-:Y:S01]  /*8ba0*/  STL [R1+0x9bc], R35 ;  /* 0x0009bc2301007387 */ /* 0x000fe20000100800 */
[----:B------:R-:W-:-:S03]  /*8bb0*/  ISETP.GT.U32.AND P6, PT, R19, R90, PT ;  /* 0x0000005a1300720c */ /* 0x000fc60003fc4070 */
[----:B------:R2:W-:Y:S01]  /*8bc0*/  STL [R1+0x9c0], R34 ;  /* 0x0009c02201007387 */ /* 0x0005e20000100800 */
[----:B------:R-:W-:-:S04]  /*8bd0*/  IMAD.HI.U32 R15, R20, R89, RZ ;  /* 0x00000059140f7227 */ /* 0x000fc800078e00ff */
[----:B--2---:R-:W-:Y:S02]  /*8be0*/  IMAD.MOV.U32 R34, RZ, RZ, R72 ;  /* 0x000000ffff227224 */ /* 0x004fe400078e0048 */
[----:B------:R-:W-:Y:S02]  /*8bf0*/  @!P5 IMAD.IADD R91, R91, 0x1, -R19 ;  /* 0x000000015b5bd824 */ /* 0x000fe400078e0a13 */
[----:B------:R-:W-:Y:S01]  /*8c00*/  @!P1 IMAD.MOV R34, RZ, RZ, -R34 ;  /* 0x000000ffff229224 */ /* 0x000fe200078e0a22 */
[C---:B------:R-:W-:Y:S01]  /*8c10*/  ISETP.GT.U32.AND P5, PT, R19.reuse, R50, PT ;  /* 0x000000321300720c */ /* 0x040fe20003fa4070 */
[----:B------:R-:W-:Y:S01]  /*8c20*/  IMAD.MOV R15, RZ, RZ, -R15 ;  /* 0x000000ffff0f7224 */ /* 0x000fe200078e0a0f */
[C---:B------:R-:W-:Y:S02]  /*8c30*/  ISETP.GT.U32.AND P3, PT, R19.reuse, R46, PT ;  /* 0x0000002e1300720c */ /* 0x040fe40003f64070 */
[----:B------:R2:W-:Y:S01]  /*8c40*/  STL [R1+0x8f4], R34 ;  /* 0x0008f42201007387 */ /* 0x0005e20000100800 */
[----:B------:R-:W-:Y:S01]  /*8c50*/  IMAD R89, R19, R15, R89 ;  /* 0x0000000f13597224 */ /* 0x000fe200078e0259 */
[----:B------:R-:W-:Y:S01]  /*8c60*/  IABS R15, R35 ;  /* 0x00000023000f7213 */ /* 0x000fe20000000000 */
[----:B------:R-:W-:-:S02]  /*8c70*/  @!P6 IMAD.IADD R90, R90, 0x1, -R19 ;  /* 0x000000015a5ae824 */ /* 0x000fc400078e0a13 */
[----:B--2---:R-:W-:-:S04]  /*8c80*/  IMAD.MOV.U32 R34, RZ, RZ, R52 ;  /* 0x000000ffff227224 */ /* 0x004fc800078e0034 */
[----:B------:R-:W-:Y:S01]  /*8c90*/  @!P2 IMAD.MOV R34, RZ, RZ, -R34 ;  /* 0x000000ffff22a224 */ /* 0x000fe200078e0a22 */
[C---:B------:R-:W-:Y:S01]  /*8ca0*/  ISETP.GT.U32.AND P6, PT, R19.reuse, R90, PT ;  /* 0x0000005a1300720c */ /* 0x040fe20003fc4070 */
[----:B------:R-:W-:Y:S01]  /*8cb0*/  @!P5 IMAD.IADD R50, R50, 0x1, -R19 ;  /* 0x000000013232d824 */ /* 0x000fe200078e0a13 */
[----:B------:R-:W-:Y:S02]  /*8cc0*/  ISETP.GT.U32.AND P5, PT, R19, R89, PT ;  /* 0x000000591300720c */ /* 0x000fe40003fa4070 */
[----:B------:R2:W-:Y:S01]  /*8cd0*/  STL [R1+0x910], R34 ;  /* 0x0009102201007387 */ /* 0x0005e20000100800 */
[----:B------:R-:W-:-:S04]  /*8ce0*/  IMAD.HI.U32 R35, R20, R14, RZ ;  /* 0x0000000e14237227 */ /* 0x000fc800078e00ff */
[----:B------:R-:W-:Y:S02]  /*8cf0*/  @!P3 IMAD.IADD R46, R46, 0x1, -R19 ;  /* 0x000000012e2eb824 */ /* 0x000fe400078e0a13 */
[----:B--2---:R-:W-:Y:S01]  /*8d00*/  IMAD.HI.U32 R34, R20, R15, RZ ;  /* 0x0000000f14227227 */ /* 0x004fe200078e00ff */
[----:B------:R-:W-:-:S03]  /*8d10*/  ISETP.GT.U32.AND P3, PT, R19, R51, PT ;  /* 0x000000331300720c */ /* 0x000fc60003f64070 */
[----:B------:R-:W-:Y:S02]  /*8d20*/  IMAD.MOV R34, RZ, RZ, -R34 ;  /* 0x000000ffff227224 */ /* 0x000fe400078e0a22 */
[----:B------:R-:W-:Y:S01]  /*8d30*/  IMAD.MOV R35, RZ, RZ, -R35 ;  /* 0x000000ffff237224 */ /* 0x000fe200078e0a23 */
[C---:B------:R-:W-:Y:S01]  /*8d40*/  ISETP.GT.U32.AND P1, PT, R19.reuse, R46, PT ;  /* 0x0000002e1300720c */ /* 0x040fe20003f24070 */
[C---:B------:R-:W-:Y:S02]  /*8d50*/  IMAD R88, R19.reuse, R34, R15 ;  /* 0x0000002213587224 */ /* 0x040fe400078e020f */
[C---:B------:R-:W-:Y:S02]  /*8d60*/  IMAD R87, R19.reuse, R35, R14 ;  /* 0x0000002313577224 */ /* 0x040fe400078e020e */
[--C-:B------:R-:W-:Y:S01]  /*8d70*/  @!P6 IMAD.IADD R90, R90, 0x1, -R19.reuse ;  /* 0x000000015a5ae824 */ /* 0x100fe200078e0a13 */
[----:B------:R-:W-:Y:S01]  /*8d80*/  ISETP.GT.U32.AND P6, PT, R19, R88, PT ;  /* 0x000000581300720c */ /* 0x000fe20003fc4070 */
[--C-:B------:R-:W-:Y:S01]  /*8d90*/  @!P5 IMAD.IADD R89, R89, 0x1, -R19.reuse ;  /* 0x000000015959d824 */ /* 0x100fe200078e0a13 */
[----:B------:R-:W-:Y:S01]  /*8da0*/  ISETP.GT.U32.AND P5, PT, R19, R87, PT ;  /* 0x000000571300720c */ /* 0x000fe20003fa4070 */
[----:B------:R-:W-:-:S04]  /*8db0*/  @!P3 IMAD.IADD R51, R51, 0x1, -R19 ;  /* 0x000000013333b824 */ /* 0x000fc800078e0a13 */
[--C-:B------:R-:W-:Y:S01]  /*8dc0*/  @!P1 IMAD.IADD R46, R46, 0x1, -R19.reuse ;  /* 0x000000012e2e9824 */ /* 0x100fe200078e0a13 */
[----:B------:R-:W-:Y:S01]  /*8dd0*/  STL [R1+0x54], R51 ;  /* 0x0000543301007387 */ /* 0x000fe20000100800 */
[----:B------:R-:W-:Y:S01]  /*8de0*/  VIADD R47, R0, 0xbc ;  /* 0x000000bc002f7836 */ /* 0x000fe20000000000 */
[----:B------:R-:W-:Y:S02]  /*8df0*/  IABS R84, R48 ;  /* 0x0000003000547213 */ /* 0x000fe40000000000 */
[----:B------:R-:W-:Y:S01]  /*8e00*/  STL [R1+0x50], R50 ;  /* 0x0000503201007387 */ /* 0x000fe20000100800 */
[----:B------:R-:W-:-:S03]  /*8e10*/  @!P6 IMAD.IADD R88, R88, 0x1, -R19 ;  /* 0x000000015858e824 */ /* 0x000fc600078e0a13 */
[----:B------:R2:W-:Y:S01]  /*8e20*/  STL [R1+0x4c], R46 ;  /* 0x00004c2e01007387 */ /* 0x0005e20000100800 */
[----:B------:R-:W-:Y:S01]  /*8e30*/  @!P0 IMAD.MOV R6, RZ, RZ, -R6 ;  /* 0x000000ffff068224 */ /* 0x000fe200078e0a06 */
[----:B------:R-:W-:Y:S01]  /*8e40*/  IABS R82, R47 ;  /* 0x0000002f00527213 */ /* 0x000fe20000000000 */
[----:B------:R-:W-:Y:S01]  /*8e50*/  @!P5 IMAD.IADD R87, R87, 0x1, -R19 ;  /* 0x000000015757d824 */ /* 0x000fe200078e0a13 */
[----:B------:R-:W-:Y:S01]  /*8e60*/  STL [R1+0x9b0], R48 ;  /* 0x0009b03001007387 */ /* 0x000fe20000100800 */
[C---:B------:R-:W-:Y:S01]  /*8e70*/  ISETP.GT.U32.AND P6, PT, R19.reuse, R88, PT ;  /* 0x000000581300720c */ /* 0x040fe20003fc4070 */
[----:B--2---:R-:W-:Y:S02]  /*8e80*/  VIADD R46, R0, 0xbd ;  /* 0x000000bd002e7836 */ /* 0x004fe40000000000 */
[----:B------:R-:W-:Y:S01]  /*8e90*/  STL [R1+0x9a8], R47 ;  /* 0x0009a82f01007387 */ /* 0x000fe20000100800 */
[----:B------:R-:W-:Y:S01]  /*8ea0*/  IMAD.HI.U32 R15, R20, R84, RZ ;  /* 0x00000054140f7227 */ /* 0x000fe200078e00ff */
[----:B------:R-:W-:-:S02]  /*8eb0*/  ISETP.GT.U32.AND P5, PT, R19, R87, PT ;  /* 0x000000571300720c */ /* 0x000fc40003fa4070 */
[----:B------:R-:W-:Y:S01]  /*8ec0*/  STL [R1+0x9ac], R46 ;  /* 0x0009ac2e01007387 */ /* 0x000fe20000100800 */
[----:B------:R-:W-:-:S03]  /*8ed0*/  ISETP.GE.AND P4, PT, R71, RZ, PT ;  /* 0x000000ff4700720c */ /* 0x000fc60003f86270 */
[----:B------:R2:W-:Y:S01]  /*8ee0*/  STL [R1+0x90c], R6 ;  /* 0x00090c0601007387 */ /* 0x0005e20000100800 */
[----:B------:R-:W-:Y:S01]  /*8ef0*/  IMAD.MOV R15, RZ, RZ, -R15 ;  /* 0x000000ffff0f7224 */ /* 0x000fe200078e0a0f */
[----:B------:R-:W-:Y:S01]  /*8f00*/  IABS R14, R46 ;  /* 0x0000002e000e7213 */ /* 0x000fe20000000000 */
[----:B--2---:R-:W-:-:S04]  /*8f10*/  IMAD.HI.U32 R6, R20, R82, RZ ;  /* 0x0000005214067227 */ /* 0x004fc800078e00ff */
[----:B------:R-:W-:Y:S02]  /*8f20*/  IMAD.MOV R6, RZ, RZ, -R6 ;  /* 0x000000ffff067224 */ /* 0x000fe400078e0a06 */
[C---:B------:R-:W-:Y:S02]  /*8f30*/  IMAD R84, R19.reuse, R15, R84 ;  /* 0x0000000f13547224 */ /* 0x040fe400078e0254 */
[C---:B------:R-:W-:Y:S01]  /*8f40*/  IMAD R82, R19.reuse, R6, R82 ;  /* 0x0000000613527224 */ /* 0x040fe200078e0252 */
[C---:B------:R-:W-:Y:S01]  /*8f50*/  ISETP.GT.U32.AND P2, PT, R19.reuse, R91, PT ;  /* 0x0000005b1300720c */ /* 0x040fe20003f44070 */
[----:B------:R-:W-:Y:S02]  /*8f60*/  IMAD.MOV.U32 R34, RZ, RZ, R54 ;  /* 0x000000ffff227224 */ /* 0x000fe400078e0036 */
[----:B------:R-:W-:Y:S01]  /*8f70*/  @!P6 IMAD.IADD R88, R88, 0x1, -R19 ;  /* 0x000000015858e824 */ /* 0x000fe200078e0a13 */
[----:B------:R-:W-:Y:S01]  /*8f80*/  ISETP.GT.U32.AND P6, PT, R19, R84, PT ;  /* 0x000000541300720c */ /* 0x000fe20003fc4070 */
[----:B------:R-:W-:-:S04]  /*8f90*/  IMAD.HI.U32 R15, R20, R14, RZ ;  /* 0x0000000e140f7227 */ /* 0x000fc800078e00ff */
[----:B------:R-:W-:Y:S01]  /*8fa0*/  @!P5 IMAD.IADD R87, R87, 0x1, -R19 ;  /* 0x000000015757d824 */ /* 0x000fe200078e0a13 */
[----:B------:R-:W-:Y:S01]  /*8fb0*/  ISETP.GT.U32.AND P5, PT, R19, R82, PT ;  /* 0x000000521300720c */ /* 0x000fe20003fa4070 */
[----:B------:R-:W-:Y:S01]  /*8fc0*/  @!P4 IMAD.MOV R34, RZ, RZ, -R34 ;  /* 0x000000ffff22c224 */ /* 0x000fe200078e0a22 */
[----:B------:R-:W-:Y:S01]  /*8fd0*/  ISETP.GE.AND P3, PT, R81, RZ, PT ;  /* 0x000000ff5100720c */ /* 0x000fe20003f66270 */
[----:B------:R-:W-:Y:S02]  /*8fe0*/  IMAD.MOV R15, RZ, RZ, -R15 ;  /* 0x000000ffff0f7224 */ /* 0x000fe400078e0a0f */
[C---:B------:R-:W-:Y:S01]  /*8ff0*/  VIADD R46, R0.reuse, 0xbe ;  /* 0x000000be002e7836 */ /* 0x040fe20000000000 */
[----:B------:R2:W-:Y:S01]  /*9000*/  STL [R1+0x4a4], R34 ;  /* 0x0004a42201007387 */ /* 0x0005e20000100800 */
[C---:B------:R-:W-:Y:S02]  /*9010*/  VIADD R35, R0.reuse, 0xbf ;  /* 0x000000bf00237836 */ /* 0x040fe40000000000 */
[----:B------:R-:W-:Y:S01]  /*9020*/  IMAD R81, R19, R15, R14 ;  /* 0x0000000f13517224 */ /* 0x000fe200078e020e */
[----:B------:R-:W-:Y:S01]  /*9030*/  STL [R1+0x99c], R46 ;  /* 0x00099c2e01007387 */ /* 0x000fe20000100800 */
[--C-:B------:R-:W-:Y:S01]  /*9040*/  @!P2 IMAD.IADD R91, R91, 0x1, -R19.reuse ;  /* 0x000000015b5ba824 */ /* 0x100fe200078e0a13 */
[----:B------:R-:W-:Y:S01]  /*9050*/  IABS R6, R46 ;  /* 0x0000002e00067213 */ /* 0x000fe20000000000 */
[----:B--2---:R-:W-:Y:S01]  /*9060*/  VIADD R34, R0, 0xc0 ;  /* 0x000000c000227836 */ /* 0x004fe20000000000 */
[----:B------:R-:W-:Y:S01]  /*9070*/  ISETP.GE.AND P2, PT, R75, RZ, PT ;  /* 0x000000ff4b00720c */ /* 0x000fe20003f46270 */
[----:B------:R-:W-:Y:S01]  /*9080*/  STL [R1+0x9a4], R35 ;  /* 0x0009a42301007387 */ /* 0x000fe20000100800 */
[--C-:B------:R-:W-:Y:S01]  /*9090*/  @!P6 IMAD.IADD R84, R84, 0x1, -R19.reuse ;  /* 0x000000015454e824 */ /* 0x100fe200078e0a13 */
[----:B------:R-:W-:Y:S01]  /*90a0*/  ISETP.GT.U32.AND P6, PT, R19, R81, PT ;  /* 0x000000511300720c */ /* 0x000fe20003fc4070 */
[----:B------:R-:W-:Y:S01]  /*90b0*/  @!P5 IMAD.IADD R82, R82, 0x1, -R19 ;  /* 0x000000015252d824 */ /* 0x000fe200078e0a13 */
[----:B------:R2:W-:Y:S01]  /*90c0*/  STL [R1+0x9a0], R34 ;  /* 0x0009a02201007387 */ /* 0x0005e20000100800 */
[----:B------:R-:W-:Y:S01]  /*90d0*/  IABS R75, R34 ;  /* 0x00000022004b7213 */ /* 0x000fe20000000000 */
[----:B------:R-:W-:-:S02]  /*90e0*/  IMAD.MOV.U32 R14, RZ, RZ, R6 ;  /* 0x000000ffff0e7224 */ /* 0x000fc400078e0006 */
[----:B--2---:R-:W-:Y:S02]  /*90f0*/  IMAD.MOV.U32 R34, RZ, RZ, R78 ;  /* 0x000000ffff227224 */ /* 0x004fe400078e004e */
[----:B------:R-:W-:-:S04]  /*9100*/  IMAD.HI.U32 R15, R20, R14, RZ ;  /* 0x0000000e140f7227 */ /* 0x000fc800078e00ff */
[----:B------:R-:W-:Y:S01]  /*9110*/  @!P3 IMAD.MOV R34, RZ, RZ, -R34 ;  /* 0x000000ffff22b224 */ /* 0x000fe200078e0a22 */
[----:B------:R-:W-:Y:S01]  /*9120*/  ISETP.GT.U32.AND P3, PT, R19, R82, PT ;  /* 0x000000521300720c */ /* 0x000fe20003f64070 */
[----:B------:R-:W-:Y:S01]  /*9130*/  IMAD.MOV R78, RZ, RZ, -R15 ;  /* 0x000000ffff4e7224 */ /* 0x000fe200078e0a0f */
[----:B------:R-:W-:Y:S01]  /*9140*/  IABS R77, R35 ;  /* 0x00000023004d7213 */ /* 0x000fe20000000000 */
[----:B------:R-:W-:Y:S02]  /*9150*/  @!P6 IMAD.IADD R81, R81, 0x1, -R19 ;  /* 0x000000015151e824 */ /* 0x000fe400078e0a13 */
[C---:B------:R-:W-:Y:S02]  /*9160*/  IMAD R78, R19.reuse, R78, R14 ;  /* 0x0000004e134e7224 */ /* 0x040fe400078e020e */
[----:B------:R-:W-:Y:S01]  /*9170*/  IMAD.HI.U32 R6, R20, R77, RZ ;  /* 0x0000004d14067227 */ /* 0x000fe200078e00ff */
[----:B------:R-:W-:-:S05]  /*9180*/  ISETP.GT.U32.AND P6, PT, R19, R81, PT ;  /* 0x000000511300720c */ /* 0x000fca0003fc4070 */
[----:B------:R-:W-:Y:S01]  /*9190*/  @!P3 IMAD.IADD R82, R82, 0x1, -R19 ;  /* 0x000000015252b824 */ /* 0x000fe200078e0a13 */
[----:B------:R-:W-:Y:S01]  /*91a0*/  ISETP.GT.U32.AND P3, PT, R19, R78, PT ;  /* 0x0000004e1300720c */ /* 0x000fe20003f64070 */
[----:B------:R-:W-:Y:S01]  /*91b0*/  IMAD.MOV R6, RZ, RZ, -R6 ;  /* 0x000000ffff067224 */ /* 0x000fe200078e0a06 */
[----:B------:R-:W-:-:S03]  /*91c0*/  ISETP.GE.AND P1, PT, R73, RZ, PT ;  /* 0x000000ff4900720c */ /* 0x000fc60003f26270 */
[----:B------:R-:W-:Y:S02]  /*91d0*/  IMAD R77, R19, R6, R77 ;  /* 0x00000006134d7224 */ /* 0x000fe400078e024d */
[----:B------:R-:W-:-:S03]  /*91e0*/  @!P6 IMAD.IADD R81, R81, 0x1, -R19 ;  /* 0x000000015151e824 */ /* 0x000fc600078e0a13 */
[----:B------:R-:W-:-:S03]  /*91f0*/  ISETP.GT.U32.AND P6, PT, R19, R77, PT ;  /* 0x0000004d1300720c */ /* 0x000fc60003fc4070 */
[----:B------:R-:W-:Y:S01]  /*9200*/  @!P3 IMAD.IADD R78, R78, 0x1, -R19 ;  /* 0x000000014e4eb824 */ /* 0x000fe200078e0a13 */
[----:B------:R2:W-:Y:S01]  /*9210*/  STL [R1+0x6bc], R34 ;  /* 0x0006bc2201007387 */ /* 0x0005e20000100800 */
[----:B------:R-:W-:-:S03]  /*9220*/  IMAD.HI.U32 R15, R20, R75, RZ ;  /* 0x0000004b140f7227 */ /* 0x000fc600078e00ff */
[----:B------:R-:W-:Y:S01]  /*9230*/  ISETP.GT.U32.AND P3, PT, R19, R78, PT ;  /* 0x0000004e1300720c */ /* 0x000fe20003f64070 */
[C---:B------:R-:W-:Y:S02]  /*9240*/  VIADD R47, R0.reuse, 0xc1 ;  /* 0x000000c1002f7836 */ /* 0x040fe40000000000 */
[----:B--2---:R-:W-:Y:S02]  /*9250*/  IMAD.MOV.U32 R34, RZ, RZ, R66 ;  /* 0x000000ffff227224 */ /* 0x004fe400078e0042 */
[----:B------:R-:W-:Y:S02]  /*9260*/  IMAD.MOV R15, RZ, RZ, -R15 ;  /* 0x000000ffff0f7224 */ /* 0x000fe400078e0a0f */
[----:B------:R-:W-:Y:S02]  /*9270*/  @!P1 IMAD.MOV R34, RZ, RZ, -R34 ;  /* 0x000000ffff229224 */ /* 0x000fe400078e0a22 */
[----:B------:R-:W-:Y:S01]  /*9280*/  VIADD R46, R0, 0xc2 ;  /* 0x000000c2002e7836 */ /* 0x000fe20000000000 */
[----:B------:R-:W-:Y:S01]  /*9290*/  ISETP.GE.AND P1, PT, R74, RZ, PT ;  /* 0x000000ff4a00720c */ /* 0x000fe20003f26270 */
[----:B------:R-:W-:Y:S01]  /*92a0*/  @!P6 IMAD.IADD R77, R77, 0x1, -R19 ;  /* 0x000000014d4de824 */ /* 0x000fe200078e0a13 */
[----:B------:R-:W-:Y:S01]  /*92b0*/  IABS R74, R47 ;  /* 0x0000002f004a7213 */ /* 0x000fe20000000000 */
[----:B------:R-:W-:Y:S01]  /*92c0*/  IMAD R75, R19, R15, R75 ;  /* 0x0000000f134b7224 */ /* 0x000fe200078e024b */
[----:B------:R-:W-:Y:S01]  /*92d0*/  STL [R1+0x8f0], R34 ;  /* 0x0008f02201007387 */ /* 0x000fe20000100800 */
[----:B------:R-:W-:Y:S01]  /*92e0*/  VIADD R35, R0, 0xc3 ;  /* 0x000000c300237836 */ /* 0x000fe20000000000 */
[----:B------:R-:W-:-:S02]  /*92f0*/  IABS R14, R46 ;  /* 0x0000002e000e7213 */ /* 0x000fc40000000000 */
[----:B------:R-:W-:Y:S01]  /*9300*/  STL [R1+0x980], R47 ;  /* 0x0009802f01007387 */ /* 0x000fe20000100800 */
[C---:B------:R-:W-:Y:S01]  /*9310*/  ISETP.GT.U32.AND P6, PT, R19.reuse, R77, PT ;  /* 0x0000004d1300720c */ /* 0x040fe20003fc4070 */
[----:B------:R-:W-:Y:S02]  /*9320*/  @!P3 IMAD.IADD R78, R78, 0x1, -R19 ;  /* 0x000000014e4eb824 */ /* 0x000fe400078e0a13 */
[----:B------:R2:W-:Y:S01]  /*9330*/  STL [R1+0x984], R46 ;  /* 0x0009842e01007387 */ /* 0x0005e20000100800 */
[----:B------:R-:W-:Y:S02]  /*9340*/  IABS R6, R35 ;  /* 0x0000002300067213 */ /* 0x000fe40000000000 */
[----:B------:R-:W-:Y:S01]  /*9350*/  ISETP.GT.U32.AND P3, PT, R19, R75, PT ;  /* 0x0000004b1300720c */ /* 0x000fe20003f64070 */
[----:B------:R4:W-:Y:S01]  /*9360*/  STL [R1+0x98c], R35 ;  /* 0x00098c2301007387 */ /* 0x0009e20000100800 */
[----:B--2---:R-:W-:-:S04]  /*9370*/  IMAD.HI.U32 R46, R20, R74, RZ ;  /* 0x0000004a142e7227 */ /* 0x004fc800078e00ff */
[----:B----4-:R-:W-:-:S04]  /*9380*/  IMAD.HI.U32 R35, R20, R14, RZ ;  /* 0x0000000e14237227 */ /* 0x010fc800078e00ff */
[----:B------:R-:W-:Y:S02]  /*9390*/  IMAD.MOV R46, RZ, RZ, -R46 ;  /* 0x000000ffff2e7224 */ /* 0x000fe400078e0a2e */
[----:B------:R-:W-:Y:S02]  /*93a0*/  IMAD.MOV R35, RZ, RZ, -R35 ;  /* 0x000000ffff237224 */ /* 0x000fe400078e0a23 */
[C---:B------:R-:W-:Y:S02]  /*93b0*/  IMAD R74, R19.reuse, R46, R74 ;  /* 0x0000002e134a7224 */ /* 0x040fe400078e024a */
[----:B------:R-:W-:Y:S02]  /*93c0*/  IMAD R48, R19, R35, R14 ;  /* 0x0000002313307224 */ /* 0x000fe400078e020e */
[--C-:B------:R-:W-:Y:S01]  /*93d0*/  @!P6 IMAD.IADD R77, R77, 0x1, -R19.reuse ;  /* 0x000000014d4de824 */ /* 0x100fe200078e0a13 */
[----:B------:R-:W-:Y:S01]  /*93e0*/  ISETP.GT.U32.AND P6, PT, R19, R74, PT ;  /* 0x0000004a1300720c */ /* 0x000fe20003fc4070 */
[----:B------:R-:W-:Y:S01]  /*93f0*/  @!P3 IMAD.IADD R75, R75, 0x1, -R19 ;  /* 0x000000014b4bb824 */ /* 0x000fe200078e0a13 */
[----:B------:R-:W-:Y:S01]  /*9400*/  ISETP.GT.U32.AND P3, PT, R19, R48, PT ;  /* 0x000000301300720c */ /* 0x000fe20003f64070 */
[----:B------:R-:W-:-:S05]  /*9410*/  VIADD R34, R0, 0xc8 ;  /* 0x000000c800227836 */ /* 0x000fca0000000000 */
[----:B------:R-:W-:Y:S01]  /*9420*/  IABS R73, R34 ;  /* 0x0000002200497213 */ /* 0x000fe20000000000 */
[----:B------:R2:W-:Y:S01]  /*9430*/  STL [R1+0x988], R34 ;  /* 0x0009882201007387 */ /* 0x0005e20000100800 */
[----:B------:R-:W-:Y:S02]  /*9440*/  VIADD R52, R0, 0xd0 ;  /* 0x000000d000347836 */ /* 0x000fe40000000000 */
[----:B------:R-:W-:-:S04]  /*9450*/  IMAD.HI.U32 R15, R20, R6, RZ ;  /* 0x00000006140f7227 */ /* 0x000fc800078e00ff */
[----:B------:R-:W-:Y:S01]  /*9460*/  @!P6 IMAD.IADD R74, R74, 0x1, -R19 ;  /* 0x000000014a4ae824 */ /* 0x000fe200078e0a13 */
[----:B------:R-:W-:Y:S01]  /*9470*/  ISETP.GT.U32.AND P6, PT, R19, R75, PT ;  /* 0x0000004b1300720c */ /* 0x000fe20003fc4070 */
[----:B--2---:R-:W-:Y:S01]  /*9480*/  IMAD.HI.U32 R34, R20, R73, RZ ;  /* 0x0000004914227227 */ /* 0x004fe200078e00ff */
[----:B------:R-:W-:-:S03]  /*9490*/  IABS R72, R52 ;  /* 0x0000003400487213 */ /* 0x000fc60000000000 */
[----:B------:R-:W-:Y:S02]  /*94a0*/  @!P3 IMAD.IADD R48, R48, 0x1, -R19 ;  /* 0x000000013030b824 */ /* 0x000fe400078e0a13 */
[----:B------:R-:W-:Y:S02]  /*94b0*/  IMAD.MOV R15, RZ, RZ, -R15 ;  /* 0x000000ffff0f7224 */ /* 0x000fe400078e0a0f */
[----:B------:R-:W-:Y:S01]  /*94c0*/  IMAD.MOV R34, RZ, RZ, -R34 ;  /* 0x000000ffff227224 */ /* 0x000fe200078e0a22 */
[C---:B------:R-:W-:Y:S01]  /*94d0*/  ISETP.GT.U32.AND P3, PT, R19.reuse, R48, PT ;  /* 0x000000301300720c */ /* 0x040fe20003f64070 */
[C---:B------:R-:W-:Y:S02]  /*94e0*/  IMAD R47, R19.reuse, R15, R6 ;  /* 0x0000000f132f7224 */ /* 0x040fe400078e0206 */
[----:B------:R-:W-:Y:S02]  /*94f0*/  IMAD R73, R19, R34, R73 ;  /* 0x0000002213497224 */ /* 0x000fe400078e0249 */
[----:B------:R-:W-:-:S02]  /*9500*/  VIADD R49, R0, 0xe8 ;  /* 0x000000e800317836 */ /* 0x000fc40000000000 */
[----:B------:R-:W-:Y:S02]  /*9510*/  IMAD.MOV.U32 R6, RZ, RZ, R62 ;  /* 0x000000ffff067224 */ /* 0x000fe400078e003e */
[----:B------:R-:W-:-:S04]  /*9520*/  IMAD.HI.U32 R34, R20, R72, RZ ;  /* 0x0000004814227227 */ /* 0x000fc800078e00ff */
[C---:B------:R-:W-:Y:S02]  /*9530*/  VIADD R51, R0.reuse, 0xd8 ;  /* 0x000000d800337836 */ /* 0x040fe40000000000 */
[----:B------:R-:W-:Y:S01]  /*9540*/  VIADD R50, R0, 0xe0 ;  /* 0x000000e000327836 */ /* 0x000fe20000000000 */
[----:B------:R-:W-:Y:S01]  /*9550*/  STL [R1+0x968], R52 ;  /* 0x0009683401007387 */ /* 0x000fe20000100800 */
[----:B------:R-:W-:Y:S01]  /*9560*/  @!P2 IMAD.MOV R6, RZ, RZ, -R6 ;  /* 0x000000ffff06a224 */ /* 0x000fe200078e0a06 */
[----:B------:R-:W-:Y:S01]  /*9570*/  IABS R83, R49 ;  /* 0x0000003100537213 */ /* 0x000fe20000000000 */
[----:B------:R-:W-:Y:S01]  /*9580*/  IMAD.MOV R34, RZ, RZ, -R34 ;  /* 0x000000ffff227224 */ /* 0x000fe200078e0a22 */
[----:B------:R-:W-:Y:S01]  /*9590*/  STL [R1+0x964], R51 ;  /* 0x0009643301007387 */ /* 0x000fe20000100800 */
[--C-:B------:R-:W-:Y:S01]  /*95a0*/  @!P6 IMAD.IADD R75, R75, 0x1, -R19.reuse ;  /* 0x000000014b4be824 */ /* 0x100fe200078e0a13 */
[C---:B------:R-:W-:Y:S01]  /*95b0*/  ISETP.GT.U32.AND P6, PT, R19.reuse, R47, PT ;  /* 0x0000002f1300720c */ /* 0x040fe20003fc4070 */
[----:B------:R-:W-:Y:S01]  /*95c0*/  IMAD R72, R19, R34, R72 ;  /* 0x0000002213487224 */ /* 0x000fe200078e0248 */
[----:B------:R-:W-:Y:S04]  /*95d0*/  STL [R1+0x978], R50 ;  /* 0x0009783201007387 */ /* 0x000fe80000100800 */
[----:B------:R-:W-:Y:S01]  /*95e0*/  STL [R1+0x97c], R49 ;  /* 0x00097c3101007387 */ /* 0x000fe20000100800 */
[----:B------:R-:W-:-:S03]  /*95f0*/  @!P3 IMAD.IADD R48, R48, 0x1, -R19 ;  /* 0x000000013030b824 */ /* 0x000fc600078e0a13 */
[----:B------:R2:W-:Y:S01]  /*9600*/  STL [R1+0x8e0], R6 ;  /* 0x0008e00601007387 */ /* 0x0005e20000100800 */
[----:B------:R-:W-:Y:S01]  /*9610*/  ISETP.GT.U32.AND P3, PT, R19, R72, PT ;  /* 0x000000481300720c */ /* 0x000fe20003f64070 */
[----:B------:R-:W-:Y:S01]  /*9620*/  VIADD R46, R0, 0xf0 ;  /* 0x000000f0002e7836 */ /* 0x000fe20000000000 */
[----:B------:R-:W-:Y:S01]  /*9630*/  ISETP.GE.AND P4, PT, R57, RZ, PT ;  /* 0x000000ff3900720c */ /* 0x000fe20003f86270 */
[----:B--2---:R-:W-:-:S04]  /*9640*/  IMAD.HI.U32 R6, R20, R83, RZ ;  /* 0x0000005314067227 */ /* 0x004fc800078e00ff */
[----:B------:R-:W-:Y:S01]  /*9650*/  IMAD.MOV R6, RZ, RZ, -R6 ;  /* 0x000000ffff067224 */ /* 0x000fe200078e0a06 */
[----:B------:R-:W-:Y:S01]  /*9660*/  ISETP.GT.U32.AND P2, PT, R19, R74, PT ;  /* 0x0000004a1300720c */ /* 0x000fe20003f44070 */
[----:B------:R-:W-:Y:S02]  /*9670*/  @!P6 IMAD.IADD R47, R47, 0x1, -R19 ;  /* 0x000000012f2fe824 */ /* 0x000fe400078e0a13 */
[----:B------:R-:W-:Y:S02]  /*9680*/  IMAD R83, R19, R6, R83 ;  /* 0x0000000613537224 */ /* 0x000fe400078e0253 */
[----:B------:R-:W-:Y:S01]  /*9690*/  VIADD R6, R0, 0xf8 ;  /* 0x000000f800067836 */ /* 0x000fe20000000000 */
[----:B------:R2:W-:Y:S01]  /*96a0*/  STL [R1+0x958], R46 ;  /* 0x0009582e01007387 */ /* 0x0005e20000100800 */
[----:B------:R-:W-:-:S03]  /*96b0*/  @!P3 IMAD.IADD R72, R72, 0x1, -R19 ;  /* 0x000000014848b824 */ /* 0x000fc600078e0a13 */
[----:B------:R-:W-:Y:S01]  /*96c0*/  STL [R1+0xd4], R48 ;  /* 0x0000d43001007387 */ /* 0x000fe20000100800 */
[----:B------:R-:W-:-:S03]  /*96d0*/  IABS R80, R46 ;  /* 0x0000002e00507213 */ /* 0x000fc60000000000 */
[----:B------:R-:W-:Y:S04]  /*96e0*/  STL [R1+0x970], R6 ;  /* 0x0009700601007387 */ /* 0x000fe80000100800 */
[----:B------:R4:W-:Y:S01]  /*96f0*/  STL [R1+0xd8], R47 ;  /* 0x0000d82f01007387 */ /* 0x0009e20000100800 */
[----:B------:R-:W-:Y:S01]  /*9700*/  @!P2 IMAD.IADD R74, R74, 0x1, -R19 ;  /* 0x000000014a4aa824 */ /* 0x000fe200078e0a13 */
[----:B------:R-:W-:Y:S01]  /*9710*/  ISETP.GT.U32.AND P2, PT, R19, R73, PT ;  /* 0x000000491300720c */ /* 0x000fe20003f44070 */
[----:B--2---:R-:W-:-:S04]  /*9720*/  IMAD.HI.U32 R46, R20, R80, RZ ;  /* 0x00000050142e7227 */ /* 0x004fc800078e00ff */
[----:B----4-:R-:W-:-:S04]  /*9730*/  IMAD.MOV.U32 R47, RZ, RZ, R4 ;  /* 0x000000ffff2f7224 */ /* 0x010fc800078e0004 */
[----:B------:R-:W-:Y:S01]  /*9740*/  @!P4 IMAD.MOV R47, RZ, RZ, -R47 ;  /* 0x000000ffff2fc224 */ /* 0x000fe200078e0a2f */
[C---:B------:R-:W-:Y:S01]  /*9750*/  ISETP.GT.U32.AND P4, PT, R19.reuse, R72, PT ;  /* 0x000000481300720c */ /* 0x040fe20003f84070 */
[----:B------:R-:W-:Y:S01]  /*9760*/  IMAD.MOV R46, RZ, RZ, -R46 ;  /* 0x000000ffff2e7224 */ /* 0x000fe200078e0a2e */
[----:B------:R-:W-:-:S03]  /*9770*/  ISETP.GT.U32.AND P0, PT, R19, R89, PT ;  /* 0x000000591300720c */ /* 0x000fc60003f04070 */
[----:B------:R-:W-:Y:S02]  /*9780*/  IMAD R80, R19, R46, R80 ;  /* 0x0000002e13507224 */ /* 0x000fe400078e0250 */
[----:B------:R-:W-:-:S06]  /*9790*/  @!P2 IMAD.IADD R73, R73, 0x1, -R19 ;  /* 0x000000014949a824 */ /* 0x000fcc00078e0a13 */
[--C-:B------:R-:W-:Y:S01]  /*97a0*/  @!P4 IMAD.IADD R72, R72, 0x1, -R19.reuse ;  /* 0x000000014848c824 */ /* 0x100fe200078e0a13 */
[----:B------:R-:W-:Y:S01]  /*97b0*/  ISETP.GT.U32.AND P4, PT, R19, R80, PT ;  /* 0x000000501300720c */ /* 0x000fe20003f84070 */
[----:B------:R-:W-:Y:S01]  /*97c0*/  @!P0 IMAD.IADD R89, R89, 0x1, -R19 ;  /* 0x0000000159598824 */ /* 0x000fe200078e0a13 */
[----:B------:R-:W-:Y:S02]  /*97d0*/  ISETP.GE.AND P0, PT, R69, RZ, PT ;  /* 0x000000ff4500720c */ /* 0x000fe40003f06270 */
[----:B------:R-:W-:Y:S02]  /*97e0*/  ISETP.GT.U32.AND P2, PT, R19, R73, PT ;  /* 0x000000491300720c */ /* 0x000fe40003f44070 */
[----:B------:R-:W-:-:S07]  /*97f0*/  IABS R6, R6 ;  /* 0x0000000600067213 */ /* 0x000fce0000000000 */
[----:B------:R-:W-:Y:S02]  /*9800*/  @!P4 IMAD.IADD R80, R80, 0x1, -R19 ;  /* 0x000000015050c824 */ /* 0x000fe400078e0a13 */
[----:B------:R-:W-:Y:S01]  /*9810*/  @!P0 IMAD.MOV R5, RZ, RZ, -R5 ;  /* 0x000000ffff058224 */ /* 0x000fe200078e0a05 */
[----:B------:R-:W-:Y:S01]  /*9820*/  IABS R71, R51 ;  /* 0x0000003300477213 */ /* 0x000fe20000000000 */
[C---:B------:R-:W-:Y:S01]  /*9830*/  IMAD.HI.U32 R4, R20.reuse, R6, RZ ;  /* 0x0000000614047227 */ /* 0x040fe200078e00ff */
[----:B------:R-:W-:Y:S01]  /*9840*/  ISETP.GT.U32.AND P4, PT, R19, R80, PT ;  /* 0x000000501300720c */ /* 0x000fe20003f84070 */
[----:B------:R-:W-:Y:S01]  /*9850*/  STL [R1+0x8d4], R47 ;  /* 0x0008d42f01007387 */ /* 0x000fe20000100800 */
[----:B------:R-:W-:Y:S01]  /*9860*/  IABS R69, R50 ;  /* 0x0000003200457213 */ /* 0x000fe20000000000 */
[----:B------:R-:W-:Y:S01]  /*9870*/  @!P2 IMAD.IADD R73, R73, 0x1, -R19 ;  /* 0x000000014949a824 */ /* 0x000fe200078e0a13 */
[----:B------:R-:W-:Y:S01]  /*9880*/  ISETP.GT.U32.AND P2, PT, R19, R83, PT ;  /* 0x000000531300720c */ /* 0x000fe20003f44070 */
[----:B------:R2:W-:Y:S01]  /*9890*/  STL [R1+0x8e8], R5 ;  /* 0x0008e80501007387 */ /* 0x0005e20000100800 */
[----:B------:R-:W-:-:S04]  /*98a0*/  IMAD.HI.U32 R15, R20, R71, RZ ;  /* 0x00000047140f7227 */ /* 0x000fc800078e00ff */
[----:B------:R-:W-:-:S04]  /*98b0*/  IMAD.HI.U32 R14, R20, R69, RZ ;  /* 0x00000045140e7227 */ /* 0x000fc800078e00ff */
[----:B--2---:R-:W-:Y:S02]  /*98c0*/  IMAD.MOV R5, RZ, RZ, -R4 ;  /* 0x000000ffff057224 */ /* 0x004fe400078e0a04 */
[----:B------:R-:W-:Y:S02]  /*98d0*/  IMAD.MOV R15, RZ, RZ, -R15 ;  /* 0x000000ffff0f7224 */ /* 0x000fe400078e0a0f */
[C---:B------:R-:W-:Y:S02]  /*98e0*/  IMAD R65, R19.reuse, R5, R6 ;  /* 0x0000000513417224 */ /* 0x040fe400078e0206 */
[----:B------:R-:W-:Y:S02]  /*98f0*/  IMAD.MOV R14, RZ, RZ, -R14 ;  /* 0x000000ffff0e7224 */ /* 0x000fe400078e0a0e */
[----:B------:R-:W-:Y:S01]  /*9900*/  @!P4 IMAD.IADD R80, R80, 0x1, -R19 ;  /* 0x000000015050c824 */ /* 0x000fe200078e0a13 */
[C---:B------:R-:W-:Y:S01]  /*9910*/  ISETP.GT.U32.AND P4, PT, R19.reuse, R65, PT ;  /* 0x000000411300720c */ /* 0x040fe20003f84070 */
[C---:B------:R-:W-:Y:S01]  /*9920*/  IMAD R71, R19.reuse, R15, R71 ;  /* 0x0000000f13477224 */ /* 0x040fe200078e0247 */
[----:B------:R-:W-:Y:S01]  /*9930*/  IABS R35, R0 ;  /* 0x0000000000237213 */ /* 0x000fe20000000000 */
[----:B------:R-:W-:-:S02]  /*9940*/  IMAD R69, R19, R14, R69 ;  /* 0x0000000e13457224 */ /* 0x000fc400078e0245 */
[----:B------:R-:W-:Y:S01]  /*9950*/  @!P2 IMAD.IADD R83, R83, 0x1, -R19 ;  /* 0x000000015353a824 */ /* 0x000fe200078e0a13 */
[C---:B------:R-:W-:Y:S01]  /*9960*/  ISETP.GT.U32.AND P6, PT, R19.reuse, R71, PT ;  /* 0x000000471300720c */ /* 0x040fe20003fc4070 */
[----:B------:R-:W-:Y:S01]  /*9970*/  IMAD.HI.U32 R34, R20, R35, RZ ;  /* 0x0000002314227227 */ /* 0x000fe200078e00ff */
[C---:B------:R-:W-:Y:S01]  /*9980*/  ISETP.GT.U32.AND P3, PT, R19.reuse, R69, PT ;  /* 0x000000451300720c */ /* 0x040fe20003f64070 */
[----:B------:R-:W2:Y:S01]  /*9990*/  LDC.64 R14, c[0x0][0x3a8] ;  /* 0x0000ea00ff0e7b82 */ /* 0x000ea20000000a00 */
[----:B------:R-:W-:Y:S01]  /*99a0*/  ISETP.GT.U32.AND P2, PT, R19, R83, PT ;  /* 0x000000531300720c */ /* 0x000fe20003f44070 */
[----:B------:R-:W-:Y:S02]  /*99b0*/  IMAD.MOV R34, RZ, RZ, -R34 ;  /* 0x000000ffff227224 */ /* 0x000fe400078e0a22 */
[----:B------:R-:W-:Y:S02]  /*99c0*/  @!P1 IMAD.MOV R3, RZ, RZ, -R3 ;  /* 0x000000ffff039224 */ /* 0x000fe400078e0a03 */
[----:B------:R-:W-:-:S02]  /*99d0*/  @!P4 IMAD.IADD R65, R65, 0x1, -R19 ;  /* 0x000000014141c824 */ /* 0x000fc400078e0a13 */
[----:B------:R-:W-:Y:S01]  /*99e0*/  IMAD R4, R19, R34, R35 ;  /* 0x0000002213047224 */ /* 0x000fe200078e0223 */
[----:B------:R4:W-:Y:S01]  /*99f0*/  STL [R1+0x8e4], R3 ;  /* 0x0008e40301007387 */ /* 0x0009e20000100800 */
[--C-:B------:R-:W-:Y:S02]  /*9a00*/  @!P6 IMAD.IADD R71, R71, 0x1, -R19.reuse ;  /* 0x000000014747e824 */ /* 0x100fe400078e0a13 */
[--C-:B------:R-:W-:Y:S01]  /*9a10*/  @!P3 IMAD.IADD R69, R69, 0x1, -R19.reuse ;  /* 0x000000014545b824 */ /* 0x100fe200078e0a13 */
[----:B------:R0:W-:Y:S01]  /*9a20*/  STL [R1+0x64], R65 ;  /* 0x0000644101007387 */ /* 0x0001e20000100800 */
[----:B------:R-:W-:Y:S01]  /*9a30*/  @!P2 IMAD.IADD R83, R83, 0x1, -R19 ;  /* 0x000000015353a824 */ /* 0x000fe200078e0a13 */
[C---:B------:R-:W-:Y:S02]  /*9a40*/  ISETP.GT.U32.AND P2, PT, R19.reuse, R4, PT ;  /* 0x000000041300720c */ /* 0x040fe40003f44070 */
[C---:B------:R-:W-:Y:S02]  /*9a50*/  ISETP.GT.U32.AND P6, PT, R19.reuse, R71, PT ;  /* 0x000000471300720c */ /* 0x040fe40003fc4070 */
[----:B------:R-:W-:-:S02]  /*9a60*/  ISETP.GT.U32.AND P5, PT, R19, R84, PT ;  /* 0x000000541300720c */ /* 0x000fc40003fa4070 */
[----:B------:R-:W-:Y:S01]  /*9a70*/  ISETP.GT.U32.AND P0, PT, R19, R69, PT ;  /* 0x000000451300720c */ /* 0x000fe20003f04070 */
[----:B------:R-:W-:Y:S01]  /*9a80*/  VIADD R55, R0, 0x18 ;  /* 0x0000001800377836 */ /* 0x000fe20000000000 */
[----:B-1----:R-:W-:Y:S01]  /*9a90*/  LOP3.LUT R2, R2, 0x7f, RZ, 0xc0, !PT ;  /* 0x0000007f02027812 */ /* 0x002fe200078ec0ff */
[----:B---3--:R-:W-:-:S03]  /*9aa0*/  VIADD R5, R68, 0xffffffff ;  /* 0xffffffff44057836 */ /* 0x008fc60000000000 */
[----:B------:R-:W-:Y:S01]  /*9ab0*/  ISETP.GE.AND P3, PT, R55, RZ, PT ;  /* 0x000000ff3700720c */ /* 0x000fe20003f66270 */
[----:B------:R-:W-:Y:S02]  /*9ac0*/  VIADD R55, R0, 0x19 ;  /* 0x0000001900377836 */ /* 0x000fe40000000000 */
[--C-:B------:R-:W-:Y:S02]  /*9ad0*/  @!P2 IMAD.IADD R4, R4, 0x1, -R19.reuse ;  /* 0x000000010404a824 */ /* 0x100fe400078e0a13 */
[--C-:B------:R-:W-:Y:S01]  /*9ae0*/  @!P6 IMAD.IADD R71, R71, 0x1, -R19.reuse ;  /* 0x000000014747e824 */ /* 0x100fe200078e0a13 */
[----:B------:R-:W-:Y:S01]  /*9af0*/  ISETP.GE.AND P6, PT, R55, RZ, PT ;  /* 0x000000ff3700720c */ /* 0x000fe20003fc6270 */
[--C-:B------:R-:W-:Y:S01]  /*9b00*/  @!P5 IMAD.IADD R84, R84, 0x1, -R19.reuse ;  /* 0x000000015454d824 */ /* 0x100fe200078e0a13 */
[----:B------:R-:W-:Y:S01]  /*9b10*/  ISETP.GE.AND P5, PT, R67, RZ, PT ;  /* 0x000000ff4300720c */ /* 0x000fe20003fa6270 */
[----:B------:R-:W-:Y:S01]  /*9b20*/  @!P0 IMAD.IADD R69, R69, 0x1, -R19 ;  /* 0x0000000145458824 */ /* 0x000fe200078e0a13 */
[----:B------:R-:W-:Y:S01]  /*9b30*/  ISETP.GE.U32.AND P0, PT, R5, 0x7fffff00, PT ;  /* 0x7fffff000500780c */ /* 0x000fe20003f06070 */
[----:B--2---:R-:W-:Y:S01]  /*9b40*/  IMAD.SHL.U32 R64, R14, 0x2, RZ ;  /* 0x000000020e407824 */ /* 0x004fe200078e00ff */
[----:B------:R-:W-:Y:S01]  /*9b50*/  ISETP.NE.U32.AND P1, PT, R2, RZ, PT ;  /* 0x000000ff0200720c */ /* 0x000fe20003f25070 */
[C---:B------:R-:W-:Y:S01]  /*9b60*/  IMAD R63, R14.reuse, 0x3, RZ ;  /* 0x000000030e3f7824 */ /* 0x040fe200078e02ff */
[----:B------:R-:W-:Y:S01]  /*9b70*/  ISETP.GT.U32.AND P2, PT, R19, R4, PT ;  /* 0x000000041300720c */ /* 0x000fe20003f44070 */
[----:B------:R-:W-:-:S02]  /*9b80*/  IMAD.SHL.U32 R62, R14, 0x4, RZ ;  /* 0x000000040e3e7824 */ /* 0x000fc400078e00ff */
[C---:B------:R-:W-:Y:S02]  /*9b90*/  IMAD R61, R14.reuse, 0x5, RZ ;  /* 0x000000050e3d7824 */ /* 0x040fe400078e02ff */
[C---:B------:R-:W-:Y:S02]  /*9ba0*/  IMAD R59, R14.reuse, 0x6, RZ ;  /* 0x000000060e3b7824 */ /* 0x040fe400078e02ff */
[C---:B------:R-:W-:Y:S02]  /*9bb0*/  IMAD R57, R14.reuse, 0x7, RZ ;  /* 0x000000070e397824 */ /* 0x040fe400078e02ff */
[C---:B------:R-:W-:Y:S02]  /*9bc0*/  IMAD.SHL.U32 R56, R14.reuse, 0x8, RZ ;  /* 0x000000080e387824 */ /* 0x040fe400078e00ff */
[C---:B------:R-:W-:Y:S02]  /*9bd0*/  IMAD R54, R14.reuse, 0x9, RZ ;  /* 0x000000090e367824 */ /* 0x040fe400078e02ff */
[----:B------:R-:W-:-:S02]  /*9be0*/  IMAD R52, R14, 0xa, RZ ;  /* 0x0000000a0e347824 */ /* 0x000fc400078e02ff */
[C---:B------:R-:W-:Y:S02]  /*9bf0*/  IMAD R50, R14.reuse, 0xb, RZ ;  /* 0x0000000b0e327824 */ /* 0x040fe400078e02ff */
[C---:B------:R-:W-:Y:S02]  /*9c00*/  IMAD R55, R14.reuse, 0xc, RZ ;  /* 0x0000000c0e377824 */ /* 0x040fe400078e02ff */
[C---:B------:R-:W-:Y:S02]  /*9c10*/  IMAD R53, R14.reuse, 0xd, RZ ;  /* 0x0000000d0e357824 */ /* 0x040fe400078e02ff */
[C---:B------:R-:W-:Y:S02]  /*9c20*/  IMAD R51, R14.reuse, 0xe, RZ ;  /* 0x0000000e0e337824 */ /* 0x040fe400078e02ff */
[C---:B------:R-:W-:Y:S02]  /*9c30*/  IMAD R49, R14.reuse, 0xf, RZ ;  /* 0x0000000f0e317824 */ /* 0x040fe400078e02ff */
[----:B------:R-:W-:-:S02]  /*9c40*/  IMAD.SHL.U32 R48, R14, 0x10, RZ ;  /* 0x000000100e307824 */ /* 0x000fc400078e00ff */
[C---:B------:R-:W-:Y:S02]  /*9c50*/  IMAD R47, R14.reuse, 0x11, RZ ;  /* 0x000000110e2f7824 */ /* 0x040fe400078e02ff */
[C---:B------:R-:W-:Y:S02]  /*9c60*/  IMAD R46, R14.reuse, 0x12, RZ ;  /* 0x000000120e2e7824 */ /* 0x040fe400078e02ff */
[C---:B------:R-:W-:Y:S02]  /*9c70*/  IMAD R35, R14.reuse, 0x13, RZ ;  /* 0x000000130e237824 */ /* 0x040fe400078e02ff */
[C---:B------:R-:W-:Y:S02]  /*9c80*/  IMAD R34, R14.reuse, 0x14, RZ ;  /* 0x000000140e227824 */ /* 0x040fe400078e02ff */
[C---:B------:R-:W-:Y:S02]  /*9c90*/  IMAD R58, R14.reuse, 0x15, RZ ;  /* 0x000000150e3a7824 */ /* 0x040fe400078e02ff */
[----:B------:R-:W-:-:S02]  /*9ca0*/  IMAD R60, R14, 0x16, RZ ;  /* 0x000000160e3c7824 */ /* 0x000fc400078e02ff */
[----:B----4-:R-:W-:Y:S01]  /*9cb0*/  IMAD R3, R14, 0x17, RZ ;  /* 0x000000170e037824 */ /* 0x010fe200078e02ff */
[----:B0-----:R-:W-:Y:S06]  /*9cc0*/  BRA.U UP0, `(.L_x_5) ;  /* 0x0000000100187547 */ /* 0x001fec000b800000 */
[----:B------:R-:W-:Y:S01]  /*9cd0*/  ELECT P4, URZ, PT ;  /* 0x0000000000ff782f */ /* 0x000fe20003880000 */
[----:B------:R-:W-:Y:S01]  /*9ce0*/  IMAD.MOV.U32 R3, RZ, RZ, 0x1 ;  /* 0x00000001ff037424 */ /* 0x000fe200078e00ff */
[----:B------:R-:W-:Y:S01]  /*9cf0*/  UMOV UR7, 0x40 ;  /* 0x0000004000077882 */ /* 0x000fe20000000000 */
[----:B------:R-:W-:Y:S01]  /*9d00*/  UVIRTCOUNT.DEALLOC.SMPOOL 0x80 ;  /* 0x000000800000784c */ /* 0x000fe20000000000 */
[----:B------:R-:W-:-:S09]  /*9d10*/  ULEA UR7, UR4, UR7, 0x18 ;  /* 0x0000000704077291 */ /* 0x000fd2000f8ec0ff */
[----:B------:R0:W-:Y:S03]  /*9d20*/  @P4 STS.U8 [UR7], R3 ;  /* 0x00000003ff004988 */ /* 0x0001e60008000007 */
.L_x_5:
[----:B------:R-:W2:Y:S01]  /*9d30*/  LDL.LU R5, [R1+0x218] ;  /* 0x0002180001057983 */ /* 0x000ea20000300800 */
[----:B0-----:R-:W-:Y:S02]  /*9d40*/  IMAD.MOV.U32 R3, RZ, RZ, R65 ;  /* 0x000000ffff037224 */ /* 0x001fe400078e0041 */
[----:B------:R-:W-:Y:S01]  /*9d50*/  @!P2 IMAD.IADD R4, R4, 0x1, -R19 ;  /* 0x000000010404a824 */ /* 0x000fe200078e0a13 */
[----:B------:R-:W3:Y:S01]  /*9d60*/  LDL.LU R6, [R1+0x21c] ;  /* 0x00021c0001067983 */ /* 0x000ee20000300800 */
[----:B------:R-:W-:Y:S01]  /*9d70*/  ISETP.GE.AND P2, PT, R0, RZ, PT ;  /* 0x000000ff0000720c */ /* 0x000fe20003f46270 */
[----:B------:R-:W-:Y:S01]  /*9d80*/  USHF.L.U32 UR4, UR12, 0x15, URZ ;  /* 0x000000150c047899 */ /* 0x000fe200080006ff */
[----:B------:R-:W-:Y:S01]  /*9d90*/  ISETP.GT.U32.AND P4, PT, R19, R3, PT ;  /* 0x000000031300720c */ /* 0x000fe20003f84070 */
[----:B------:R-:W-:Y:S01]  /*9da0*/  UIADD3 UR8, UPT, UPT, UR5, 0x40000, URZ ;  /* 0x0004000005087890 */ /* 0x000fe2000fffe0ff */
[----:B------:R-:W-:Y:S01]  /*9db0*/  SHF.R.S32.HI R2, RZ, 0x1f, R14 ;  /* 0x0000001fff027819 */ /* 0x000fe2000001140e */
[----:B------:R-:W-:Y:S01]  /*9dc0*/  IMAD.MOV.U32 R2, RZ, RZ, R4 ;  /* 0x000000ffff027224 */ /* 0x000fe200078e0004 */
[----:B------:R-:W-:Y:S01]  /*9dd0*/  SHF.R.S32.HI R67, RZ, 0x1f, R64 ;  /* 0x0000001fff437819 */ /* 0x000fe20000011440 */
[----:B------:R-:W-:Y:S01]  /*9de0*/  ULOP3.LUT UR4, UR4, 0x600000, URZ, 0xc0, !UPT ;  /* 0x0060000004047892 */ /* 0x000fe2000f8ec0ff */
[----:B------:R-:W-:Y:S01]  /*9df0*/  SHF.R.S32.HI R66, RZ, 0x1f, R63 ;  /* 0x0000001fff427819 */ /* 0x000fe2000001143f */
[----:B------:R-:W-:Y:S01]  /*9e00*/  VOTEU.ALL UP1, P1 ;  /* 0x0000000000ff7886 */ /* 0x000fe20000820000 */
[----:B------:R-:W-:Y:S01]  /*9e10*/  SHF.R.S32.HI R65, RZ, 0x1f, R62 ;  /* 0x0000001fff417819 */ /* 0x000fe2000001143e */
[----:B------:R-:W-:-:S02]  /*9e20*/  UIADD3 UR7, UPT, UPT, UR6, UR4, URZ ;  /* 0x0000000406077290 */ /* 0x000fc4000fffe0ff */
[----:B------:R-:W-:Y:S01]  /*9e30*/  @!P2 IMAD.MOV R2, RZ, RZ, -R2 ;  /* 0x000000ffff02a224 */ /* 0x000fe200078e0a02 */
[----:B------:R-:W-:Y:S01]  /*9e40*/  VOTEU.ALL UP2, P1 ;  /* 0x0000000000ff7886 */ /* 0x000fe20000840000 */
[----:B------:R-:W-:Y:S01]  /*9e50*/  @!P4 IMAD.IADD R3, R3, 0x1, -R19 ;  /* 0x000000010303c824 */ /* 0x000fe200078e0a13 */
[----:B------:R-:W0:Y:S04]  /*9e60*/  LDCU.64 UR18, c[0x0][0x358] ;  /* 0x00006b00ff1277ac */ /* 0x000e280008000a00 */
[----:B------:R1:W-:Y:S01]  /*9e70*/  @!P4 STL [R1+0x64], R3 ;  /* 0x000064030100c387 */ /* 0x0003e20000100800 */
[----:B------:R-:W4:Y:S03]  /*9e80*/  LDCU UR13, c[0x0][0x3b0] ;  /* 0x00007600ff0d77ac */ /* 0x000f260008000800 */
[----:B------:R0:W-:Y:S01]  /*9e90*/  STL [R1+0x454], R2 ;  /* 0x0004540201007387 */ /* 0x0001e20000100800 */
[----:B------:R-:W0:Y:S01]  /*9ea0*/  LDCU UR16, c[0x0][0x3b0] ;  /* 0x00007600ff1077ac */ /* 0x000e220008000800 */
[----:B------:R-:W0:Y:S01]  /*9eb0*/  LDCU UR17, c[0x0][0x3b0] ;  /* 0x00007600ff1177ac */ /* 0x000e220008000800 */
[----:B------:R-:W0:Y:S01]  /*9ec0*/  LDCU UR25, c[0x0][0x3b0] ;  /* 0x00007600ff1977ac */ /* 0x000e220008000800 */
[----:B------:R-:W0:Y:S01]  /*9ed0*/  LDCU UR28, c[0x0][0x3b0] ;  /* 0x00007600ff1c77ac */ /* 0x000e220008000800 */
[----:B------:R-:W0:Y:S01]  /*9ee0*/  LDCU UR24, c[0x0][0x3b0] ;  /* 0x00007600ff1877ac */ /* 0x000e220008000800 */
[----:B------:R-:W0:Y:S01]  /*9ef0*/  LDCU UR26, c[0x0][0x3b0] ;  /* 0x00007600ff1a77ac */ /* 0x000e220008000800 */
[----:B------:R-:W0:Y:S01]  /*9f00*/  LDCU UR27, c[0x0][0x3b0] ;  /* 0x00007600ff1b77ac */ /* 0x000e220008000800 */
[----:B------:R-:W0:Y:S01]  /*9f10*/  LDCU UR29, c[0x0][0x3a0] ;  /* 0x00007400ff1d77ac */ /* 0x000e220008000800 */
[----:B--2---:R-:W-:-:S02]  /*9f20*/  IMAD R5, R5, UR9, RZ ;  /* 0x0000000905057c24 */ /* 0x004fc4000f8e02ff */
[----:B---3--:R-:W-:-:S03]  /*9f30*/  IMAD R6, R6, UR9, RZ ;  /* 0x0000000906067c24 */ /* 0x008fc6000f8e02ff */
[----:B-1----:R-:W-:Y:S01]  /*9f40*/  IADD3 R3, P4, PT, R5, UR20, RZ ;  /* 0x0000001405037c10 */ /* 0x002fe2000ff9e0ff */
[----:B------:R-:W-:Y:S01]  /*9f50*/  STTM.x64 tmem[UR7], RZ ;  /* 0x000000ff000079ed */ /* 0x000fe20008340007 */
[----:B------:R-:W-:-:S04]  /*9f60*/  @!UP1 UIADD3 UR14, UPT, UPT, -UR10, 0x100000, URZ ;  /* 0x001000000a0e9890 */ /* 0x000fc8000fffe1ff */
[----:B------:R-:W-:Y:S02]  /*9f70*/  @!UP1 USHF.L.U32 UR15, UR14, 0xb, URZ ;  /* 0x0000000b0e0f9899 */ /* 0x000fe400080006ff */
[----:B------:R-:W-:Y:S01]  /*9f80*/  @!UP1 USHF.L.U32 UR14, UR14, 0x1, URZ ;  /* 0x000000010e0e9899 */ /* 0x000fe200080006ff */
[----:B------:R-:W1:Y:S01]  /*9f90*/  LDCU UR9, c[0x0][0x3ac] ;  /* 0x00007580ff0977ac */ /* 0x000e620008000800 */
[----:B------:R-:W-:Y:S02]  /*9fa0*/  LEA.HI.X.SX32 R5, R5, UR21, 0x1, P4 ;  /* 0x0000001505057c11 */ /* 0x000fe4000a0f0eff */
[----:B0-----:R-:W-:Y:S01]  /*9fb0*/  IADD3 R2, P4, PT, R64, R3, RZ ;  /* 0x0000000340027210 */ /* 0x001fe20007f9e0ff */
[----:B------:R-:W0:Y:S01]  /*9fc0*/  LDCU UR4, c[0x0][0x3b0] ;  /* 0x00007600ff0477ac */ /* 0x000e220008000800 */
[----:B------:R-:W-:-:S03]  /*9fd0*/  IADD3 R4, P2, PT, R6, UR20, RZ ;  /* 0x0000001406047c10 */ /* 0x000fc6000ff5e0ff */
[----:B------:R2:W-:Y:S01]  /*9fe0*/  STL [R1+0x2574], R2 ;  /* 0x0025740201007387 */ /* 0x0005e20000100800 */
[----:B------:R-:W-:Y:S01]  /*9ff0*/  LEA.HI.X.SX32 R6, R6, UR21, 0x1, P2 ;  /* 0x0000001506067c11 */ /* 0x000fe200090f0eff */
[----:B------:R-:W3:Y:S01]  /*a000*/  LDCU UR20, c[0x0][0x3b0] ;  /* 0x00007600ff1477ac */ /* 0x000ee20008000800 */
[----:B------:R-:W-:Y:S01]  /*a010*/  STTM.x64 tmem[UR7+0x40], RZ ;  /* 0x000040ff000079ed */ /* 0x000fe20008340007 */
[----:B------:R-:W-:-:S04]  /*a020*/  @!UP1 UIADD3 UR10, UPT, UPT, -UR10, 0x100000, URZ ;  /* 0x001000000a0a9890 */ /* 0x000fc8000fffe1ff */
[----:B------:R-:W-:Y:S02]  /*a030*/  @!UP1 USHF.L.U32 UR11, UR10, 0xb, URZ ;  /* 0x0000000b0a0b9899 */ /* 0x000fe400080006ff */
[----:B------:R-:W-:Y:S01]  /*a040*/  @!UP1 USHF.L.U32 UR10, UR10, 0x1, URZ ;  /* 0x000000010a0a9899 */ /* 0x000fe200080006ff */
[----:B------:R-:W0:Y:S01]  /*a050*/  LDCU UR21, c[0x0][0x3b0] ;  /* 0x00007600ff1577ac */ /* 0x000e220008000800 */
[----:B--2---:R-:W-:Y:S02]  /*a060*/  IADD3 R2, P2, PT, R64, R4, RZ ;  /* 0x0000000440027210 */ /* 0x004fe40007f5e0ff */
[----:B------:R-:W-:-:S03]  /*a070*/  SHF.R.S32.HI R64, RZ, 0x1f, R61 ;  /* 0x0000001fff407819 */ /* 0x000fc6000001143d */
[----:B------:R2:W-:Y:S02]  /*a080*/  STL [R1+0x257c], R2 ;  /* 0x00257c0201007387 */ /* 0x0005e40000100800 */
[----:B--2---:R-:W-:-:S05]  /*a090*/  IMAD.X R2, R67, 0x1, R5, P4 ;  /* 0x0000000143027824 */ /* 0x004fca00020e0605 */
[----:B------:R2:W-:Y:S02]  /*a0a0*/  STL [R1+0x2570], R2 ;  /* 0x0025700201007387 */ /* 0x0005e40000100800 */
[----:B--2---:R-:W-:-:S05]  /*a0b0*/  IADD3 R2, P4, PT, R63, R3, RZ ;  /* 0x000000033f027210 */ /* 0x004fca0007f9e0ff */
[----:B------:R2:W-:Y:S02]  /*a0c0*/  STL [R1+0x2584], R2 ;  /* 0x0025840201007387 */ /* 0x0005e40000100800 */
[----:B--2---:R-:W-:-:S05]  /*a0d0*/  IMAD.X R2, R67, 0x1, R6, P2 ;  /* 0x0000000143027824 */ /* 0x004fca00010e0606 */
[----:B------:R2:W-:Y:S02]  /*a0e0*/  STL [R1+0x2578], R2 ;  /* 0x0025780201007387 */ /* 0x0005e40000100800 */
        /* <DEDUP_REMOVED lines=151> */
[----:B--2---:R-:W-:Y:S02]  /*aa60*/  IMAD.X R2, R48, 0x1, R6, P2 ;  /* 0x0000000130027824 */ /* 0x004fe400010e0606 */
[----:B------:R-:W-:-:S03]  /*aa70*/  IMAD R48, R14, 0x17, RZ ;  /* 0x000000170e307824 */ /* 0x000fc600078e02ff */
[----:B------:R2:W-:Y:S02]  /*aa80*/  STL [R1+0x2668], R2 ;  /* 0x0026680201007387 */ /* 0x0005e40000100800 */
[----:B--2---:R-:W-:Y:S02]  /*aa90*/  IADD3 R2, P2, PT, R34, R4, RZ ;  /* 0x0000000422027210 */ /* 0x004fe40007f5e0ff */
[----:B------:R-:W-:-:S03]  /*aaa0*/  SHF.R.S32.HI R34, RZ, 0x1f, R48 ;  /* 0x0000001fff227819 */ /* 0x000fc60000011430 */
[----:B------:R2:W-:Y:S02]  /*aab0*/  STL [R1+0x2638], R2 ;  /* 0x0026380201007387 */ /* 0x0005e40000100800 */
[C---:B--2---:R-:W-:Y:S02]  /*aac0*/  IMAD.X R2, R47.reuse, 0x1, R5, P4 ;  /* 0x000000012f027824 */ /* 0x044fe400020e0605 */
[----:B------:R-:W-:-:S03]  /*aad0*/  IMAD.X R47, R47, 0x1, R6, P2 ;  /* 0x000000012f2f7824 */ /* 0x000fc600010e0606 */
[----:B------:R2:W-:Y:S02]  /*aae0*/  STL [R1+0x2630], R2 ;  /* 0x0026300201007387 */ /* 0x0005e40000100800 */
[----:B--2---:R-:W-:-:S05]  /*aaf0*/  IADD3 R2, P4, PT, R58, R3, RZ ;  /* 0x000000033a027210 */ /* 0x004fca0007f9e0ff */
[----:B------:R2:W-:Y:S04]  /*ab00*/  STL [R1+0x2640], R2 ;  /* 0x0026400201007387 */ /* 0x0005e80000100800 */
[----:B------:R0:W-:Y:S01]  /*ab10*/  STL [R1+0x2634], R47 ;  /* 0x0026342f01007387 */ /* 0x0001e20000100800 */
[----:B--2---:R-:W2:Y:S01]  /*ab20*/  S2R R2, SR_TID.X ;  /* 0x0000000000027919 */ /* 0x004ea20000002100 */
[----:B0-----:R-:W-:-:S05]  /*ab30*/  IADD3 R47, P2, PT, R58, R4, RZ ;  /* 0x000000043a2f7210 */ /* 0x001fca0007f5e0ff */
[----:B------:R0:W-:Y:S02]  /*ab40*/  STL [R1+0x2648], R47 ;  /* 0x0026482f01007387 */ /* 0x0001e40000100800 */
[----:B0-----:R-:W-:-:S05]  /*ab50*/  IMAD.X R47, R46, 0x1, R5, P4 ;  /* 0x000000012e2f7824 */ /* 0x001fca00020e0605 */
[----:B------:R0:W-:Y:S01]  /*ab60*/  STL [R1+0x263c], R47 ;  /* 0x00263c2f01007387 */ /* 0x0001e20000100800 */
[----:B--2---:R-:W-:Y:S02]  /*ab70*/  LOP3.LUT R2, R2, 0x7f, RZ, 0xc0, !PT ;  /* 0x0000007f02027812 */ /* 0x004fe400078ec0ff */
[----:B0-----:R-:W-:-:S05]  /*ab80*/  IADD3 R47, P4, PT, R60, R3, RZ ;  /* 0x000000033c2f7210 */ /* 0x001fca0007f9e0ff */
[----:B------:R0:W-:Y:S02]  /*ab90*/  STL [R1+0x2650], R47 ;  /* 0x0026502f01007387 */ /* 0x0001e40000100800 */
[----:B0-----:R-:W-:-:S05]  /*aba0*/  IMAD.X R47, R46, 0x1, R6, P2 ;  /* 0x000000012e2f7824 */ /* 0x001fca00010e0606 */
[----:B------:R0:W-:Y:S02]  /*abb0*/  STL [R1+0x2644], R47 ;  /* 0x0026442f01007387 */ /* 0x0001e40000100800 */
[----:B0-----:R-:W-:-:S05]  /*abc0*/  IADD3 R47, P2, PT, R60, R4, RZ ;  /* 0x000000043c2f7210 */ /* 0x001fca0007f5e0ff */
[----:B------:R0:W-:Y:S02]  /*abd0*/  STL [R1+0x2658], R47 ;  /* 0x0026582f01007387 */ /* 0x0001e40000100800 */
[----:B0-----:R-:W-:-:S05]  /*abe0*/  IMAD.X R47, R35, 0x1, R5, P4 ;  /* 0x00000001232f7824 */ /* 0x001fca00020e0605 */
[----:B------:R0:W-:Y:S02]  /*abf0*/  STL [R1+0x264c], R47 ;  /* 0x00264c2f01007387 */ /* 0x0001e40000100800 */
[----:B0-----:R-:W-:-:S05]  /*ac00*/  IADD3 R47, P4, PT, R48, R3, RZ ;  /* 0x00000003302f7210 */ /* 0x001fca0007f9e0ff */
[----:B------:R0:W-:Y:S02]  /*ac10*/  STL [R1+0x2660], R47 ;  /* 0x0026602f01007387 */ /* 0x0001e40000100800 */
[----:B0-----:R-:W-:Y:S01]  /*ac20*/  IMAD.X R47, R35, 0x1, R6, P2 ;  /* 0x00000001232f7824 */ /* 0x001fe200010e0606 */
[----:B------:R-:W-:-:S05]  /*ac30*/  IADD3 R35, P2, PT, R48, R4, RZ ;  /* 0x0000000430237210 */ /* 0x000fca0007f5e0ff */
[----:B------:R-:W-:Y:S04]  /*ac40*/  STL [R1+0x2664], R35 ;  /* 0x0026642301007387 */ /* 0x000fe80000100800 */
[----:B------:R-:W-:Y:S04]  /*ac50*/  STL [R1+0x2654], R47 ;  /* 0x0026542f01007387 */ /* 0x000fe80000100800 */
[----:B------:R-:W-:Y:S04]  /*ac60*/  STL [R1+0x31e4], R68 ;  /* 0x0031e44401007387 */ /* 0x000fe80000100800 */
[----:B------:R-:W-:Y:S04]  /*ac70*/  STL [R1+0x3170], R45 ;  /* 0x0031702d01007387 */ /* 0x000fe80000100800 */
[----:B------:R-:W-:Y:S04]  /*ac80*/  STL [R1+0x3178], R45 ;  /* 0x0031782d01007387 */ /* 0x000fe80000100800 */
[----:B------:R0:W-:Y:S04]  /*ac90*/  STL [R1+0x3180], R45 ;  /* 0x0031802d01007387 */ /* 0x0001e80000100800 */
[----:B0-----:R-:W2:Y:S04]  /*aca0*/  LDL.LU R45, [R1+0x7d8] ;  /* 0x0007d800012d7983 */ /* 0x001ea80000300800 */
[----:B------:R-:W2:Y:S04]  /*acb0*/  LDL.LU R47, [R1+0x1c4] ;  /* 0x0001c400012f7983 */ /* 0x000ea80000300800 */
[----:B------:R-:W-:Y:S04]  /*acc0*/  STL [R1+0x3160], R44 ;  /* 0x0031602c01007387 */ /* 0x000fe80000100800 */
        /* <DEDUP_REMOVED lines=24> */
[----:B------:R-:W-:Y:S04]  /*ae50*/  STL [R1+0x3098], R29 ;  /* 0x0030981d01007387 */ /* 0x000fe80000100800 */
[----:B------:R-:W-:Y:S04]  /*ae60*/  STL [R1+0x30a4], R29 ;  /* 0x0030a41d01007387 */ /* 0x000fe80000100800 */
[----:B------:R-:W-:Y:S04]  /*ae70*/  STL [R1+0x30ac], R29 ;  /* 0x0030ac1d01007387 */ /* 0x000fe80000100800 */
[----:B------:R-:W-:Y:S04]  /*ae80*/  STL [R1+0x30b4], R29 ;  /* 0x0030b41d01007387 */ /* 0x000fe80000100800 */
[----:B------:R0:W-:Y:S04]  /*ae90*/  STL [R1+0x3088], R28 ;  /* 0x0030881c01007387 */ /* 0x0001e80000100800 */
[----:B0-----:R-:W2:Y:S04]  /*aea0*/  LDL.LU R28, [R1+0x180] ;  /* 0x00018000011c7983 */ /* 0x001ea80000300800 */
[----:B------:R-:W2:Y:S04]  /*aeb0*/  LDL.LU R43, [R1+0x628] ;  /* 0x00062800012b7983 */ /* 0x000ea80000300800 */
[----:B------:R-:W2:Y:S04]  /*aec0*/  LDL.LU R29, [R1+0x1e0] ;  /* 0x0001e000011d7983 */ /* 0x000ea80000300800 */
        /* <DEDUP_REMOVED lines=22> */
[----:B------:R0:W-:Y:S04]  /*b030*/  STL [R1+0x3038], R21 ;  /* 0x0030381501007387 */ /* 0x0001e80000100800 */
[----:B0-----:R-:W3:Y:S04]  /*b040*/  LDL.LU R21, [R1+0x1c8] ;  /* 0x0001c80001157983 */ /* 0x001ee80000300800 */
[----:B------:R-:W3:Y:S04]  /*b050*/  LDL.LU R26, [R1+0x1d4] ;  /* 0x0001d400011a7983 */ /* 0x000ee80000300800 */
[----:B------:R-:W3:Y:S04]  /*b060*/  LDL.LU R24, [R1+0x1d0] ;  /* 0x0001d00001187983 */ /* 0x000ee80000300800 */
[----:B------:R-:W3:Y:S04]  /*b070*/  LDL.LU R33, [R1+0x130] ;  /* 0x0001300001217983 */ /* 0x000ee80000300800 */
[----:B------:R-:W-:Y:S04]  /*b080*/  STL [R1+0x300c], R18 ;  /* 0x00300c1201007387 */ /* 0x000fe80000100800 */
[----:B------:R-:W-:Y:S04]  /*b090*/  STL [R1+0x3014], R18 ;  /* 0x0030141201007387 */ /* 0x000fe80000100800 */
[----:B------:R0:W-:Y:S04]  /*b0a0*/  STL [R1+0x3020], R18 ;  /* 0x0030201201007387 */ /* 0x0001e80000100800 */
[----:B0-----:R-:W3:Y:S04]  /*b0b0*/  LDL.LU R18, [R1+0x1c] ;  /* 0x00001c0001127983 */ /* 0x001ee80000300800 */
[----:B------:R-:W3:Y:S04]  /*b0c0*/  LDL.LU R22, [R1+0x1cc] ;  /* 0x0001cc0001167983 */ /* 0x000ee80000300800 */
        /* <DEDUP_REMOVED lines=9> */
[----:B------:R-:W3:Y:S01]  /*b160*/  LDL.LU R35, [R1+0x898] ;  /* 0x0008980001237983 */ /* 0x000ee20000300800 */
[----:B------:R-:W-:-:S02]  /*b170*/  PRMT R68, RZ, 0x7610, R68 ;  /* 0x00007610ff447816 */ /* 0x000fc40000000044 */
[----:B------:R-:W-:Y:S01]  /*b180*/  PRMT R46, RZ, 0x7610, R46 ;  /* 0x00007610ff2e7816 */ /* 0x000fe2000000002e */
[----:B------:R-:W-:Y:S04]  /*b190*/  STL [R1+0x2ffc], R17 ;  /* 0x002ffc1101007387 */ /* 0x000fe80000100800 */
[----:B------:R-:W-:Y:S04]  /*b1a0*/  STL [R1+0x3004], R17 ;  /* 0x0030041101007387 */ /* 0x000fe80000100800 */
[----:B------:R-:W-:Y:S04]  /*b1b0*/  STL [R1+0x3010], R17 ;  /* 0x0030101101007387 */ /* 0x000fe80000100800 */
[----:B------:R-:W-:Y:S04]  /*b1c0*/  STL [R1+0x2ff0], R16 ;  /* 0x002ff01001007387 */ /* 0x000fe80000100800 */
[----:B------:R0:W-:Y:S04]  /*b1d0*/  STL [R1+0x2ff8], R16 ;  /* 0x002ff81001007387 */ /* 0x0001e80000100800 */
[----:B------:R-:W-:Y:S04]  /*b1e0*/  STL [R1+0x2fe8], R12 ;  /* 0x002fe80c01007387 */ /* 0x000fe80000100800 */
[----:B------:R-:W-:Y:S01]  /*b1f0*/  STL [R1+0x3184], R12 ;  /* 0x0031840c01007387 */ /* 0x000fe20000100800 */
[----:B0-----:R-:W0:Y:S03]  /*b200*/  LDC R16, c[0x0][0x3a0] ;  /* 0x0000e800ff107b82 */ /* 0x001e260000000800 */
[----:B------:R-:W-:Y:S04]  /*b210*/  STL [R1+0x3188], R12 ;  /* 0x0031880c01007387 */ /* 0x000fe80000100800 */
[----:B------:R-:W-:Y:S04]  /*b220*/  STL [R1+0x318c], R12 ;  /* 0x00318c0c01007387 */ /* 0x000fe80000100800 */
[----:B------:R-:W-:Y:S04]  /*b230*/  STL [R1+0x3190], R12 ;  /* 0x0031900c01007387 */ /* 0x000fe80000100800 */
[----:B------:R-:W-:Y:S04]  /*b240*/  STL [R1+0x3194], R12 ;  /* 0x0031940c01007387 */ /* 0x000fe80000100800 */
[----:B------:R-:W-:Y:S04]  /*b250*/  STL [R1+0x3198], R12 ;  /* 0x0031980c01007387 */ /* 0x000fe80000100800 */
[----:B------:R-:W-:Y:S01]  /*b260*/  STL [R1+0x319c], R12 ;  /* 0x00319c0c01007387 */ /* 0x000fe20000100800 */
[----:B0-----:R-:W-:-:S03]  /*b270*/  VIADD R16, R16, 0xfffffffe ;  /* 0xfffffffe10107836 */ /* 0x001fc60000000000 */
        /* <DEDUP_REMOVED lines=19> */
[----:B------:R-:W-:Y:S04]  /*b3b0*/  STL [R1+0x2fb8], R9 ;  /* 0x002fb80901007387 */ /* 0x000fe80000100800 */
[----:B------:R-:W-:Y:S01]  /*b3c0*/  STL [R1+0x2fc4], R9 ;  /* 0x002fc40901007387 */ /* 0x000fe20000100800 */
[----:B0-----:R-:W-:-:S03]  /*b3d0*/  SHF.R.S32.HI R10, RZ, 0x1f, R14 ;  /* 0x0000001fff0a7819 */ /* 0x001fc6000001140e */
        /* <DEDUP_REMOVED lines=10> */
[----:B0-----:R-:W-:Y:S01]  /*b480*/  IMAD.X R8, R34, 0x1, R5, P4 ;  /* 0x0000000122087824 */ /* 0x001fe200020e0605 */
[----:B------:R-:W-:-:S02]  /*b490*/  IADD3 R9, P4, PT, R3, R14, RZ ;  /* 0x0000000e03097210 */ /* 0x000fc40007f9e0ff */
[----:B------:R-:W-:Y:S04]  /*b4a0*/  STL [R1+0x2fac], R7 ;  /* 0x002fac0701007387 */ /* 0x000fe80000100800 */
[----:B------:R-:W-:Y:S04]  /*b4b0*/  STL [R1+0x2fb4], R7 ;  /* 0x002fb40701007387 */ /* 0x000fe80000100800 */
[----:B------:R-:W-:Y:S01]  /*b4c0*/  STL [R1+0x3144], R7 ;  /* 0x0031440701007387 */ /* 0x000fe20000100800 */
[----:B--2---:R-:W-:Y:S02]  /*b4d0*/  IMAD.MOV.U32 R17, RZ, RZ, R23 ;  /* 0x000000ffff117224 */ /* 0x004fe400078e0017 */
[----:B------:R-:W-:Y:S01]  /*b4e0*/  IMAD.MOV.U32 R23, RZ, RZ, R28 ;  /* 0x000000ffff177224 */ /* 0x000fe200078e001c */
[----:B------:R-:W-:Y:S01]  /*b4f0*/  STL [R1+0x314c], R7 ;  /* 0x00314c0701007387 */ /* 0x000fe20000100800 */
[----:B------:R-:W-:-:S02]  /*b500*/  IMAD.MOV.U32 R28, RZ, RZ, R30 ;  /* 0x000000ffff1c7224 */ /* 0x000fc400078e001e */
[----:B------:R-:W-:Y:S01]  /*b510*/  IMAD.MOV.U32 R30, RZ, RZ, R45 ;  /* 0x000000ffff1e7224 */ /* 0x000fe200078e002d */
[----:B------:R-:W-:Y:S01]  /*b520*/  STL [R1+0x315c], R7 ;  /* 0x00315c0701007387 */ /* 0x000fe20000100800 */
[----:B------:R-:W-:Y:S01]  /*b530*/  IMAD.X R45, R34, 0x1, R6, P2 ;  /* 0x00000001222d7824 */ /* 0x000fe200010e0606 */
[----:B------:R-:W-:Y:S01]  /*b540*/  IADD3 R11, P2, PT, R4, R14, RZ ;  /* 0x0000000e040b7210 */ /* 0x000fe20007f5e0ff */
[----:B------:R-:W-:Y:S01]  /*b550*/  @!P0 IMAD.MOV.U32 R34, RZ, RZ, R3 ;  /* 0x000000ffff228224 */ /* 0x000fe200078e0003 */
        /* <DEDUP_REMOVED lines=146> */
[----:B------:R-:W-:Y:S01]  /*be80*/  STL [R1+0x2d68], R78 ;  /* 0x002d684e01007387 */ /* 0x000fe20000100800 */
[----:B------:R-:W-:Y:S03]  /*be90*/  STTM.x64 tmem[UR7+0x80], RZ ;  /* 0x000080ff000079ed */ /* 0x000fe60008340007 */
        /* <DEDUP_REMOVED lines=11> */
[----:B------:R-:W0:Y:S03]  /*bf50*/  FENCE.VIEW.ASYNC.T ;  /* 0x00000000000073c6 */ /* 0x000e260000000200 */
[----:B------:R-:W-:Y:S01]  /*bf60*/  STL [R1+0x2d4c], R71 ;  /* 0x002d4c4701007387 */ /* 0x000fe20000100800 */
[----:B0-----:R-:W-:Y:S06]  /*bf70*/  BAR.SYNC.DEFER_BLOCKING 0x0 ;  /* 0x0000000000007b1d */ /* 0x001fec0000010000 */
[----:B------:R-:W-:Y:S04]  /*bf80*/  STL [R1+0x2d48], R20 ;  /* 0x002d481401007387 */ /* 0x000fe80000100800 */
[----:B------:R-:W-:Y:S04]  /*bf90*/  STL [R1+0x2d44], R69 ;  /* 0x002d444501007387 */ /* 0x000fe80000100800 */
[----:B------:R-:W-:Y:S04]  /*bfa0*/  STL [R1+0x2d40], R19 ;  /* 0x002d401301007387 */ /* 0x000fe80000100800 */
[----:B------:R-:W-:Y:S04]  /*bfb0*/  STL [R1+0x2cd8], R83 ;  /* 0x002cd85301007387 */ /* 0x000fe80000100800 */
[----:B-----5:R-:W-:Y:S04]  /*bfc0*/  STL [R1+0x2cd4], R13 ;  /* 0x002cd40d01007387 */ /* 0x020fe80000100800 */
[----:B------:R-:W0:Y:S02]  /*bfd0*/  FENCE.VIEW.ASYNC.S ;  /* 0x00000000000073c6 */ /* 0x000e240000000000 */
[----:B0-----:R0:W2:Y:S02]  /*bfe0*/  @!UP2 SYNCS.EXCH.64 URZ, [UR8], UR14 ;  /* 0x0000000e08ffa5b2 */ /* 0x0010a40008000100 */
[----:B------:R-:W-:Y:S04]  /*bff0*/  STL [R1+0x2cd0], R80 ;  /* 0x002cd05001007387 */ /* 0x000fe80000100800 */
[----:B------:R0:W-:Y:S04]  /*c000*/  STL [R1+0x265c], R8 ;  /* 0x00265c0801007387 */ /* 0x0001e80000100800 */
[----:B------:R-:W-:Y:S01]  /*c010*/  STL [R1+0x2564], R9 ;  /* 0x0025640901007387 */ /* 0x000fe20000100800 */
[----:B------:R-:W-:Y:S01]  /*c020*/  PRMT R12, RZ, 0x7610, R12 ;  /* 0x00007610ff0c7816 */ /* 0x000fe2000000000c */
[----:B0-----:R-:W0:Y:S02]  /*c030*/  LDCU.64 UR14, c[0x0][0x388] ;  /* 0x00007100ff0e77ac */ /* 0x001e240008000a00 */
[----:B------:R-:W-:Y:S01]  /*c040*/  STL [R1+0x2628], R45 ;  /* 0x0026282d01007387 */ /* 0x000fe20000100800 */
[----:B------:R-:W-:Y:S01]  /*c050*/  IMAD.X R8, R10, 0x1, R5, P4 ;  /* 0x000000010a087824 */ /* 0x000fe200020e0605 */
[----:B------:R-:W-:Y:S01]  /*c060*/  ISETP.GE.U32.AND P4, PT, R16, 0x7ffffeff, PT ;  /* 0x7ffffeff1000780c */ /* 0x000fe20003f86070 */
[----:B------:R-:W-:Y:S01]  /*c070*/  IMAD.X R10, R10, 0x1, R6, P2 ;  /* 0x000000010a0a7824 */ /* 0x000fe200010e0606 */
[----:B------:R-:W0:Y:S01]  /*c080*/  LDC R16, c[0x0][0x3a0] ;  /* 0x0000e800ff107b82 */ /* 0x000e220000000800 */
[----:B------:R-:W-:Y:S04]  /*c090*/  STL [R1+0x256c], R11 ;  /* 0x00256c0b01007387 */ /* 0x000fe80000100800 */
[----:B------:R-:W-:Y:S04]  /*c0a0*/  STL [R1+0x182c], R8 ;  /* 0x00182c0801007387 */ /* 0x000fe80000100800 */
[----:B------:R-:W-:Y:S01]  /*c0b0*/  STL [R1+0x2568], R10 ;  /* 0x0025680a01007387 */ /* 0x000fe20000100800 */
[----:B0-----:R-:W-:-:S05]  /*c0c0*/  VIADD R16, R16, 0xfffffffd ;  /* 0xfffffffd10107836 */ /* 0x001fca0000000000 */
[----:B------:R-:W-:Y:S01]  /*c0d0*/  ISETP.GE.U32.AND P2, PT, R16, 0x7ffffefe, PT ;  /* 0x7ffffefe1000780c */ /* 0x000fe20003f46070 */
[----:B------:R-:W-:Y:S02]  /*c0e0*/  IMAD.MOV.U32 R16, RZ, RZ, R17 ;  /* 0x000000ffff107224 */ /* 0x000fe400078e0011 */
[----:B---3--:R-:W-:Y:S02]  /*c0f0*/  IMAD.MOV.U32 R17, RZ, RZ, R32 ;  /* 0x000000ffff117224 */ /* 0x008fe400078e0020 */
[----:B------:R-:W-:Y:S02]  /*c100*/  IMAD.MOV.U32 R32, RZ, RZ, R38 ;  /* 0x000000ffff207224 */ /* 0x000fe400078e0026 */
[----:B------:R-:W-:Y:S02]  /*c110*/  IMAD.MOV.U32 R38, RZ, RZ, R35 ;  /* 0x000000ffff267224 */ /* 0x000fe400078e0023 */
[----:B------:R-:W-:Y:S01]  /*c120*/  @!P0 IMAD.MOV.U32 R35, RZ, RZ, R5 ;  /* 0x000000ffff238224 */ /* 0x000fe200078e0005 */
[----:B--2---:R-:W-:Y:S06]  /*c130*/  BAR.SYNC.DEFER_BLOCKING 0x0 ;  /* 0x0000000000007b1d */ /* 0x004fec0000010000 */
[----:B------:R0:W2:Y:S02]  /*c140*/  @!P0 LDG.E.U8 R68, desc[UR18][R34.64] ;  /* 0x0000001222448981 */ /* 0x0000a4000c1e1100 */
[----:B0-----:R-:W-:-:S02]  /*c150*/  @!P0 IMAD.MOV.U32 R34, RZ, RZ, R4 ;  /* 0x000000ffff228224 */ /* 0x001fc400078e0004 */
[----:B------:R-:W-:-:S05]  /*c160*/  @!P0 IMAD.MOV.U32 R35, RZ, RZ, R6 ;  /* 0x000000ffff238224 */ /* 0x000fca00078e0006 */
[----:B------:R0:W3:Y:S02]  /*c170*/  @!P0 LDG.E.U8 R46, desc[UR18][R34.64] ;  /* 0x00000012222e8981 */ /* 0x0000e4000c1e1100 */
[----:B0-----:R-:W-:Y:S02]  /*c180*/  @!P4 IMAD.MOV.U32 R34, RZ, RZ, R9 ;  /* 0x000000ffff22c224 */ /* 0x001fe400078e0009 */
[----:B------:R-:W-:-:S05]  /*c190*/  @!P4 IMAD.MOV.U32 R35, RZ, RZ, R8 ;  /* 0x000000ffff23c224 */ /* 0x000fca00078e0008 */
[----:B------:R0:W4:Y:S02]  /*c1a0*/  @!P4 LDG.E.U8 R12, desc[UR18][R34.64] ;  /* 0x00000012220cc981 */ /* 0x000124000c1e1100 */
[----:B0-----:R-:W-:Y:S02]  /*c1b0*/  @!P4 IMAD.MOV.U32 R34, RZ, RZ, R11 ;  /* 0x000000ffff22c224 */ /* 0x001fe400078e000b */
[----:B------:R-:W-:Y:S01]  /*c1c0*/  @!P4 IMAD.MOV.U32 R35, RZ, RZ, R10 ;  /* 0x000000ffff23c224 */ /* 0x000fe200078e000a */
[----:B--2---:R0:W-:Y:S04]  /*c1d0*/  STL [R1+0x870], R68 ;  /* 0x0008704401007387 */ /* 0x0041e80000100800 */
[----:B0-----:R-:W2:Y:S04]  /*c1e0*/  LDL.LU R68, [R1+0x31e4] ;  /* 0x0031e40001447983 */ /* 0x001ea80000300800 */
[----:B---3--:R0:W-:Y:S04]  /*c1f0*/  STL [R1+0x86c], R46 ;  /* 0x00086c2e01007387 */ /* 0x0081e80000100800 */
[----:B------:R-:W3:Y:S04]  /*c200*/  LDL.LU R8, [R1+0x31e0] ;  /* 0x0031e00001087983 */ /* 0x000ee80000300800 */
[----:B------:R-:W2:Y:S01]  /*c210*/  LDL.LU R9, [R1+0x31dc] ;  /* 0x0031dc0001097983 */ /* 0x000ea20000300800 */
[----:B0-----:R-:W0:Y:S02]  /*c220*/  LDC R46, c[0x0][0x3a0] ;  /* 0x0000e800ff2e7b82 */ /* 0x001e240000000800 */
[----:B0-----:R-:W-:-:S05]  /*c230*/  VIADD R46, R46, 0xfffffffc ;  /* 0xfffffffc2e2e7836 */ /* 0x001fca0000000000 */
[----:B------:R-:W-:Y:S02]  /*c240*/  ISETP.GE.U32.AND P0, PT, R46, 0x7ffffefd, PT ;  /* 0x7ffffefd2e00780c */ /* 0x000fe40003f06070 */
[----:B------:R-:W-:-:S06]  /*c250*/  PRMT R46, RZ, 0x7610, R46 ;  /* 0x00007610ff2e7816 */ /* 0x000fcc000000002e */
[----:B------:R-:W2:Y:S04]  /*c260*/  @!P4 LDG.E.U8 R46, desc[UR18][R34.64] ;  /* 0x00000012222ec981 */ /* 0x000ea8000c1e1100 */
[----:B----4-:R0:W-:Y:S04]  /*c270*/  STL [R1+0x864], R12 ;  /* 0x0008640c01007387 */ /* 0x0101e80000100800 */
[----:B0-----:R-:W4:Y:S04]  /*c280*/  LDL.LU R12, [R1+0x31d8] ;  /* 0x0031d800010c7983 */ /* 0x001f280000300800 */
[----:B------:R-:W3:Y:S04]  /*c290*/  LDL.LU R10, [R1+0x31d4] ;  /* 0x0031d400010a7983 */ /* 0x000ee80000300800 */
[----:B------:R-:W3:Y:S04]  /*c2a0*/  LDL.LU R11, [R1+0x31d0] ;  /* 0x0031d000010b7983 */ /* 0x000ee80000300800 */
[----:B--2---:R0:W-:Y:S04]  /*c2b0*/  STL [R1+0x840], R46 ;  /* 0x0008402e01007387 */ /* 0x0041e80000100800 */
[----:B------:R-:W2:Y:S04]  /*c2c0*/  LDL R34, [R1+0x2570] ;  /* 0x0025700001227983 */ /* 0x000ea80000100800 */
[----:B------:R-:W2:Y:S01]  /*c2d0*/  LDL R35, [R1+0x2574] ;  /* 0x0025740001237983 */ /* 0x000ea20000100800 */
[----:B0-----:R-:W0:Y:S01]  /*c2e0*/  LDC R46, c[0x0][0x3a0] ;  /* 0x0000e800ff2e7b82 */ /* 0x001e220000000800 */
[----:B----4-:R-:W-:-:S02]  /*c2f0*/  PRMT R12, RZ, 0x7610, R12 ;  /* 0x00007610ff0c7816 */ /* 0x010fc4000000000c */
[----:B--2---:R-:W-:-:S04]  /*c300*/  @!P2 LOP3.LUT R35, R35, R34, RZ, 0x3c, !PT ;  /* 0x000000222323a212 */ /* 0x004fc800078e3cff */
[----:B------:R-:W-:-:S04]  /*c310*/  @!P2 LOP3.LUT R34, R35, R34, RZ, 0x3c, !PT ;  /* 0x000000222322a212 */ /* 0x000fc800078e3cff */
[----:B------:R-:W-:-:S05]  /*c320*/  @!P2 LOP3.LUT R35, R35, R34, RZ, 0x3c, !PT ;  /* 0x000000222323a212 */ /* 0x000fca00078e3cff */
[----:B------:R-:W2:Y:S04]  /*c330*/  @!P2 LDG.E.U8 R12, desc[UR18][R34.64] ;  /* 0x00000012220ca981 */ /* 0x000ea8000c1e1100 */
[----:B--2---:R2:W-:Y:S04]  /*c340*/  STL [R1+0x83c], R12 ;  /* 0x00083c0c01007387 */ /* 0x0045e80000100800 */
[----:B--2---:R-:W2:Y:S04]  /*c350*/  LDL.LU R12, [R1+0x31cc] ;  /* 0x0031cc00010c7983 */ /* 0x004ea80000300800 */
[----:B------:R-:W4:Y:S04]  /*c360*/  LDL R34, [R1+0x2578] ;  /* 0x0025780001227983 */ /* 0x000f280000100800 */
[----:B------:R-:W4:Y:S01]  /*c370*/  LDL R35, [R1+0x257c] ;  /* 0x00257c0001237983 */ /* 0x000f220000100800 */
[----:B0-----:R-:W-:-:S05]  /*c380*/  VIADD R46, R46, 0xfffffffb ;  /* 0xfffffffb2e2e7836 */ /* 0x001fca0000000000 */
[----:B------:R-:W-:Y:S02]  /*c390*/  ISETP.GE.U32.AND P4, PT, R46, 0x7ffffefc, PT ;  /* 0x7ffffefc2e00780c */ /* 0x000fe40003f86070 */
[----:B------:R-:W-:Y:S02]  /*c3a0*/  PRMT R46, RZ, 0x7610, R46 ;  /* 0x00007610ff2e7816 */ /* 0x000fe4000000002e */
[----:B----4-:R-:W-:-:S04]  /*c3b0*/  @!P2 LOP3.LUT R35, R35, R34, RZ, 0x3c, !PT ;  /* 0x000000222323a212 */ /* 0x010fc800078e3cff */
[----:B------:R-:W-:-:S04]  /*c3c0*/  @!P2 LOP3.LUT R34, R35, R34, RZ, 0x3c, !PT ;  /* 0x000000222322a212 */ /* 0x000fc800078e3cff */
[----:B------:R-:W-:-:S05]  /*c3d0*/  @!P2 LOP3.LUT R35, R35, R34, RZ, 0x3c, !PT ;  /* 0x000000222323a212 */ /* 0x000fca00078e3cff */
[----:B------:R-:W4:Y:S04]  /*c3e0*/  @!P2 LDG.E.U8 R46, desc[UR18][R34.64] ;  /* 0x00000012222ea981 */ /* 0x000f28000c1e1100 */
[----:B----4-:R0:W-:Y:S04]  /*c3f0*/  STL [R1+0x838], R46 ;  /* 0x0008382e01007387 */ /* 0x0101e80000100800 */
[----:B------:R-:W4:Y:S04]  /*c400*/  LDL R34, [R1+0x2580] ;  /* 0x0025800001227983 */ /* 0x000f280000100800 */
[----:B------:R-:W4:Y:S01]  /*c410*/  LDL R35, [R1+0x2584] ;  /* 0x0025840001237983 */ /* 0x000f220000100800 */
[----:B--2---:R-:W-:Y:S01]  /*c420*/  PRMT R12, RZ, 0x7610, R12 ;  /* 0x00007610ff0c7816 */ /* 0x004fe2000000000c */
[----:B0-----:R-:W0:Y:S01]  /*c430*/  LDC R46, c[0x0][0x3a0] ;  /* 0x0000e800ff2e7b82 */ /* 0x001e220000000800 */
[----:B----4-:R-:W-:-:S04]  /*c440*/  @!P0 LOP3.LUT R35, R35, R34, RZ, 0x3c, !PT ;  /* 0x0000002223238212 */ /* 0x010fc800078e3cff */
        /* <DEDUP_REMOVED lines=357> */
[----:B------:R-:W-:Y:S01]  /*daa0*/  PRMT R68, RZ, 0x7610, R68 ;  /* 0x00007610ff447816 */ /* 0x000fe20000000044 */
[----:B0-----:R-:W0:Y:S01]  /*dab0*/  LDC R46, c[0x0][0x3a0] ;  /* 0x0000e800ff2e7b82 */ /* 0x001e220000000800 */
[----:B----4-:R-:W-:-:S04]  /*dac0*/  @!P0 LOP3.LUT R35, R35, R34, RZ, 0x3c, !PT ;  /* 0x0000002223238212 */ /* 0x010fc800078e3cff */
[----:B------:R-:W-:-:S04]  /*dad0*/  @!P0 LOP3.LUT R34, R35, R34, RZ, 0x3c, !PT ;  /* 0x0000002223228212 */ /* 0x000fc800078e3cff */
[----:B------:R-:W-:-:S05]  /*dae0*/  @!P0 LOP3.LUT R35, R35, R34, RZ, 0x3c, !PT ;  /* 0x0000002223238212 */ /* 0x000fca00078e3cff */
[----:B------:R-:W4:Y:S04]  /*daf0*/  @!P0 LDG.E.U8 R68, desc[UR18][R34.64] ;  /* 0x0000001222448981 */ /* 0x000f28000c1e1100 */
[----:B----4-:R4:W-:Y:S04]  /*db00*/  STL [R1+0x8f8], R68 ;  /* 0x0008f84401007387 */ /* 0x0109e80000100800 */
[----:B------:R-:W2:Y:S04]  /*db10*/  LDL R34, [R1+0x2644] ;  /* 0x0026440001227983 */ /* 0x000ea80000100800 */
[----:B------:R-:W2:Y:S01]  /*db20*/  LDL R35, [R1+0x2648] ;  /* 0x0026480001237983 */ /* 0x000ea20000100800 */
[----:B---3--:R-:W-:Y:S01]  /*db30*/  PRMT R11, RZ, 0x7610, R11 ;  /* 0x00007610ff0b7816 */ /* 0x008fe2000000000b */
[----:B----4-:R-:W3:Y:S01]  /*db40*/  LDC R68, c[0x0][0x3a0] ;  /* 0x0000e800ff447b82 */ /* 0x010ee20000000800 */
[----:B--2---:R-:W-:-:S04]  /*db50*/  @!P0 LOP3.LUT R35, R35, R34, RZ, 0x3c, !PT ;  /* 0x0000002223238212 */ /* 0x004fc800078e3cff */
[----:B------:R-:W-:-:S04]  /*db60*/  @!P0 LOP3.LUT R34, R35, R34, RZ, 0x3c, !PT ;  /* 0x0000002223228212 */ /* 0x000fc800078e3cff */
[----:B------:R-:W-:-:S05]  /*db70*/  @!P0 LOP3.LUT R35, R35, R34, RZ, 0x3c, !PT ;  /* 0x0000002223238212 */ /* 0x000fca00078e3cff */
[----:B------:R-:W2:Y:S04]  /*db80*/  @!P0 LDG.E.U8 R11, desc[UR18][R34.64] ;  /* 0x00000012220b8981 */ /* 0x000ea8000c1e1100 */
[----:B------:R-:W4:Y:S04]  /*db90*/  LDL R35, [R1+0x264c] ;  /* 0x00264c0001237983 */ /* 0x000f280000100800 */
[----:B--2---:R2:W-:Y:S04]  /*dba0*/  STL [R1+0x8ec], R11 ;  /* 0x0008ec0b01007387 */ /* 0x0045e80000100800 */
[----:B--2---:R-:W2:Y:S01]  /*dbb0*/  LDL R11, [R1+0x2650] ;  /* 0x00265000010b7983 */ /* 0x004ea20000100800 */
[----:B0-----:R-:W-:-:S05]  /*dbc0*/  VIADD R46, R46, 0xffffffe8 ;  /* 0xffffffe82e2e7836 */ /* 0x001fca0000000000 */
[----:B------:R-:W-:Y:S01]  /*dbd0*/  ISETP.GE.U32.AND P2, PT, R46, 0x7ffffee9, PT ;  /* 0x7ffffee92e00780c */ /* 0x000fe20003f46070 */
[----:B---3--:R-:W-:Y:S01]  /*dbe0*/  VIADD R46, R68, 0xffffffe7 ;  /* 0xffffffe7442e7836 */ /* 0x008fe20000000000 */
[----:B------:R-:W-:-:S04]  /*dbf0*/  PRMT R68, RZ, 0x7610, R68 ;  /* 0x00007610ff447816 */ /* 0x000fc80000000044 */
[----:B------:R-:W-:Y:S02]  /*dc00*/  ISETP.GE.U32.AND P0, PT, R46, 0x7ffffee8, PT ;  /* 0x7ffffee82e00780c */ /* 0x000fe40003f06070 */
[----:B------:R-:W3:Y:S01]  /*dc10*/  LDL R46, [R1+0x265c] ;  /* 0x00265c00012e7983 */ /* 0x000ee20000100800 */
[----:B--2---:R-:W-:-:S03]  /*dc20*/  @!P4 IMAD.MOV.U32 R34, RZ, RZ, R11 ;  /* 0x000000ffff22c224 */ /* 0x004fc600078e000b */
[----:B------:R-:W2:Y:S04]  /*dc30*/  LDL R11, [R1+0x2660] ;  /* 0x00266000010b7983 */ /* 0x000ea80000100800 */
[----:B----4-:R3:W4:Y:S01]  /*dc40*/  @!P4 LDG.E.U8 R68, desc[UR18][R34.64] ;  /* 0x000000122244c981 */ /* 0x010722000c1e1100 */
[----:B------:R-:W-:Y:S01]  /*dc50*/  PRMT R12, RZ, 0x7610, R12 ;  /* 0x00007610ff0c7816 */ /* 0x000fe2000000000c */
[----:B---3--:R-:W-:Y:S02]  /*dc60*/  @!P2 IMAD.MOV.U32 R35, RZ, RZ, R46 ;  /* 0x000000ffff23a224 */ /* 0x008fe400078e002e */
[----:B--2---:R-:W-:Y:S01]  /*dc70*/  @!P2 IMAD.MOV.U32 R34, RZ, RZ, R11 ;  /* 0x000000ffff22a224 */ /* 0x004fe200078e000b */
[----:B----4-:R0:W-:Y:S04]  /*dc80*/  STL [R1+0x9d8], R68 ;  /* 0x0009d84401007387 */ /* 0x0101e80000100800 */
[----:B------:R-:W2:Y:S04]  /*dc90*/  LDL R46, [R1+0x2654] ;  /* 0x00265400012e7983 */ /* 0x000ea80000100800 */
[----:B------:R-:W3:Y:S01]  /*dca0*/  LDL R11, [R1+0x2658] ;  /* 0x00265800010b7983 */ /* 0x000ee20000100800 */
[----:B------:R-:W-:Y:S01]  /*dcb0*/  PRMT R9, RZ, 0x7610, R9 ;  /* 0x00007610ff097816 */ /* 0x000fe20000000009 */
[----:B0-----:R-:W0:Y:S02]  /*dcc0*/  LDC R68, c[0x0][0x3a0] ;  /* 0x0000e800ff447b82 */ /* 0x001e240000000800 */
[----:B------:R2:W4:Y:S02]  /*dcd0*/  @!P2 LDG.E.U8 R12, desc[UR18][R34.64] ;  /* 0x00000012220ca981 */ /* 0x000524000c1e1100 */
[----:B--2---:R-:W-:-:S02]  /*dce0*/  @!P4 IMAD.MOV.U32 R35, RZ, RZ, R46 ;  /* 0x000000ffff23c224 */ /* 0x004fc400078e002e */
[----:B---3--:R-:W-:Y:S01]  /*dcf0*/  @!P4 IMAD.MOV.U32 R34, RZ, RZ, R11 ;  /* 0x000000ffff22c224 */ /* 0x008fe200078e000b */
[----:B----4-:R2:W-:Y:S04]  /*dd00*/  STL [R1+0xb78], R12 ;  /* 0x000b780c01007387 */ /* 0x0105e80000100800 */
[----:B------:R-:W3:Y:S04]  /*dd10*/  @!P4 LDG.E.U8 R9, desc[UR18][R34.64] ;  /* 0x000000122209c981 */ /* 0x000ee8000c1e1100 */
[----:B------:R-:W4:Y:S01]  /*dd20*/  LDL R35, [R1+0x2664] ;  /* 0x0026640001237983 */ /* 0x000f220000100800 */
[----:B------:R-:W-:Y:S01]  /*dd30*/  PRMT R10, RZ, 0x7610, R10 ;  /* 0x00007610ff0a7816 */ /* 0x000fe2000000000a */
[----:B--2---:R-:W-:-:S02]  /*dd40*/  IMAD.MOV.U32 R12, RZ, RZ, R16 ;  /* 0x000000ffff0c7224 */ /* 0x004fc400078e0010 */
[----:B------:R-:W-:Y:S02]  /*dd50*/  IMAD.MOV.U32 R16, RZ, RZ, R18 ;  /* 0x000000ffff107224 */ /* 0x000fe400078e0012 */
[----:B------:R-:W-:Y:S02]  /*dd60*/  IMAD.MOV.U32 R18, RZ, RZ, R22 ;  /* 0x000000ffff127224 */ /* 0x000fe400078e0016 */
[----:B------:R-:W-:Y:S02]  /*dd70*/  IMAD.MOV.U32 R22, RZ, RZ, R30 ;  /* 0x000000ffff167224 */ /* 0x000fe400078e001e */
[----:B------:R-:W-:Y:S01]  /*dd80*/  IMAD.MOV.U32 R30, RZ, RZ, R47 ;  /* 0x000000ffff1e7224 */ /* 0x000fe200078e002f */
[----:B---3--:R2:W-:Y:S01]  /*dd90*/  STL [R1+0x9d4], R9 ;  /* 0x0009d40901007387 */ /* 0x0085e20000100800 */
[----:B----4-:R-:W-:Y:S02]  /*dda0*/  @!P2 IMAD.MOV.U32 R34, RZ, RZ, R35 ;  /* 0x000000ffff22a224 */ /* 0x010fe400078e0023 */
[----:B------:R-:W-:-:S02]  /*ddb0*/  @!P2 IMAD.MOV.U32 R35, RZ, RZ, R45 ;  /* 0x000000ffff23a224 */ /* 0x000fc400078e002d */
[----:B------:R-:W3:Y:S04]  /*ddc0*/  LDL.LU R45, [R1+0x3180] ;  /* 0x00318000012d7983 */ /* 0x000ee80000300800 */
[----:B------:R4:W3:Y:S01]  /*ddd0*/  @!P2 LDG.E.U8 R10, desc[UR18][R34.64] ;  /* 0x00000012220aa981 */ /* 0x0008e2000c1e1100 */
[----:B------:R-:W-:-:S05]  /*dde0*/  IMAD R47, R14, 0x18, RZ ;  /* 0x000000180e2f7824 */ /* 0x000fca00078e02ff */
[----:B------:R-:W-:Y:S02]  /*ddf0*/  SHF.R.S32.HI R46, RZ, 0x1f, R47 ;  /* 0x0000001fff2e7819 */ /* 0x000fe4000001142f */
[----:B--2---:R-:W-:-:S05]  /*de00*/  IADD3 R9, P4, PT, R47, R3, RZ ;  /* 0x000000032f097210 */ /* 0x004fca0007f9e0ff */
[----:B----4-:R-:W-:Y:S02]  /*de10*/  IMAD.MOV.U32 R35, RZ, RZ, R9 ;  /* 0x000000ffff237224 */ /* 0x010fe400078e0009 */
[----:B------:R-:W-:Y:S01]  /*de20*/  IMAD.X R34, R46, 0x1, R5, P4 ;  /* 0x000000012e227824 */ /* 0x000fe200020e0605 */
[----:B------:R2:W-:Y:S04]  /*de30*/  STL [R1+0x1834], R9 ;  /* 0x0018340901007387 */ /* 0x0005e80000100800 */
[----:B------:R-:W-:Y:S02]  /*de40*/  @!P0 LOP3.LUT R35, R35, R34, RZ, 0x3c, !PT ;  /* 0x0000002223238212 */ /* 0x000fe400078e3cff */
[----:B--2---:R-:W-:Y:S01]  /*de50*/  IADD3 R9, P4, PT, R47, R4, RZ ;  /* 0x000000042f097210 */ /* 0x004fe20007f9e0ff */
[----:B------:R-:W-:-:S02]  /*de60*/  IMAD.MOV.U32 R11, RZ, RZ, R12 ;  /* 0x000000ffff0b7224 */ /* 0x000fc400078e000c */
[----:B------:R-:W-:Y:S01]  /*de70*/  IMAD.MOV.U32 R12, RZ, RZ, R30 ;  /* 0x000000ffff0c7224 */ /* 0x000fe200078e001e */
[----:B---3--:R-:W-:Y:S04]  /*de80*/  STL [R1+0xb74], R10 ;  /* 0x000b740a01007387 */ /* 0x008fe80000100800 */
[----:B------:R2:W-:Y:S01]  /*de90*/  STL [R1+0x1830], R34 ;  /* 0x0018302201007387 */ /* 0x0005e20000100800 */
[----:B------:R-:W-:Y:S02]  /*dea0*/  PRMT R45, RZ, 0x7610, R45 ;  /* 0x00007610ff2d7816 */ /* 0x000fe4000000002d */
[----:B--2---:R-:W-:-:S04]  /*deb0*/  @!P0 LOP3.LUT R34, R35, R34, RZ, 0x3c, !PT ;  /* 0x0000002223228212 */ /* 0x004fc800078e3cff */
[----:B------:R-:W-:-:S05]  /*dec0*/  @!P0 LOP3.LUT R35, R35, R34, RZ, 0x3c, !PT ;  /* 0x0000002223238212 */ /* 0x000fca00078e3cff */
[----:B------:R2:W3:Y:S01]  /*ded0*/  @!P0 LDG.E.U8 R45, desc[UR18][R34.64] ;  /* 0x00000012222d8981 */ /* 0x0004e2000c1e1100 */
[----:B------:R-:W-:Y:S02]  /*dee0*/  IMAD.X R10, R46, 0x1, R6, P4 ;  /* 0x000000012e0a7824 */ /* 0x000fe400020e0606 */
[----:B------:R-:W-:-:S04]  /*def0*/  IMAD.MOV.U32 R46, RZ, RZ, R9 ;  /* 0x000000ffff2e7224 */ /* 0x000fc800078e0009 */
[----:B--2---:R-:W-:Y:S02]  /*df00*/  IMAD.MOV.U32 R35, RZ, RZ, R46 ;  /* 0x000000ffff237224 */ /* 0x004fe400078e002e */
[----:B------:R-:W-:-:S05]  /*df10*/  IMAD.MOV.U32 R34, RZ, RZ, R10 ;  /* 0x000000ffff227224 */ /* 0x000fca00078e000a */
[----:B------:R-:W-:Y:S01]  /*df20*/  @!P0 LOP3.LUT R35, R35, R34, RZ, 0x3c, !PT ;  /* 0x0000002223238212 */ /* 0x000fe200078e3cff */
[----:B------:R-:W-:-:S03]  /*df30*/  IMAD.MOV.U32 R30, RZ, RZ, R48 ;  /* 0x000000ffff1e7224 */ /* 0x000fc600078e0030 */
[C---:B------:R-:W-:Y:S01]  /*df40*/  @!P0 LOP3.LUT R34, R35.reuse, R34, RZ, 0x3c, !PT ;  /* 0x0000002223228212 */ /* 0x040fe200078e3cff */
[----:B0-----:R-:W-:Y:S01]  /*df50*/  VIADD R48, R68, 0xffffffe6 ;  /* 0xffffffe644307836 */ /* 0x001fe20000000000 */
[----:B------:R-:W-:Y:S02]  /*df60*/  PRMT R68, RZ, 0x7610, R68 ;  /* 0x00007610ff447816 */ /* 0x000fe40000000044 */
[----:B------:R-:W-:-:S05]  /*df70*/  @!P0 LOP3.LUT R35, R35, R34, RZ, 0x3c, !PT ;  /* 0x0000002223238212 */ /* 0x000fca00078e3cff */
[----:B------:R-:W2:Y:S04]  /*df80*/  @!P0 LDG.E.U8 R68, desc[UR18][R34.64] ;  /* 0x0000001222448981 */ /* 0x000ea8000c1e1100 */
[----:B------:R0:W-:Y:S04]  /*df90*/  STL [R1+0x255c], R9 ;  /* 0x00255c0901007387 */ /* 0x0001e80000100800 */
[----:B0-----:R-:W4:Y:S04]  /*dfa0*/  LDL.LU R9, [R1+0x317c] ;  /* 0x00317c0001097983 */ /* 0x001f280000300800 */
[----:B------:R-:W-:Y:S04]  /*dfb0*/  STL [R1+0x2558], R10 ;  /* 0x0025580a01007387 */ /* 0x000fe80000100800 */
[----:B---3--:R0:W-:Y:S04]  /*dfc0*/  STL [R1+0x78c], R45 ;  /* 0x00078c2d01007387 */ /* 0x0081e80000100800 */
[----:B0-----:R-:W3:Y:S04]  /*dfd0*/  LDL.LU R45, [R1+0x3178] ;  /* 0x00317800012d7983 */ /* 0x001ee80000300800 */
[----:B--2---:R0:W-:Y:S02]  /*dfe0*/  STL [R1+0x788], R68 ;  /* 0x0007884401007387 */ /* 0x0041e40000100800 */
[----:B0-----:R-:W0:Y:S01]  /*dff0*/  LDC R68, c[0x0][0x3a0] ;  /* 0x0000e800ff447b82 */ /* 0x001e220000000800 */
[----:B------:R-:W-:Y:S01]  /*e000*/  ISETP.GE.U32.AND P2, PT, R48, 0x7ffffee7, PT ;  /* 0x7ffffee73000780c */ /* 0x000fe20003f46070 */
[----:B------:R-:W-:-:S02]  /*e010*/  IMAD R47, R14, 0x19, RZ ;  /* 0x000000190e2f7824 */ /* 0x000fc400078e02ff */
[----:B------:R-:W-:Y:S02]  /*e020*/  IMAD.MOV.U32 R10, RZ, RZ, R11 ;  /* 0x000000ffff0a7224 */ /* 0x000fe400078e000b */
[----:B------:R-:W-:Y:S01]  /*e030*/  IMAD.MOV.U32 R11, RZ, RZ, R12 ;  /* 0x000000ffff0b7224 */ /* 0x000fe200078e000c */
[----:B------:R-:W-:Y:S01]  /*e040*/  SHF.R.S32.HI R46, RZ, 0x1f, R47 ;  /* 0x0000001fff2e7819 */ /* 0x000fe2000001142f */
[----:B------:R-:W-:Y:S01]  /*e050*/  IMAD.MOV.U32 R12, RZ, RZ, R44 ;  /* 0x000000ffff0c7224 */ /* 0x000fe200078e002c */
[----:B------:R-:W-:-:S05]  /*e060*/  IADD3 R44, P4, PT, R47, R3, RZ ;  /* 0x000000032f2c7210 */ /* 0x000fca0007f9e0ff */
[----:B------:R-:W-:Y:S02]  /*e070*/  IMAD.X R35, R46, 0x1, R5, P4 ;  /* 0x000000012e237824 */ /* 0x000fe400020e0605 */
[----:B0-----:R-:W-:Y:S01]  /*e080*/  VIADD R34, R68, 0xffffffe5 ;  /* 0xffffffe544227836 */ /* 0x001fe20000000000 */
[----:B------:R-:W-:-:S05]  /*e090*/  IADD3 R68, P0, PT, R47, R4, RZ ;  /* 0x000000042f447210 */ /* 0x000fca0007f1e0ff */
[----:B------:R-:W-:Y:S01]  /*e0a0*/  IMAD.X R46, R46, 0x1, R6, P0 ;  /* 0x000000012e2e7824 */ /* 0x000fe200000e0606 */
[----:B------:R-:W-:Y:S01]  /*e0b0*/  ISETP.GE.U32.AND P0, PT, R34, 0x7ffffee6, PT ;  /* 0x7ffffee62200780c */ /* 0x000fe20003f06070 */
[----:B------:R-:W-:Y:S01]  /*e0c0*/  @!P2 IMAD.MOV.U32 R34, RZ, RZ, R44 ;  /* 0x000000ffff22a224 */ /* 0x000fe200078e002c */
[----:B---3--:R-:W-:-:S06]  /*e0d0*/  PRMT R45, RZ, 0x7610, R45 ;  /* 0x00007610ff2d7816 */ /* 0x008fcc000000002d */
[----:B------:R0:W2:Y:S04]  /*e0e0*/  @!P2 LDG.E.U8 R45, desc[UR18][R34.64] ;  /* 0x00000012222da981 */ /* 0x0000a8000c1e1100 */
[----:B------:R-:W-:Y:S04]  /*e0f0*/  STL [R1+0x2554], R44 ;  /* 0x0025542c01007387 */ /* 0x000fe80000100800 */
[----:B------:R-:W3:Y:S01]  /*e100*/  LDL.LU R47, [R1+0x1f4] ;  /* 0x0001f400012f7983 */ /* 0x000ee20000300800 */
[----:B------:R-:W-:Y:S01]  /*e110*/  PRMT R8, RZ, 0x7610, R8 ;  /* 0x00007610ff087816 */ /* 0x000fe20000000008 */
[----:B0-----:R-:W-:-:S02]  /*e120*/  @!P2 IMAD.MOV.U32 R34, RZ, RZ, R68 ;  /* 0x000000ffff22a224 */ /* 0x001fc400078e0044 */
[----:B------:R0:W-:Y:S04]  /*e130*/  STL [R1+0x2548], R35 ;  /* 0x0025482301007387 */ /* 0x0001e80000100800 */
[----:B------:R1:W-:Y:S01]  /*e140*/  STL [R1+0x2550], R68 ;  /* 0x0025504401007387 */ /* 0x0003e20000100800 */
[----:B0-----:R-:W-:-:S03]  /*e150*/  @!P2 IMAD.MOV.U32 R35, RZ, RZ, R46 ;  /* 0x000000ffff23a224 */ /* 0x001fc600078e002e */
[----:B------:R-:W-:Y:S01]  /*e160*/  STL [R1+0x254c], R46 ;  /* 0x00254c2e01007387 */ /* 0x000fe20000100800 */
[----:B-1----:R-:W0:Y:S03]  /*e170*/  LDC R68, c[0x0][0x3a0] ;  /* 0x0000e800ff447b82 */ /* 0x002e260000000800 */
[----:B------:R-:W4:Y:S04]  /*e180*/  LDL.LU R44, [R1+0x3174] ;  /* 0x00317400012c7983 */ /* 0x000f280000300800 */
[----:B------:R0:W4:Y:S04]  /*e190*/  @!P2 LDG.E.U8 R8, desc[UR18][R34.64] ;  /* 0x000000122208a981 */ /* 0x000128000c1e1100 */
[----:B--2---:R1:W-:Y:S04]  /*e1a0*/  STL [R1+0x784], R45 ;  /* 0x0007842d01007387 */ /* 0x0043e80000100800 */
[----:B-1----:R-:W2:Y:S01]  /*e1b0*/  LDL.LU R45, [R1+0x3170] ;  /* 0x00317000012d7983 */ /* 0x002ea20000300800 */
[----:B---3--:R-:W-:Y:S01]  /*e1c0*/  ISETP.GE.AND P4, PT, R47, RZ, PT ;  /* 0x000000ff2f00720c */ /* 0x008fe20003f86270 */
[----:B------:R-:W-:-:S02]  /*e1d0*/  IMAD R47, R14, 0x1a, RZ ;  /* 0x0000001a0e2f7824 */ /* 0x000fc400078e02ff */
[----:B0-----:R-:W-:-:S03]  /*e1e0*/  VIADD R34, R68, 0xffffffe4 ;  /* 0xffffffe444227836 */ /* 0x001fc60000000000 */
[----:B------:R-:W-:Y:S02]  /*e1f0*/  SHF.R.S32.HI R46, RZ, 0x1f, R47 ;  /* 0x0000001fff2e7819 */ /* 0x000fe4000001142f */
[----:B------:R-:W-:-:S05]  /*e200*/  IADD3 R35, P2, PT, R47, R3, RZ ;  /* 0x000000032f237210 */ /* 0x000fca0007f5e0ff */
[----:B------:R-:W-:Y:S01]  /*e210*/  IMAD.X R68, R46, 0x1, R5, P2 ;  /* 0x000000012e447824 */ /* 0x000fe200010e0605 */
[----:B------:R-:W-:Y:S01]  /*e220*/  ISETP.GE.U32.AND P2, PT, R34, 0x7ffffee5, PT ;  /* 0x7ffffee52200780c */ /* 0x000fe20003f46070 */
[----:B------:R-:W-:Y:S01]  /*e230*/  @!P0 IMAD.MOV.U32 R34, RZ, RZ, R35 ;  /* 0x000000ffff228224 */ /* 0x000fe200078e0023 */
[----:B----4-:R-:W-:Y:S04]  /*e240*/  STL [R1+0x780], R8 ;  /* 0x0007800801007387 */ /* 0x010fe80000100800 */
[----:B------:R0:W-:Y:S02]  /*e250*/  STL [R1+0x2540], R35 ;  /* 0x0025402301007387 */ /* 0x0001e40000100800 */
[----:B0-----:R-:W-:Y:S02]  /*e260*/  @!P0 IMAD.MOV.U32 R35, RZ, RZ, R68 ;  /* 0x000000ffff238224 */ /* 0x001fe400078e0044 */
[--C-:B--2---:R-:W-:Y:S01]  /*e270*/  IMAD.MOV.U32 R8, RZ, RZ, R45.reuse ;  /* 0x000000ffff087224 */ /* 0x104fe200078e002d */
[----:B------:R-:W-:-:S06]  /*e280*/  PRMT R45, RZ, 0x7610, R45 ;  /* 0x00007610ff2d7816 */ /* 0x000fcc000000002d */
[----:B------:R0:W2:Y:S01]  /*e290*/  @!P0 LDG.E.U8 R45, desc[UR18][R34.64] ;  /* 0x00000012222d8981 */ /* 0x0000a2000c1e1100 */
[----:B------:R-:W-:-:S03]  /*e2a0*/  @!P5 IMAD.MOV R8, RZ, RZ, -R8 ;  /* 0x000000ffff08d224 */ /* 0x000fc600078e0a08 */
[----:B------:R1:W-:Y:S04]  /*e2b0*/  STL [R1+0x253c], R68 ;  /* 0x00253c4401007387 */ /* 0x0003e80000100800 */
[----:B------:R3:W-:Y:S01]  /*e2c0*/  STL [R1+0x824], R8 ;  /* 0x0008240801007387 */ /* 0x0007e20000100800 */
[----:B------:R-:W-:Y:S02]  /*e2d0*/  PRMT R9, RZ, 0x7610, R9 ;  /* 0x00007610ff097816 */ /* 0x000fe40000000009 */
[----:B------:R-:W-:Y:S01]  /*e2e0*/  PRMT R44, RZ, 0x7610, R44 ;  /* 0x00007610ff2c7816 */ /* 0x000fe2000000002c */
[----:B-1----:R-:W1:Y:S01]  /*e2f0*/  LDC R68, c[0x0][0x3a0] ;  /* 0x0000e800ff447b82 */ /* 0x002e620000000800 */
[----:B---3--:R-:W-:-:S05]  /*e300*/  IADD3 R8, P5, PT, R47, R4, RZ ;  /* 0x000000042f087210 */ /* 0x008fca0007fbe0ff */
[----:B0-----:R-:W-:Y:S02]  /*e310*/  IMAD.MOV.U32 R35, RZ, RZ, R8 ;  /* 0x000000ffff237224 */ /* 0x001fe400078e0008 */
[----:B------:R-:W-:Y:S01]  /*e320*/  IMAD.X R34, R46, 0x1, R6, P5 ;  /* 0x000000012e227824 */ /* 0x000fe200028e0606 */
[----:B------:R-:W-:Y:S04]  /*e330*/  STL [R1+0x2544], R8 ;  /* 0x0025440801007387 */ /* 0x000fe80000100800 */
[-C--:B------:R-:W-:Y:S01]  /*e340*/  @!P0 LOP3.LUT R35, R35, R34.reuse, RZ, 0x3c, !PT ;  /* 0x0000002223238212 */ /* 0x080fe200078e3cff */
[----:B--2---:R-:W-:Y:S04]  /*e350*/  STL [R1+0x77c], R45 ;  /* 0x00077c2d01007387 */ /* 0x004fe80000100800 */
[----:B------:R0:W-:Y:S02]  /*e360*/  STL [R1+0x1838], R34 ;  /* 0x0018382201007387 */ /* 0x0001e40000100800 */
[----:B0-----:R-:W-:-:S04]  /*e370*/  @!P0 LOP3.LUT R34, R35, R34, RZ, 0x3c, !PT ;  /* 0x0000002223228212 */ /* 0x001fc800078e3cff */
[----:B------:R-:W-:-:S05]  /*e380*/  @!P0 LOP3.LUT R35, R35, R34, RZ, 0x3c, !PT ;  /* 0x0000002223238212 */ /* 0x000fca00078e3cff */
[----:B------:R0:W2:Y:S01]  /*e390*/  @!P0 LDG.E.U8 R9, desc[UR18][R34.64] ;  /* 0x0000001222098981 */ /* 0x0000a2000c1e1100 */
[----:B------:R-:W-:-:S05]  /*e3a0*/  IMAD R47, R14, 0x1b, RZ ;  /* 0x0000001b0e2f7824 */ /* 0x000fca00078e02ff */
[----:B------:R-:W-:Y:S02]  /*e3b0*/  SHF.R.S32.HI R45, RZ, 0x1f, R47 ;  /* 0x0000001fff2d7819 */ /* 0x000fe4000001142f */
[----:B------:R-:W-:-:S05]  /*e3c0*/  IADD3 R8, P5, PT, R47, R3, RZ ;  /* 0x000000032f087210 */ /* 0x000fca0007fbe0ff */
[----:B0-----:R-:W-:Y:S02]  /*e3d0*/  IMAD.MOV.U32 R35, RZ, RZ, R8 ;  /* 0x000000ffff237224 */ /* 0x001fe400078e0008 */
[----:B------:R-:W-:Y:S01]  /*e3e0*/  IMAD.X R34, R45, 0x1, R5, P5 ;  /* 0x000000012d227824 */ /* 0x000fe200028e0605 */
[----:B------:R0:W-:Y:S04]  /*e3f0*/  STL [R1+0x2538], R8 ;  /* 0x0025380801007387 */ /* 0x0001e80000100800 */
[----:B------:R-:W-:Y:S02]  /*e400*/  @!P2 LOP3.LUT R35, R35, R34, RZ, 0x3c, !PT ;  /* 0x000000222323a212 */ /* 0x000fe400078e3cff */
[----:B0-----:R-:W-:Y:S01]  /*e410*/  IADD3 R8, P5, PT, R47, R4, RZ ;  /* 0x000000042f087210 */ /* 0x001fe20007fbe0ff */
[----:B-1----:R-:W-:Y:S01]  /*e420*/  VIADD R46, R68, 0xffffffe3 ;  /* 0xffffffe3442e7836 */ /* 0x002fe20000000000 */
[----:B--2---:R-:W-:Y:S04]  /*e430*/  STL [R1+0x778], R9 ;  /* 0x0007780901007387 */ /* 0x004fe80000100800 */
[----:B------:R0:W-:Y:S02]  /*e440*/  STL [R1+0x252c], R34 ;  /* 0x00252c2201007387 */ /* 0x0001e40000100800 */
[----:B0-----:R-:W-:-:S04]  /*e450*/  @!P2 LOP3.LUT R34, R35, R34, RZ, 0x3c, !PT ;  /* 0x000000222322a212 */ /* 0x001fc800078e3cff */
[----:B------:R-:W-:-:S05]  /*e460*/  @!P2 LOP3.LUT R35, R35, R34, RZ, 0x3c, !PT ;  /* 0x000000222323a212 */ /* 0x000fca00078e3cff */
[----:B------:R0:W2:Y:S01]  /*e470*/  @!P2 LDG.E.U8 R44, desc[UR18][R34.64] ;  /* 0x00000012222ca981 */ /* 0x0000a2000c1e1100 */
[----:B------:R-:W-:Y:S02]  /*e480*/  IMAD.X R9, R45, 0x1, R6, P5 ;  /* 0x000000012d097824 */ /* 0x000fe400028e0606 */
[----:B------:R-:W-:-:S04]  /*e490*/  IMAD.MOV.U32 R45, RZ, RZ, R8 ;  /* 0x000000ffff2d7224 */ /* 0x000fc800078e0008 */
[----:B0-----:R-:W-:Y:S02]  /*e4a0*/  IMAD.MOV.U32 R35, RZ, RZ, R45 ;  /* 0x000000ffff237224 */ /* 0x001fe400078e002d */
[----:B------:R-:W-:-:S05]  /*e4b0*/  IMAD.MOV.U32 R34, RZ, RZ, R9 ;  /* 0x000000ffff227224 */ /* 0x000fca00078e0009 */
[----:B------:R-:W-:-:S04]  /*e4c0*/  @!P2 LOP3.LUT R35, R35, R34, RZ, 0x3c, !PT ;  /* 0x000000222323a212 */ /* 0x000fc800078e3cff */
[C---:B------:R-:W-:Y:S02]  /*e4d0*/  @!P2 LOP3.LUT R34, R35.reuse, R34, RZ, 0x3c, !PT ;  /* 0x000000222322a212 */ /* 0x040fe400078e3cff */
[----:B------:R-:W-:Y:S02]  /*e4e0*/  PRMT R68, RZ, 0x7610, R68 ;  /* 0x00007610ff447816 */ /* 0x000fe40000000044 */
[----:B------:R-:W-:-:S05]  /*e4f0*/  @!P2 LOP3.LUT R35, R35, R34, RZ, 0x3c, !PT ;  /* 0x000000222323a212 */ /* 0x000fca00078e3cff */
[----:B------:R-:W3:Y:S04]  /*e500*/  @!P2 LDG.E.U8 R68, desc[UR18][R34.64] ;  /* 0x000000122244a981 */ /* 0x000ee8000c1e1100 */
[----:B------:R0:W-:Y:S04]  /*e510*/  STL [R1+0x2534], R8 ;  /* 0x0025340801007387 */ /* 0x0001e80000100800 */
[----:B0-----:R-:W4:Y:S04]  /*e520*/  LDL.LU R8, [R1+0x316c] ;  /* 0x00316c0001087983 */ /* 0x001f280000300800 */
[----:B------:R-:W-:Y:S04]  /*e530*/  STL [R1+0x2530], R9 ;  /* 0x0025300901007387 */ /* 0x000fe80000100800 */
[----:B--2---:R0:W-:Y:S04]  /*e540*/  STL [R1+0x8b0], R44 ;  /* 0x0008b02c01007387 */ /* 0x0041e80000100800 */
[----:B0-----:R-:W2:Y:S01]  /*e550*/  LDL.LU R44, [R1+0x3168] ;  /* 0x00316800012c7983 */ /* 0x001ea20000300800 */
[----:B------:R-:W-:-:S03]  /*e560*/  ISETP.GE.U32.AND P0, PT, R46, 0x7ffffee4, PT ;  /* 0x7ffffee42e00780c */ /* 0x000fc60003f06070 */
[----:B---3--:R0:W-:Y:S02]  /*e570*/  STL [R1+0x8ac], R68 ;  /* 0x0008ac4401007387 */ /* 0x0081e40000100800 */
[----:B0-----:R-:W0:Y:S01]  /*e580*/  LDC R68, c[0x0][0x3a0] ;  /* 0x0000e800ff447b82 */ /* 0x001e220000000800 */
[----:B------:R-:W-:Y:S02]  /*e590*/  IMAD R46, R14, 0x1c, RZ ;  /* 0x0000001c0e2e7824 */ /* 0x000fe400078e02ff */
        /* <DEDUP_REMOVED lines=11> */
[----:B--2---:R-:W-:-:S06]  /*e650*/  PRMT R44, RZ, 0x7610, R44 ;  /* 0x00007610ff2c7816 */ /* 0x004fcc000000002c */
        /* <DEDUP_REMOVED lines=75> */
[----:B------:R-:W-:-:S05]  /*eb10*/  IMAD R45, R14, 0x1f, RZ ;  /* 0x0000001f0e2d7824 */ /* 0x000fca00078e02ff */
[----:B------:R-:W-:Y:S02]  /*eb20*/  SHF.R.S32.HI R44, RZ, 0x1f, R45 ;  /* 0x0000001fff2c7819 */ /* 0x000fe4000001142d */
        /* <DEDUP_REMOVED lines=11> */
[----:B----4-:R-:W-:Y:S01]  /*ebe0*/  PRMT R7, RZ, 0x7610, R7 ;  /* 0x00007610ff077816 */ /* 0x010fe20000000007 */
        /* <DEDUP_REMOVED lines=11> */
[----:B------:R-:W-:-:S02]  /*eca0*/  IMAD.SHL.U32 R45, R14, 0x20, RZ ;  /* 0x000000200e2d7824 */ /* 0x000fc400078e00ff */
        /* <DEDUP_REMOVED lines=33> */
[----:B------:R-:W-:Y:S01]  /*eec0*/  @!P2 LOP3.LUT R35, R35, R34, RZ, 0x3c, !PT ;  /* 0x000000222323a212 */ /* 0x000fe200078e3cff */
[----:B-1----:R-:W-:Y:S01]  /*eed0*/  VIADD R44, R68, 0xffffffdd ;  /* 0xffffffdd442c7836 */ /* 0x002fe20000000000 */
[----:B------:R-:W-:Y:S02]  /*eee0*/  PRMT R68, RZ, 0x7610, R68 ;  /* 0x00007610ff447816 */ /* 0x000fe40000000044 */
[----:B0-----:R-:W-:-:S02]  /*eef0*/  IADD3 R7, P6, PT, R45, R4, RZ ;  /* 0x000000042d077210 */ /* 0x001fc40007fde0ff */
[----:B------:R-:W-:Y:S01]  /*ef00*/  PRMT R8, RZ, 0x7610, R8 ;  /* 0x00007610ff087816 */ /* 0x000fe20000000008 */
[----:B--2---:R-:W-:Y:S04]  /*ef10*/  STL [R1+0x740], R92 ;  /* 0x0007405c01007387 */ /* 0x004fe80000100800 */
[----:B------:R0:W-:Y:S02]  /*ef20*/  STL [R1+0x24d4], R34 ;  /* 0x0024d42201007387 */ /* 0x0001e40000100800 */
[----:B0-----:R-:W-:Y:S01]  /*ef30*/  @!P2 LOP3.LUT R34, R35, R34, RZ, 0x3c, !PT ;  /* 0x000000222322a212 */ /* 0x001fe200078e3cff */
[----:B------:R-:W-:-:S03]  /*ef40*/  IMAD.X R92, R43, 0x1, R6, P6 ;  /* 0x000000012b5c7824 */ /* 0x000fc600030e0606 */
[----:B------:R-:W-:Y:S01]  /*ef50*/  @!P2 LOP3.LUT R35, R35, R34, RZ, 0x3c, !PT ;  /* 0x000000222323a212 */ /* 0x000fe200078e3cff */
[----:B------:R-:W-:-:S04]  /*ef60*/  IMAD.MOV.U32 R43, RZ, RZ, R7 ;  /* 0x000000ffff2b7224 */ /* 0x000fc800078e0007 */
[----:B------:R0:W2:Y:S02]  /*ef70*/  @!P2 LDG.E.U8 R68, desc[UR18][R34.64] ;  /* 0x000000122244a981 */ /* 0x0000a4000c1e1100 */
[----:B0-----:R-:W-:Y:S02]  /*ef80*/  IMAD.MOV.U32 R35, RZ, RZ, R43 ;  /* 0x000000ffff237224 */ /* 0x001fe400078e002b */
[----:B------:R-:W-:-:S05]  /*ef90*/  IMAD.MOV.U32 R34, RZ, RZ, R92 ;  /* 0x000000ffff227224 */ /* 0x000fca00078e005c */
[----:B------:R-:W-:-:S04]  /*efa0*/  @!P2 LOP3.LUT R35, R35, R34, RZ, 0x3c, !PT ;  /* 0x000000222323a212 */ /* 0x000fc800078e3cff */
[----:B------:R-:W-:-:S04]  /*efb0*/  @!P2 LOP3.LUT R34, R35, R34, RZ, 0x3c, !PT ;  /* 0x000000222322a212 */ /* 0x000fc800078e3cff */
[----:B------:R-:W-:-:S05]  /*efc0*/  @!P2 LOP3.LUT R35, R35, R34, RZ, 0x3c, !PT ;  /* 0x000000222323a212 */ /* 0x000fca00078e3cff */
[----:B------:R-:W3:Y:S04]  /*efd0*/  @!P2 LDG.E.U8 R8, desc[UR18][R34.64] ;  /* 0x000000122208a981 */ /* 0x000ee8000c1e1100 */
[----:B------:R0:W-:Y:S04]  /*efe0*/  STL [R1+0x24dc], R7 ;  /* 0x0024dc0701007387 */ /* 0x0001e80000100800 */
[----:B0-----:R-:W4:Y:S04]  /*eff0*/  LDL.LU R7, [R1+0x314c] ;  /* 0x00314c0001077983 */ /* 0x001f280000300800 */
[----:B------:R-:W-:Y:S04]  /*f000*/  STL [R1+0x24d8], R92 ;  /* 0x0024d85c01007387 */ /* 0x000fe80000100800 */
[----:B--2---:R0:W-:Y:S02]  /*f010*/  STL [R1+0x734], R68 ;  /* 0x0007344401007387 */ /* 0x0041e40000100800 */
[----:B0-----:R-:W0:Y:S02]  /*f020*/  LDC R68, c[0x0][0x3a0] ;  /* 0x0000e800ff447b82 */ /* 0x001e240000000800 */
[----:B---3--:R1:W-:Y:S04]  /*f030*/  STL [R1+0x730], R8 ;  /* 0x0007300801007387 */ /* 0x0083e80000100800 */
[----:B-1----:R-:W2:Y:S01]  /*f040*/  LDL.LU R8, [R1+0x200] ;  /* 0x0002000001087983 */ /* 0x002ea20000300800 */
[----:B------:R-:W-:Y:S01]  /*f050*/  ISETP.GE.U32.AND P0, PT, R44, 0x7ffffede, PT ;  /* 0x7ffffede2c00780c */ /* 0x000fe20003f06070 */
[----:B------:R-:W-:-:S05]  /*f060*/  IMAD R44, R14, 0x22, RZ ;  /* 0x000000220e2c7824 */ /* 0x000fca00078e02ff */
[----:B------:R-:W-:Y:S02]  /*f070*/  SHF.R.S32.HI R43, RZ, 0x1f, R44 ;  /* 0x0000001fff2b7819 */ /* 0x000fe4000001142c */
[----:B------:R-:W-:Y:S01]  /*f080*/  IADD3 R92, P6, PT, R44, R3, RZ ;  /* 0x000000032c5c7210 */ /* 0x000fe20007fde0ff */
[----:B0-----:R-:W-:Y:S01]  /*f090*/  VIADD R34, R68, 0xffffffdc ;  /* 0xffffffdc44227836 */ /* 0x001fe20000000000 */
[----:B------:R-:W-:-:S03]  /*f0a0*/  IADD3 R68, P2, PT, R44, R4, RZ ;  /* 0x000000042c447210 */ /* 0x000fc60007f5e0ff */
[----:B------:R-:W-:Y:S01]  /*f0b0*/  IMAD.X R35, R43, 0x1, R5, P6 ;  /* 0x000000012b237824 */ /* 0x000fe200030e0605 */
[----:B----4-:R-:W-:Y:S01]  /*f0c0*/  PRMT R7, RZ, 0x7610, R7 ;  /* 0x00007610ff077816 */ /* 0x010fe20000000007 */
[----:B------:R-:W-:Y:S04]  /*f0d0*/  STL [R1+0x24d0], R92 ;  /* 0x0024d05c01007387 */ /* 0x000fe80000100800 */
[----:B------:R0:W-:Y:S04]  /*f0e0*/  STL [R1+0x24c4], R35 ;  /* 0x0024c42301007387 */ /* 0x0001e80000100800 */
[----:B------:R1:W-:Y:S01]  /*f0f0*/  STL [R1+0x24cc], R68 ;  /* 0x0024cc4401007387 */ /* 0x0003e20000100800 */
[----:B--2---:R-:W-:Y:S01]  /*f100*/  ISETP.GE.AND P6, PT, R8, RZ, PT ;  /* 0x000000ff0800720c */ /* 0x004fe20003fc6270 */
[----:B------:R-:W-:-:S02]  /*f110*/  IMAD.MOV.U32 R8, RZ, RZ, R9 ;  /* 0x000000ffff087224 */ /* 0x000fc400078e0009 */
[----:B------:R-:W-:Y:S02]  /*f120*/  IMAD.MOV.U32 R9, RZ, RZ, R16 ;  /* 0x000000ffff097224 */ /* 0x000fe400078e0010 */
[----:B------:R-:W-:Y:S02]  /*f130*/  IMAD.MOV.U32 R16, RZ, RZ, R21 ;  /* 0x000000ffff107224 */ /* 0x000fe400078e0015 */
[----:B------:R-:W-:Y:S02]  /*f140*/  IMAD.MOV.U32 R21, RZ, RZ, R23 ;  /* 0x000000ffff157224 */ /* 0x000fe400078e0017 */
[----:B------:R-:W-:Y:S02]  /*f150*/  IMAD.MOV.U32 R23, RZ, RZ, R42 ;  /* 0x000000ffff177224 */ /* 0x000fe400078e002a */
[----:B------:R-:W-:Y:S01]  /*f160*/  IMAD.X R42, R43, 0x1, R6, P2 ;  /* 0x000000012b2a7824 */ /* 0x000fe200010e0606 */
[----:B------:R-:W-:Y:S01]  /*f170*/  ISETP.GE.U32.AND P2, PT, R34, 0x7ffffedd, PT ;  /* 0x7ffffedd2200780c */ /* 0x000fe20003f46070 */
[----:B------:R-:W-:Y:S01]  /*f180*/  @!P0 IMAD.MOV.U32 R34, RZ, RZ, R92 ;  /* 0x000000ffff228224 */ /* 0x000fe200078e005c */
[----:B------:R-:W-:-:S04]  /*f190*/  PRMT R43, RZ, 0x7610, R43 ;  /* 0x00007610ff2b7816 */ /* 0x000fc8000000002b */
[----:B------:R2:W3:Y:S02]  /*f1a0*/  @!P0 LDG.E.U8 R7, desc[UR18][R34.64] ;  /* 0x0000001222078981 */ /* 0x0004e4000c1e1100 */
[----:B--2---:R-:W-:Y:S02]  /*f1b0*/  @!P0 IMAD.MOV.U32 R34, RZ, RZ, R68 ;  /* 0x000000ffff228224 */ /* 0x004fe400078e0044 */
[----:B0-----:R-:W-:Y:S01]  /*f1c0*/  @!P0 IMAD.MOV.U32 R35, RZ, RZ, R42 ;  /* 0x000000ffff238224 */ /* 0x001fe200078e002a */
[----:B------:R-:W-:Y:S01]  /*f1d0*/  STL [R1+0x24c8], R42 ;  /* 0x0024c82a01007387 */ /* 0x000fe20000100800 */
[----:B-1----:R-:W0:Y:S03]  /*f1e0*/  LDC R68, c[0x0][0x3a0] ;  /* 0x0000e800ff447b82 */ /* 0x002e260000000800 */
[----:B------:R1:W2:Y:S04]  /*f1f0*/  @!P0 LDG.E.U8 R43, desc[UR18][R34.64] ;  /* 0x00000012222b8981 */ /* 0x0002a8000c1e1100 */
[----:B------:R-:W4:Y:S01]  /*f200*/  LDL.LU R92, [R1+0x3148] ;  /* 0x00314800015c7983 */ /* 0x000f220000300800 */
[----:B------:R-:W-:-:S05]  /*f210*/  IMAD R44, R14, 0x23, RZ ;  /* 0x000000230e2c7824 */ /* 0x000fca00078e02ff */
[----:B-1----:R-:W-:Y:S01]  /*f220*/  IADD3 R35, P0, PT, R44, R3, RZ ;  /* 0x000000032c237210 */ /* 0x002fe20007f1e0ff */
[----:B0-----:R-:W-:Y:S01]  /*f230*/  VIADD R34, R68, 0xffffffdb ;  /* 0xffffffdb44227836 */ /* 0x001fe20000000000 */
[----:B---3--:R0:W-:Y:S04]  /*f240*/  STL [R1+0x728], R7 ;  /* 0x0007280701007387 */ /* 0x0081e80000100800 */
[----:B0-----:R-:W3:Y:S04]  /*f250*/  LDL.LU R7, [R1+0x3144] ;  /* 0x0031440001077983 */ /* 0x001ee80000300800 */
[----:B------:R-:W3:Y:S04]  /*f260*/  LDL.LU R42, [R1+0x3140] ;  /* 0x00314000012a7983 */ /* 0x000ee80000300800 */
[----:B--2---:R0:W-:Y:S02]  /*f270*/  STL [R1+0x724], R43 ;  /* 0x0007242b01007387 */ /* 0x0041e40000100800 */
[----:B0-----:R-:W-:-:S02]  /*f280*/  SHF.R.S32.HI R43, RZ, 0x1f, R44 ;  /* 0x0000001fff2b7819 */ /* 0x001fc4000001142c */
[----:B------:R0:W-:Y:S01]  /*f290*/  STL [R1+0x24bc], R35 ;  /* 0x0024bc2301007387 */ /* 0x0001e20000100800 */
[----:B----4-:R-:W-:Y:S02]  /*f2a0*/  PRMT R92, RZ, 0x7610, R92 ;  /* 0x00007610ff5c7816 */ /* 0x010fe4000000005c */
[----:B------:R-:W-:Y:S01]  /*f2b0*/  IMAD.X R68, R43, 0x1, R5, P0 ;  /* 0x000000012b447824 */ /* 0x000fe200000e0605 */
[----:B------:R-:W-:Y:S01]  /*f2c0*/  ISETP.GE.U32.AND P0, PT, R34, 0x7ffffedc, PT ;  /* 0x7ffffedc2200780c */ /* 0x000fe20003f06070 */
[----:B------:R-:W-:Y:S02]  /*f2d0*/  @!P2 IMAD.MOV.U32 R34, RZ, RZ, R35 ;  /* 0x000000ffff22a224 */ /* 0x000fe400078e0023 */
[----:B0-----:R-:W-:-:S05]  /*f2e0*/  @!P2 IMAD.MOV.U32 R35, RZ, RZ, R68 ;  /* 0x000000ffff23a224 */ /* 0x001fca00078e0044 */
[----:B------:R0:W2:Y:S04]  /*f2f0*/  @!P2 LDG.E.U8 R92, desc[UR18][R34.64] ;  /* 0x00000012225ca981 */ /* 0x0000a8000c1e1100 */
[----:B------:R1:W-:Y:S01]  /*f300*/  STL [R1+0x24b8], R68 ;  /* 0x0024b84401007387 */ /* 0x0003e20000100800 */
[----:B------:R-:W-:Y:S01]  /*f310*/  PRMT R93, RZ, 0x7610, R93 ;  /* 0x00007610ff5d7816 */ /* 0x000fe2000000005d */
[----:B-1----:R-:W1:Y:S01]  /*f320*/  LDC R68, c[0x0][0x3a0] ;  /* 0x0000e800ff447b82 */ /* 0x002e620000000800 */
[----:B---3--:R-:W-:-:S05]  /*f330*/  @!P4 IMAD.MOV R42, RZ, RZ, -R42 ;  /* 0x000000ffff2ac224 */ /* 0x008fca00078e0a2a */
[----:B------:R3:W-:Y:S02]  /*f340*/  STL [R1+0x7f4], R42 ;  /* 0x0007f42a01007387 */ /* 0x0007e40000100800 */
        /* <DEDUP_REMOVED lines=44> */
[C---:B------:R-:W-:Y:S01]  /*f610*/  IADD3 R93, P4, PT, R43.reuse, R3, RZ ;  /* 0x000000032b5d7210 */ /* 0x040fe20007f9e0ff */
[----:B0-----:R-:W-:Y:S01]  /*f620*/  VIADD R34, R68, 0xffffffd9 ;  /* 0xffffffd944227836 */ /* 0x001fe20000000000 */
[----:B------:R-:W-:-:S03]  /*f630*/  IADD3 R68, P0, PT, R43, R4, RZ ;  /* 0x000000042b447210 */ /* 0x000fc60007f1e0ff */
[----:B------:R-:W-:Y:S01]  /*f640*/  IMAD.X R35, R42, 0x1, R5, P4 ;  /* 0x000000012a237824 */ /* 0x000fe200020e0605 */
[----:B----4-:R-:W-:Y:S01]  /*f650*/  PRMT R92, RZ, 0x7610, R92 ;  /* 0x00007610ff5c7816 */ /* 0x010fe2000000005c */
[----:B------:R-:W-:Y:S04]  /*f660*/  STL [R1+0x24a4], R93 ;  /* 0x0024a45d01007387 */ /* 0x000fe80000100800 */
[----:B------:R0:W-:Y:S01]  /*f670*/  STL [R1+0x2498], R35 ;  /* 0x0024982301007387 */ /* 0x0001e20000100800 */
[----:B--2---:R-:W-:Y:S01]  /*f680*/  ISETP.GE.AND P4, PT, R7, RZ, PT ;  /* 0x000000ff0700720c */ /* 0x004fe20003f86270 */
[----:B------:R-:W-:Y:S02]  /*f690*/  IMAD.MOV.U32 R7, RZ, RZ, R21 ;  /* 0x000000ffff077224 */ /* 0x000fe400078e0015 */
        /* <DEDUP_REMOVED lines=9> */
[----:B------:R1:W2:Y:S02]  /*f730*/  @!P2 LDG.E.U8 R92, desc[UR18][R34.64] ;  /* 0x00000012225ca981 */ /* 0x0002a4000c1e1100 */
[----:B-1----:R-:W-:Y:S02]  /*f740*/  @!P2 IMAD.MOV.U32 R34, RZ, RZ, R68 ;  /* 0x000000ffff22a224 */ /* 0x002fe400078e0044 */
[----:B0-----:R-:W-:-:S05]  /*f750*/  @!P2 IMAD.MOV.U32 R35, RZ, RZ, R41 ;  /* 0x000000ffff23a224 */ /* 0x001fca00078e0029 */
[----:B------:R0:W3:Y:S04]  /*f760*/  @!P2 LDG.E.U8 R42, desc[UR18][R34.64] ;  /* 0x00000012222aa981 */ /* 0x0000e8000c1e1100 */
[----:B------:R1:W-:Y:S02]  /*f770*/  STL [R1+0x24a0], R68 ;  /* 0x0024a04401007387 */ /* 0x0003e40000100800 */
[----:B-1----:R-:W1:Y:S02]  /*f780*/  LDC R68, c[0x0][0x3a0] ;  /* 0x0000e800ff447b82 */ /* 0x002e640000000800 */
[----:B------:R-:W-:Y:S01]  /*f790*/  STL [R1+0x249c], R41 ;  /* 0x00249c2901007387 */ /* 0x000fe20000100800 */
[----:B------:R-:W-:-:S03]  /*f7a0*/  IMAD R43, R14, 0x26, RZ ;  /* 0x000000260e2b7824 */ /* 0x000fc600078e02ff */
[----:B------:R-:W4:Y:S02]  /*f7b0*/  LDL.LU R93, [R1+0x3138] ;  /* 0x00313800015d7983 */ /* 0x000f240000300800 */
[----:B0-----:R-:W-:Y:S02]  /*f7c0*/  IADD3 R35, P2, PT, R43, R3, RZ ;  /* 0x000000032b237210 */ /* 0x001fe40007f5e0ff */
[----:B------:R-:W-:Y:S01]  /*f7d0*/  PRMT R66, RZ, 0x7610, R66 ;  /* 0x00007610ff427816 */ /* 0x000fe20000000042 */
[----:B-1----:R-:W-:Y:S01]  /*f7e0*/  VIADD R34, R68, 0xffffffd8 ;  /* 0xffffffd844227836 */ /* 0x002fe20000000000 */
[----:B--2---:R0:W-:Y:S04]  /*f7f0*/  STL [R1+0x82c], R92 ;  /* 0x00082c5c01007387 */ /* 0x0041e80000100800 */
[----:B0-----:R-:W2:Y:S04]  /*f800*/  LDL.LU R92, [R1+0x3134] ;  /* 0x00313400015c7983 */ /* 0x001ea80000300800 */
[----:B------:R-:W2:Y:S04]  /*f810*/  LDL.LU R41, [R1+0x3130] ;  /* 0x0031300001297983 */ /* 0x000ea80000300800 */
[----:B---3--:R0:W-:Y:S02]  /*f820*/  STL [R1+0x828], R42 ;  /* 0x0008282a01007387 */ /* 0x0081e40000100800 */
[----:B0-----:R-:W-:-:S02]  /*f830*/  SHF.R.S32.HI R42, RZ, 0x1f, R43 ;  /* 0x0000001fff2a7819 */ /* 0x001fc4000001142b */
[----:B------:R0:W-:Y:S03]  /*f840*/  STL [R1+0x2490], R35 ;  /* 0x0024902301007387 */ /* 0x0001e60000100800 */
[----:B------:R-:W-:Y:S01]  /*f850*/  IMAD.X R68, R42, 0x1, R5, P2 ;  /* 0x000000012a447824 */ /* 0x000fe200010e0605 */
[----:B------:R-:W-:Y:S01]  /*f860*/  ISETP.GE.U32.AND P2, PT, R34, 0x7ffffed9, PT ;  /* 0x7ffffed92200780c */ /* 0x000fe20003f46070 */
[----:B------:R-:W-:Y:S02]  /*f870*/  @!P0 IMAD.MOV.U32 R34, RZ, RZ, R35 ;  /* 0x000000ffff228224 */ /* 0x000fe400078e0023 */
[----:B0-----:R-:W-:-:S05]  /*f880*/  @!P0 IMAD.MOV.U32 R35, RZ, RZ, R68 ;  /* 0x000000ffff238224 */ /* 0x001fca00078e0044 */
[----:B------:R0:W3:Y:S04]  /*f890*/  @!P0 LDG.E.U8 R66, desc[UR18][R34.64] ;  /* 0x0000001222428981 */ /* 0x0000e8000c1e1100 */
[----:B------:R1:W-:Y:S01]  /*f8a0*/  STL [R1+0x248c], R68 ;  /* 0x00248c4401007387 */ /* 0x0003e20000100800 */
[----:B----4-:R-:W-:Y:S01]  /*f8b0*/  PRMT R93, RZ, 0x7610, R93 ;  /* 0x00007610ff5d7816 */ /* 0x010fe2000000005d */
[----:B-1----:R-:W1:Y:S01]  /*f8c0*/  LDC R68, c[0x0][0x3a0] ;  /* 0x0000e800ff447b82 */ /* 0x002e620000000800 */
[----:B--2---:R-:W-:-:S05]  /*f8d0*/  @!P5 IMAD.MOV R41, RZ, RZ, -R41 ;  /* 0x000000ffff29d224 */ /* 0x004fca00078e0a29 */
[----:B------:R2:W-:Y:S02]  /*f8e0*/  STL [R1+0x7d0], R41 ;  /* 0x0007d02901007387 */ /* 0x0005e40000100800 */
[----:B--2---:R-:W-:-:S05]  /*f8f0*/  IADD3 R41, P5, PT, R43, R4, RZ ;  /* 0x000000042b297210 */ /* 0x004fca0007fbe0ff */
[----:B0-----:R-:W-:Y:S02]  /*f900*/  IMAD.MOV.U32 R35, RZ, RZ, R41 ;  /* 0x000000ffff237224 */ /* 0x001fe400078e0029 */
[----:B------:R-:W-:Y:S01]  /*f910*/  IMAD.X R34, R42, 0x1, R6, P5 ;  /* 0x000000012a227824 */ /* 0x000fe200028e0606 */
[----:B------:R-:W-:Y:S04]  /*f920*/  STL [R1+0x2494], R41 ;  /* 0x0024942901007387 */ /* 0x000fe80000100800 */
[-C--:B------:R-:W-:Y:S01]  /*f930*/  @!P0 LOP3.LUT R35, R35, R34.reuse, RZ, 0x3c, !PT ;  /* 0x0000002223238212 */ /* 0x080fe200078e3cff */
[----:B---3--:R-:W-:Y:S04]  /*f940*/  STL [R1+0x91c], R66 ;  /* 0x00091c4201007387 */ /* 0x008fe80000100800 */
        /* <DEDUP_REMOVED lines=9> */
[----:B------:R-:W-:Y:S04]  /*f9e0*/  STL [R1+0x2488], R66 ;  /* 0x0024884201007387 */ /* 0x000fe80000100800 */
[----:B------:R-:W-:Y:S01]  /*f9f0*/  @!P2 LOP3.LUT R35, R35, R34, RZ, 0x3c, !PT ;  /* 0x000000222323a212 */ /* 0x000fe200078e3cff */
[----:B-1----:R-:W-:Y:S01]  /*fa00*/  VIADD R42, R68, 0xffffffd7 ;  /* 0xffffffd7442a7836 */ /* 0x002fe20000000000 */
[----:B------:R-:W-:Y:S02]  /*fa10*/  PRMT R68, RZ, 0x7610, R68 ;  /* 0x00007610ff447816 */ /* 0x000fe40000000044 */
[----:B------:R-:W-:Y:S01]  /*fa20*/  PRMT R92, RZ, 0x7610, R92 ;  /* 0x00007610ff5c7816 */ /* 0x000fe2000000005c */
[----:B--2---:R0:W-:Y:S04]  /*fa30*/  STL [R1+0x918], R93 ;  /* 0x0009185d01007387 */ /* 0x0041e80000100800 */
[----:B------:R1:W-:Y:S01]  /*fa40*/  STL [R1+0x247c], R34 ;  /* 0x00247c2201007387 */ /* 0x0003e20000100800 */
[----:B0-----:R-:W-:-:S02]  /*fa50*/  IADD3 R93, P5, PT, R43, R4, RZ ;  /* 0x000000042b5d7210 */ /* 0x001fc40007fbe0ff */
[----:B-1----:R-:W-:-:S03]  /*fa60*/  @!P2 LOP3.LUT R34, R35, R34, RZ, 0x3c, !PT ;  /* 0x000000222322a212 */ /* 0x002fc600078e3cff */
[----:B------:R-:W-:Y:S01]  /*fa70*/  IMAD.X R66, R41, 0x1, R6, P5 ;  /* 0x0000000129427824 */ /* 0x000fe200028e0606 */
        /* <DEDUP_REMOVED lines=57> */
[----:B------:R1:W-:Y:S02]  /*fe10*/  STL [R1+0x2464], R68 ;  /* 0x0024644401007387 */ /* 0x0003e40000100800 */
[----:B-1----:R-:W1:Y:S01]  /*fe20*/  LDC R68, c[0x0][0x3a0] ;  /* 0x0000e800ff447b82 */ /* 0x002e620000000800 */
[----:B---3--:R-:W-:-:S05]  /*fe30*/  @!P3 IMAD.MOV R40, RZ, RZ, -R40 ;  /* 0x000000ffff28b224 */ /* 0x008fca00078e0a28 */
[----:B------:R3:W-:Y:S02]  /*fe40*/  STL [R1+0x7b0], R40 ;  /* 0x0007b02801007387 */ /* 0x0007e40000100800 */
[----:B---3--:R-:W-:-:S05]  /*fe50*/  IADD3 R40, P3, PT, R42, R4, RZ ;  /* 0x000000042a287210 */ /* 0x008fca0007f7e0ff */
[----:B0-----:R-:W-:Y:S02]  /*fe60*/  IMAD.MOV.U32 R35, RZ, RZ, R40 ;  /* 0x000000ffff237224 */ /* 0x001fe400078e0028 */
[----:B------:R-:W-:Y:S01]  /*fe70*/  IMAD.X R34, R41, 0x1, R6, P3 ;  /* 0x0000000129227824 */ /* 0x000fe200018e0606 */
[----:B------:R-:W-:Y:S04]  /*fe80*/  STL [R1+0x246c], R40 ;  /* 0x00246c2801007387 */ /* 0x000fe80000100800 */
[----:B------:R-:W-:Y:S01]  /*fe90*/  @!P2 LOP3.LUT R35, R35, R34, RZ, 0x3c, !PT ;  /* 0x000000222323a212 */ /* 0x000fe200078e3cff */
[----:B--2---:R-:W-:Y:S04]  /*fea0*/  STL [R1+0x6e4], R66 ;  /* 0x0006e44201007387 */ /* 0x004fe80000100800 */
[----:B------:R0:W-:Y:S01]  /*feb0*/  STL [R1+0x1850], R34 ;  /* 0x0018502201007387 */ /* 0x0001e20000100800 */
[----:B------:R-:W-:-:S02]  /*fec0*/  PRMT R93, RZ, 0x7610, R93 ;  /* 0x00007610ff5d7816 */ /* 0x000fc4000000005d */
        /* <DEDUP_REMOVED lines=9> */
[-C--:B------:R-:W-:Y:S01]  /*ff60*/  @!P0 LOP3.LUT R35, R35, R34.reuse, RZ, 0x3c, !PT ;  /* 0x0000002223238212 */ /* 0x080fe200078e3cff */
[----:B-1----:R-:W-:Y:S01]  /*ff70*/  VIADD R41, R68, 0xffffffd4 ;  /* 0xffffffd444297836 */ /* 0x002fe20000000000 */
[----:B------:R-:W-:Y:S01]  /*ff80*/  PRMT R68, RZ, 0x7610, R68 ;  /* 0x00007610ff447816 */ /* 0x000fe20000000044 */
[----:B--2---:R-:W-:Y:S04]  /*ff90*/  STL [R1+0x6dc], R93 ;  /* 0x0006dc5d01007387 */ /* 0x004fe80000100800 */
[----:B------:R0:W-:Y:S02]  /*ffa0*/  STL [R1+0x2454], R34 ;  /* 0x0024542201007387 */ /* 0x0001e40000100800 */
[----:B0-----:R-:W-:-:S04]  /*ffb0*/  @!P0 LOP3.LUT R34, R35, R34, RZ, 0x3c, !PT ;  /* 0x0000002223228212 */ /* 0x001fc800078e3cff */
[----:B------:R-:W-:-:S05]  /*ffc0*/  @!P0 LOP3.LUT R35, R35, R34, RZ, 0x3c, !PT ;  /* 0x0000002223238212 */ /* 0x000fca00078e3cff */
[----:B------:R0:W2:Y:S01]  /*ffd0*/  @!P0 LDG.E.U8 R68, desc[UR18][R34.64] ;  /* 0x0000001222448981 */ /* 0x0000a2000c1e1100 */
[----:B------:R-:W-:Y:S02]  /*ffe0*/  IMAD.MOV.U32 R93, RZ, RZ, R22 ;  /* 0x000000ffff5d7224 */ /* 0x000fe400078e0016 */
[----:B------:R-:W-:Y:S02]  /*fff0*/  IMAD.MOV.U32 R22, RZ, RZ, R26 ;  /* 0x000000ffff167224 */ /* 0x000fe400078e001a */
[----:B------:R-:W-:Y:S02]  /*10000*/  IMAD.MOV.U32 R26, RZ, RZ, R32 ;  /* 0x000000ffff1a7224 */ /* 0x000fe400078e0020 */
[----:B------:R-:W-:Y:S01]  /*10010*/  IMAD.MOV.U32 R32, RZ, RZ, R39 ;  /* 0x000000ffff207224 */ /* 0x000fe200078e0027 */
[----:B------:R-:W-:-:S05]  /*10020*/  IADD3 R39, P3, PT, R42, R4, RZ ;  /* 0x000000042a277210 */ /* 0x000fca0007f7e0ff */
[----:B------:R-:W-:Y:S01]  /*10030*/  IMAD.X R66, R40, 0x1, R6, P3 ;  /* 0x0000000128427824 */ /* 0x000fe200018e0606 */
[----:B------:R1:W-:Y:S01]  /*10040*/  STL [R1+0x245c], R39 ;  /* 0x00245c2701007387 */ /* 0x0003e20000100800 */
[----:B------:R-:W-:Y:S02]  /*10050*/  IMAD.MOV.U32 R40, RZ, RZ, R39 ;  /* 0x000000ffff287224 */ /* 0x000fe400078e0027 */
[----:B0-----:R-:W-:Y:S02]  /*10060*/  IMAD.MOV.U32 R34, RZ, RZ, R66 ;  /* 0x000000ffff227224 */ /* 0x001fe400078e0042 */
[----:B------:R-:W-:Y:S01]  /*10070*/  IMAD.MOV.U32 R35, RZ, RZ, R40 ;  /* 0x000000ffff237224 */ /* 0x000fe200078e0028 */
[----:B-1----:R-:W3:Y:S04]  /*10080*/  LDL.LU R39, [R1+0x311c] ;  /* 0x00311c0001277983 */ /* 0x002ee80000300800 */
[----:B------:R-:W-:Y:S01]  /*10090*/  STL [R1+0x2458], R66 ;  /* 0x0024584201007387 */ /* 0x000fe20000100800 */
[----:B------:R-:W-:-:S04]  /*100a0*/  @!P0 LOP3.LUT R35, R35, R34, RZ, 0x3c, !PT ;  /* 0x0000002223238212 */ /* 0x000fc800078e3cff */
[C---:B------:R-:W-:Y:S02]  /*100b0*/  @!P0 LOP3.LUT R34, R35.reuse, R34, RZ, 0x3c, !PT ;  /* 0x0000002223228212 */ /* 0x040fe400078e3cff */
[----:B------:R-:W-:Y:S02]  /*100c0*/  PRMT R42, RZ, 0x7610, R42 ;  /* 0x00007610ff2a7816 */ /* 0x000fe4000000002a */
[----:B------:R-:W-:-:S05]  /*100d0*/  @!P0 LOP3.LUT R35, R35, R34, RZ, 0x3c, !PT ;  /* 0x0000002223238212 */ /* 0x000fca00078e3cff */
[----:B------:R0:W4:Y:S04]  /*100e0*/  @!P0 LDG.E.U8 R42, desc[UR18][R34.64] ;  /* 0x00000012222a8981 */ /* 0x000128000c1e1100 */
[----:B--2---:R1:W-:Y:S02]  /*100f0*/  STL [R1+0x6cc], R68 ;  /* 0x0006cc4401007387 */ /* 0x0043e40000100800 */
[----:B-1----:R-:W0:Y:S02]  /*10100*/  LDC R68, c[0x0][0x3a0] ;  /* 0x0000e800ff447b82 */ /* 0x002e240000000800 */
[----:B0-----:R-:W-:Y:S02]  /*10110*/  VIADD R34, R68, 0xffffffd3 ;  /* 0xffffffd344227836 */ /* 0x001fe40000000000 */
[----:B------:R-:W2:Y:S01]  /*10120*/  LDL.LU R68, [R1+0x20c] ;  /* 0x00020c0001447983 */ /* 0x000ea20000300800 */
[----:B------:R-:W-:Y:S01]  /*10130*/  ISETP.GE.U32.AND P2, PT, R41, 0x7ffffed5, PT ;  /* 0x7ffffed52900780c */ /* 0x000fe20003f46070 */
[----:B------:R-:W-:-:S05]  /*10140*/  IMAD R41, R14, 0x2b, RZ ;  /* 0x0000002b0e297824 */ /* 0x000fca00078e02ff */
[----:B------:R-:W-:Y:S02]  /*10150*/  IADD3 R66, P3, PT, R41, R3, RZ ;  /* 0x0000000329427210 */ /* 0x000fe40007f7e0ff */
[----:B------:R-:W-:-:S03]  /*10160*/  SHF.R.S32.HI R40, RZ, 0x1f, R41 ;  /* 0x0000001fff287819 */ /* 0x000fc60000011429 */
[----:B------:R-:W-:Y:S04]  /*10170*/  STL [R1+0x2450], R66 ;  /* 0x0024504201007387 */ /* 0x000fe80000100800 */
[----:B----4-:R0:W-:Y:S01]  /*10180*/  STL [R1+0x6c8], R42 ;  /* 0x0006c82a01007387 */ /* 0x0101e20000100800 */
[----:B------:R-:W-:Y:S01]  /*10190*/  IMAD.X R35, R40, 0x1, R5, P3 ;  /* 0x0000000128237824 */ /* 0x000fe200018e0605 */
[----:B---3--:R-:W-:Y:S02]  /*101a0*/  PRMT R39, RZ, 0x7610, R39 ;  /* 0x00007610ff277816 */ /* 0x008fe40000000027 */
[----:B0-----:R-:W-:Y:S02]  /*101b0*/  IADD3 R42, P0, PT, R41, R4, RZ ;  /* 0x00000004292a7210 */ /* 0x001fe40007f1e0ff */
[----:B--2---:R-:W-:-:S03]  /*101c0*/  ISETP.GE.AND P3, PT, R68, RZ, PT ;  /* 0x000000ff4400720c */ /* 0x004fc60003f66270 */
[----:B------:R-:W-:Y:S01]  /*101d0*/  IMAD.X R68, R40, 0x1, R6, P0 ;  /* 0x0000000128447824 */ /* 0x000fe200000e0606 */
[----:B------:R-:W-:Y:S01]  /*101e0*/  ISETP.GE.U32.AND P0, PT, R34, 0x7ffffed4, PT ;  /* 0x7ffffed42200780c */ /* 0x000fe20003f06070 */
[----:B------:R-:W-:-:S05]  /*101f0*/  @!P2 IMAD.MOV.U32 R34, RZ, RZ, R66 ;  /* 0x000000ffff22a224 */ /* 0x000fca00078e0042 */
[----:B------:R0:W2:Y:S01]  /*10200*/  @!P2 LDG.E.U8 R39, desc[UR18][R34.64] ;  /* 0x000000122227a981 */ /* 0x0000a2000c1e1100 */
[----:B------:R-:W-:-:S03]  /*10210*/  PRMT R41, RZ, 0x7610, R41 ;  /* 0x00007610ff297816 */ /* 0x000fc60000000029 */
[----:B------:R1:W-:Y:S01]  /*10220*/  STL [R1+0x1854], R35 ;  /* 0x0018542301007387 */ /* 0x0003e20000100800 */
[----:B0-----:R-:W-:Y:S02]  /*10230*/  @!P2 IMAD.MOV.U32 R34, RZ, RZ, R42 ;  /* 0x000000ffff22a224 */ /* 0x001fe400078e002a */
[----:B-1----:R-:W-:Y:S01]  /*10240*/  @!P2 IMAD.MOV.U32 R35, RZ, RZ, R68 ;  /* 0x000000ffff23a224 */ /* 0x002fe200078e0044 */
[----:B------:R-:W-:Y:S04]  /*10250*/  STL [R1+0x244c], R42 ;  /* 0x00244c2a01007387 */ /* 0x000fe80000100800 */
[----:B------:R0:W-:Y:S04]  /*10260*/  STL [R1+0x2448], R68 ;  /* 0x0024484401007387 */ /* 0x0001e80000100800 */
[----:B------:R1:W3:Y:S04]  /*10270*/  @!P2 LDG.E.U8 R41, desc[UR18][R34.64] ;  /* 0x000000122229a981 */ /* 0x0002e8000c1e1100 */
[----:B------:R-:W4:Y:S01]  /*10280*/  LDL.LU R66, [R1+0x3118] ;  /* 0x0031180001427983 */ /* 0x000f220000300800 */
[----:B0-----:R-:W1:Y:S03]  /*10290*/  LDC R68, c[0x0][0x3a0] ;  /* 0x0000e800ff447b82 */ /* 0x001e660000000800 */
[----:B--2---:R0:W-:Y:S04]  /*102a0*/  STL [R1+0x7fc], R39 ;  /* 0x0007fc2701007387 */ /* 0x0041e80000100800 */
[----:B0-----:R-:W2:Y:S01]  /*102b0*/  LDL.LU R39, [R1+0x3114] ;  /* 0x0031140001277983 */ /* 0x001ea20000300800 */
[----:B------:R-:W-:-:S02]  /*102c0*/  IMAD R40, R14, 0x2c, RZ ;  /* 0x0000002c0e287824 */ /* 0x000fc400078e02ff */
[----:B-1----:R-:W-:-:S03]  /*102d0*/  VIADD R35, R68, 0xffffffd2 ;  /* 0xffffffd244237836 */ /* 0x002fc60000000000 */
[----:B------:R-:W-:Y:S01]  /*102e0*/  SHF.R.S32.HI R34, RZ, 0x1f, R40 ;  /* 0x0000001fff227819 */ /* 0x000fe20000011428 */
[----:B---3--:R0:W-:Y:S02]  /*102f0*/  STL [R1+0x7f8], R41 ;  /* 0x0007f82901007387 */ /* 0x0081e40000100800 */
[----:B0-----:R-:W-:-:S05]  /*10300*/  IADD3 R41, P2, PT, R40, R3, RZ ;  /* 0x0000000328297210 */ /* 0x001fca0007f5e0ff */
[----:B------:R-:W-:Y:S01]  /*10310*/  IMAD.X R68, R34, 0x1, R5, P2 ;  /* 0x0000000122447824 */ /* 0x000fe200010e0605 */
[----:B------:R-:W-:Y:S01]  /*10320*/  ISETP.GE.U32.AND P2, PT, R35, 0x7ffffed3, PT ;  /* 0x7ffffed32300780c */ /* 0x000fe20003f46070 */
[----:B------:R0:W-:Y:S01]  /*10330*/  STL [R1+0x185c], R41 ;  /* 0x00185c2901007387 */ /* 0x0001e20000100800 */
[--C-:B--2---:R-:W-:Y:S01]  /*10340*/  IMAD.MOV.U32 R42, RZ, RZ, R39.reuse ;  /* 0x000000ffff2a7224 */ /* 0x104fe200078e0027 */
[----:B------:R-:W-:-:S03]  /*10350*/  PRMT R39, RZ, 0x7610, R39 ;  /* 0x00007610ff277816 */ /* 0x000fc60000000027 */
[----:B------:R-:W-:Y:S01]  /*10360*/  @!P6 IMAD.MOV R42, RZ, RZ, -R42 ;  /* 0x000000ffff2ae224 */ /* 0x000fe200078e0a2a */
[----:B------:R-:W-:Y:S01]  /*10370*/  IADD3 R35, P6, PT, R40, R4, RZ ;  /* 0x0000000428237210 */ /* 0x000fe20007fde0ff */
[----:B------:R-:W-:Y:S02]  /*10380*/  @!P0 IMAD.MOV.U32 R40, RZ, RZ, R41 ;  /* 0x000000ffff288224 */ /* 0x000fe400078e0029 */
[----:B0-----:R-:W-:-:S05]  /*10390*/  @!P0 IMAD.MOV.U32 R41, RZ, RZ, R68 ;  /* 0x000000ffff298224 */ /* 0x001fca00078e0044 */
[----:B------:R-:W2:Y:S01]  /*103a0*/  @!P0 LDG.E.U8 R39, desc[UR18][R40.64] ;  /* 0x0000001228278981 */ /* 0x000ea2000c1e1100 */
[----:B------:R-:W-:-:S03]  /*103b0*/  IMAD.X R34, R34, 0x1, R6, P6 ;  /* 0x0000000122227824 */ /* 0x000fc600030e0606 */
[----:B------:R0:W-:Y:S04]  /*103c0*/  STL [R1+0x1858], R68 ;  /* 0x0018584401007387 */ /* 0x0001e80000100800 */
[----:B------:R-:W-:Y:S04]  /*103d0*/  STL [R1+0x7ac], R42 ;  /* 0x0007ac2a01007387 */ /* 0x000fe80000100800 */
[----:B------:R1:W-:Y:S01]  /*103e0*/  STL [R1+0x1864], R35 ;  /* 0x0018642301007387 */ /* 0x0003e20000100800 */
[----:B----4-:R-:W-:Y:S01]  /*103f0*/  PRMT R66, RZ, 0x7610, R66 ;  /* 0x00007610ff427816 */ /* 0x010fe20000000042 */
[----:B0-----:R-:W0:Y:S01]  /*10400*/  LDC R68, c[0x0][0x3a0] ;  /* 0x0000e800ff447b82 */ /* 0x001e220000000800 */
[-C--:B-1----:R-:W-:Y:S01]  /*10410*/  @!P0 LOP3.LUT R35, R35, R34.reuse, RZ, 0x3c, !PT ;  /* 0x0000002223238212 */ /* 0x082fe200078e3cff */
[----:B--2---:R-:W-:Y:S04]  /*10420*/  STL [R1+0x7f0], R39 ;  /* 0x0007f02701007387 */ /* 0x004fe80000100800 */
[----:B------:R1:W-:Y:S02]  /*10430*/  STL [R1+0x1860], R34 ;  /* 0x0018602201007387 */ /* 0x0003e40000100800 */
[----:B-1----:R-:W-:-:S04]  /*10440*/  @!P0 LOP3.LUT R34, R35, R34, RZ, 0x3c, !PT ;  /* 0x0000002223228212 */ /* 0x002fc800078e3cff */
[----:B------:R-:W-:-:S05]  /*10450*/  @!P0 LOP3.LUT R35, R35, R34, RZ, 0x3c, !PT ;  /* 0x0000002223238212 */ /* 0x000fca00078e3cff */
[----:B------:R1:W2:Y:S01]  /*10460*/  @!P0 LDG.E.U8 R66, desc[UR18][R34.64] ;  /* 0x0000001222428981 */ /* 0x0002a2000c1e1100 */
[----:B------:R-:W-:-:S05]  /*10470*/  IMAD R42, R14, 0x2d, RZ ;  /* 0x0000002d0e2a7824 */ /* 0x000fca00078e02ff */
[----:B------:R-:W-:Y:S02]  /*10480*/  SHF.R.S32.HI R39, RZ, 0x1f, R42 ;  /* 0x0000001fff277819 */ /* 0x000fe4000001142a */
[----:B------:R-:W-:-:S05]  /*10490*/  IADD3 R41, P6, PT, R42, R3, RZ ;  /* 0x000000032a297210 */ /* 0x000fca0007fde0ff */
[----:B-1----:R-:W-:Y:S02]  /*104a0*/  IMAD.MOV.U32 R35, RZ, RZ, R41 ;  /* 0x000000ffff237224 */ /* 0x002fe400078e0029 */
[----:B------:R-:W-:Y:S01]  /*104b0*/  IMAD.X R34, R39, 0x1, R5, P6 ;  /* 0x0000000127227824 */ /* 0x000fe200030e0605 */
[----:B------:R-:W-:Y:S04]  /*104c0*/  STL [R1+0x186c], R41 ;  /* 0x00186c2901007387 */ /* 0x000fe80000100800 */
[-C--:B------:R-:W-:Y:S02]  /*104d0*/  @!P2 LOP3.LUT R35, R35, R34.reuse, RZ, 0x3c, !PT ;  /* 0x000000222323a212 */ /* 0x080fe400078e3cff */
[----:B------:R-:W-:Y:S01]  /*104e0*/  PRMT R67, RZ, 0x7610, R67 ;  /* 0x00007610ff437816 */ /* 0x000fe20000000043 */
[----:B--2---:R-:W-:Y:S04]  /*104f0*/  STL [R1+0x7ec], R66 ;  /* 0x0007ec4201007387 */ /* 0x004fe80000100800 */
[----:B------:R1:W-:Y:S02]  /*10500*/  STL [R1+0x1868], R34 ;  /* 0x0018682201007387 */ /* 0x0003e40000100800 */
[----:B-1----:R-:W-:-:S04]  /*10510*/  @!P2 LOP3.LUT R34, R35, R34, RZ, 0x3c, !PT ;  /* 0x000000222322a212 */ /* 0x002fc800078e3cff */
[----:B------:R-:W-:-:S05]  /*10520*/  @!P2 LOP3.LUT R35, R35, R34, RZ, 0x3c, !PT ;  /* 0x000000222323a212 */ /* 0x000fca00078e3cff */
[----:B------:R-:W2:Y:S01]  /*10530*/  @!P2 LDG.E.U8 R67, desc[UR18][R34.64] ;  /* 0x000000122243a981 */ /* 0x000ea2000c1e1100 */
[----:B------:R-:W-:Y:S01]  /*10540*/  IADD3 R41, P6, PT, R42, R4, RZ ;  /* 0x000000042a297210 */ /* 0x000fe20007fde0ff */
[----:B0-----:R-:W-:Y:S01]  /*10550*/  VIADD R40, R68, 0xffffffd1 ;  /* 0xffffffd144287836 */ /* 0x001fe20000000000 */
[----:B------:R-:W-:-:S03]  /*10560*/  PRMT R64, RZ, 0x7610, R64 ;  /* 0x00007610ff407816 */ /* 0x000fc60000000040 */
[----:B------:R-:W-:Y:S01]  /*10570*/  IMAD.X R66, R39, 0x1, R6, P6 ;  /* 0x0000000127427824 */ /* 0x000fe200030e0606 */
[----:B------:R-:W-:Y:S01]  /*10580*/  ISETP.GE.U32.AND P0, PT, R40, 0x7ffffed2, PT ;  /* 0x7ffffed22800780c */ /* 0x000fe20003f06070 */
[----:B------:R0:W-:Y:S01]  /*10590*/  STL [R1+0x1874], R41 ;  /* 0x0018742901007387 */ /* 0x0001e20000100800 */
[----:B------:R-:W-:-:S03]  /*105a0*/  @!P2 IMAD.MOV.U32 R40, RZ, RZ, R41 ;  /* 0x000000ffff28a224 */ /* 0x000fc600078e0029 */
[----:B------:R1:W-:Y:S01]  /*105b0*/  STL [R1+0x1870], R66 ;  /* 0x0018704201007387 */ /* 0x0003e20000100800 */
[----:B0-----:R-:W-:-:S05]  /*105c0*/  @!P2 IMAD.MOV.U32 R41, RZ, RZ, R66 ;  /* 0x000000ffff29a224 */ /* 0x001fca00078e0042 */
[----:B------:R-:W3:Y:S04]  /*105d0*/  @!P2 LDG.E.U8 R64, desc[UR18][R40.64] ;  /* 0x000000122840a981 */ /* 0x000ee8000c1e1100 */
[----:B--2---:R0:W-:Y:S04]  /*105e0*/  STL [R1+0x7c4], R67 ;  /* 0x0007c44301007387 */ /* 0x0041e80000100800 */
[----:B-1----:R-:W2:Y:S01]  /*105f0*/  LDL.LU R66, [R1+0x210] ;  /* 0x0002100001427983 */ /* 0x002ea20000300800 */
[----:B------:R-:W-:-:S05]  /*10600*/  IMAD R42, R14, 0x2e, RZ ;  /* 0x0000002e0e2a7824 */ /* 0x000fca00078e02ff */
[----:B0-----:R-:W-:Y:S02]  /*10610*/  IADD3 R67, P6, PT, R42, R3, RZ ;  /* 0x000000032a437210 */ /* 0x001fe40007fde0ff */
[----:B------:R-:W-:Y:S01]  /*10620*/  SHF.R.S32.HI R34, RZ, 0x1f, R42 ;  /* 0x0000001fff227819 */ /* 0x000fe2000001142a */
[----:B------:R-:W-:Y:S02]  /*10630*/  VIADD R35, R68, 0xffffffd0 ;  /* 0xffffffd044237836 */ /* 0x000fe40000000000 */
[----:B------:R-:W-:Y:S01]  /*10640*/  STL [R1+0x187c], R67 ;  /* 0x00187c4301007387 */ /* 0x000fe20000100800 */
[----:B------:R-:W-:-:S03]  /*10650*/  IADD3 R68, P2, PT, R42, R4, RZ ;  /* 0x000000042a447210 */ /* 0x000fc60007f5e0ff */
[----:B---3--:R0:W-:Y:S01]  /*10660*/  STL [R1+0x7c0], R64 ;  /* 0x0007c04001007387 */ /* 0x0081e20000100800 */
[----:B------:R-:W-:Y:S01]  /*10670*/  PRMT R65, RZ, 0x7610, R65 ;  /* 0x00007610ff417816 */ /* 0x000fe20000000041 */
[----:B0-----:R-:W-:Y:S01]  /*10680*/  IMAD.X R64, R34, 0x1, R5, P6 ;  /* 0x0000000122407824 */ /* 0x001fe200030e0605 */
[----:B--2---:R-:W-:Y:S01]  /*10690*/  ISETP.GE.AND P6, PT, R66, RZ, PT ;  /* 0x000000ff4200720c */ /* 0x004fe20003fc6270 */
[----:B------:R-:W-:Y:S02]  /*106a0*/  IMAD.MOV.U32 R66, RZ, RZ, R93 ;  /* 0x000000ffff427224 */ /* 0x000fe400078e005d */
[----:B------:R-:W-:Y:S02]  /*106b0*/  IMAD.MOV.U32 R93, RZ, RZ, R92 ;  /* 0x000000ffff5d7224 */ /* 0x000fe400078e005c */
[----:B------:R-:W-:Y:S02]  /*106c0*/  IMAD.MOV.U32 R92, RZ, RZ, R8 ;  /* 0x000000ffff5c7224 */ /* 0x000fe400078e0008 */
[----:B------:R-:W-:-:S02]  /*106d0*/  IMAD.MOV.U32 R8, RZ, RZ, R38 ;  /* 0x000000ffff087224 */ /* 0x000fc400078e0026 */
[----:B------:R-:W-:Y:S01]  /*106e0*/  IMAD.X R38, R34, 0x1, R6, P2 ;  /* 0x0000000122267824 */ /* 0x000fe200010e0606 */
[----:B------:R-:W-:Y:S01]  /*106f0*/  ISETP.GE.U32.AND P2, PT, R35, 0x7ffffed1, PT ;  /* 0x7ffffed12300780c */ /* 0x000fe20003f46070 */
[----:B------:R-:W-:Y:S02]  /*10700*/  @!P0 IMAD.MOV.U32 R34, RZ, RZ, R67 ;  /* 0x000000ffff228224 */ /* 0x000fe400078e0043 */
[----:B------:R-:W-:-:S05]  /*10710*/  @!P0 IMAD.MOV.U32 R35, RZ, RZ, R64 ;  /* 0x000000ffff238224 */ /* 0x000fca00078e0040 */
[----:B------:R0:W2:Y:S01]  /*10720*/  @!P0 LDG.E.U8 R65, desc[UR18][R34.64] ;  /* 0x0000001222418981 */ /* 0x0000a2000c1e1100 */
[----:B------:R-:W-:-:S03]  /*10730*/  PRMT R40, RZ, 0x7610, R40 ;  /* 0x00007610ff287816 */ /* 0x000fc60000000028 */
[----:B------:R1:W-:Y:S04]  /*10740*/  STL [R1+0x1878], R64 ;  /* 0x0018784001007387 */ /* 0x0003e80000100800 */
[----:B------:R3:W-:Y:S01]  /*10750*/  STL [R1+0x1884], R68 ;  /* 0x0018844401007387 */ /* 0x0007e20000100800 */
[----:B0-----:R-:W-:Y:S02]  /*10760*/  @!P0 IMAD.MOV.U32 R34, RZ, RZ, R68 ;  /* 0x000000ffff228224 */ /* 0x001fe400078e0044 */
[----:B------:R-:W-:Y:S01]  /*10770*/  @!P0 IMAD.MOV.U32 R35, RZ, RZ, R38 ;  /* 0x000000ffff238224 */ /* 0x000fe200078e0026 */
[----:B------:R-:W-:Y:S04]  /*10780*/  STL [R1+0x1880], R38 ;  /* 0x0018802601007387 */ /* 0x000fe80000100800 */
[----:B-1----:R-:W4:Y:S01]  /*10790*/  LDL.LU R64, [R1+0x3110] ;  /* 0x0031100001407983 */ /* 0x002f220000300800 */
[----:B---3--:R-:W0:Y:S03]  /*107a0*/  LDC R68, c[0x0][0x3a0] ;  /* 0x0000e800ff447b82 */ /* 0x008e260000000800 */
[----:B------:R-:W3:Y:S04]  /*107b0*/  LDL.LU R67, [R1+0x310c] ;  /* 0x00310c0001437983 */ /* 0x000ee80000300800 */
[----:B------:R1:W3:Y:S04]  /*107c0*/  @!P0 LDG.E.U8 R40, desc[UR18][R34.64] ;  /* 0x0000001222288981 */ /* 0x0002e8000c1e1100 */
[----:B--2---:R2:W-:Y:S04]  /*107d0*/  STL [R1+0x8a8], R65 ;  /* 0x0008a84101007387 */ /* 0x0045e80000100800 */
[----:B--2---:R-:W2:Y:S04]  /*107e0*/  LDL.LU R65, [R1+0x3108] ;  /* 0x0031080001417983 */ /* 0x004ea80000300800 */
[----:B------:R-:W2:Y:S01]  /*107f0*/  LDL.LU R38, [R1+0x3104] ;  /* 0x0031040001267983 */ /* 0x000ea20000300800 */
[----:B------:R-:W-:-:S05]  /*10800*/  IMAD R39, R14, 0x2f, RZ ;  /* 0x0000002f0e277824 */ /* 0x000fca00078e02ff */
[----:B-1----:R-:W-:Y:S01]  /*10810*/  IADD3 R35, P0, PT, R39, R3, RZ ;  /* 0x0000000327237210 */ /* 0x002fe20007f1e0ff */
[----:B---3--:R2:W-:Y:S04]  /*10820*/  STL [R1+0x8a4], R40 ;  /* 0x0008a42801007387 */ /* 0x0085e80000100800 */
[----:B------:R0:W-:Y:S01]  /*10830*/  STL [R1+0x188c], R35 ;  /* 0x00188c2301007387 */ /* 0x0001e20000100800 */
[----:B------:R-:W-:Y:S02]  /*10840*/  SHF.R.S32.HI R34, RZ, 0x1f, R39 ;  /* 0x0000001fff227819 */ /* 0x000fe40000011427 */
[----:B------:R-:W-:Y:S01]  /*10850*/  PRMT R67, RZ, 0x7610, R67 ;  /* 0x00007610ff437816 */ /* 0x000fe20000000043 */
[----:B--2---:R-:W-:Y:S02]  /*10860*/  IMAD.MOV.U32 R40, RZ, RZ, R38 ;  /* 0x000000ffff287224 */ /* 0x004fe400078e0026 */
[----:B------:R-:W-:-:S02]  /*10870*/  IMAD.MOV.U32 R38, RZ, RZ, R35 ;  /* 0x000000ffff267224 */ /* 0x000fc400078e0023 */
[----:B0-----:R-:W-:Y:S02]  /*10880*/  VIADD R35, R68, 0xffffffcf ;  /* 0xffffffcf44237836 */ /* 0x001fe40000000000 */
[----:B------:R-:W-:Y:S01]  /*10890*/  IMAD.MOV.U32 R68, RZ, RZ, R40 ;  /* 0x000000ffff447224 */ /* 0x000fe200078e0028 */
[----:B------:R0:W-:Y:S03]  /*108a0*/  STL [R1+0x7a8], R40 ;  /* 0x0007a82801007387 */ /* 0x0001e60000100800 */
[----:B------:R-:W-:-:S05]  /*108b0*/  @!P4 IMAD.MOV R68, RZ, RZ, -R68 ;  /* 0x000000ffff44c224 */ /* 0x000fca00078e0a44 */
[----:B------:R1:W-:Y:S01]  /*108c0*/  @!P4 STL [R1+0x7a8], R68 ;  /* 0x0007a8440100c387 */ /* 0x0003e20000100800 */
[----:B0-----:R-:W-:Y:S01]  /*108d0*/  IMAD.X R40, R34, 0x1, R5, P0 ;  /* 0x0000000122287824 */ /* 0x001fe200000e0605 */
[----:B------:R-:W-:Y:S02]  /*108e0*/  ISETP.GE.U32.AND P0, PT, R35, 0x7ffffed0, PT ;  /* 0x7ffffed02300780c */ /* 0x000fe40003f06070 */
[----:B------:R-:W-:Y:S01]  /*108f0*/  IADD3 R35, P4, PT, R39, R4, RZ ;  /* 0x0000000427237210 */ /* 0x000fe20007f9e0ff */
[----:B------:R-:W-:Y:S01]  /*10900*/  IMAD.MOV.U32 R39, RZ, RZ, R40 ;  /* 0x000000ffff277224 */ /* 0x000fe200078e0028 */
[----:B-1----:R-:W0:Y:S04]  /*10910*/  LDC R68, c[0x0][0x3a0] ;  /* 0x0000e800ff447b82 */ /* 0x002e280000000800 */
[----:B------:R1:W2:Y:S04]  /*10920*/  @!P2 LDG.E.U8 R67, desc[UR18][R38.64] ;  /* 0x000000122643a981 */ /* 0x0002a8000c1e1100 */
[----:B------:R-:W-:Y:S01]  /*10930*/  STL [R1+0x1888], R40 ;  /* 0x0018882801007387 */ /* 0x000fe20000100800 */
[----:B-1----:R-:W-:-:S03]  /*10940*/  PRMT R38, RZ, 0x7610, R38 ;  /* 0x00007610ff267816 */ /* 0x002fc60000000026 */
[----:B------:R1:W-:Y:S01]  /*10950*/  STL [R1+0x1894], R35 ;  /* 0x0018942301007387 */ /* 0x0003e20000100800 */
[----:B0-----:R-:W-:-:S03]  /*10960*/  VIADD R39, R68, 0xffffffce ;  /* 0xffffffce44277836 */ /* 0x001fc60000000000 */
[----:B--2---:R-:W-:Y:S04]  /*10970*/  STL [R1+0xb60], R67 ;  /* 0x000b604301007387 */ /* 0x004fe80000100800 */
[----:B------:R-:W-:Y:S04]  /*10980*/  STL.S16 [R1+0xb5c], R38 ;  /* 0x000b5c2601007387 */ /* 0x000fe80000100600 */
[----:B------:R-:W2:Y:S01]  /*10990*/  LDL R68, [R1+0xb5c] ;  /* 0x000b5c0001447983 */ /* 0x000ea20000100800 */
[----:B------:R-:W-:-:S05]  /*109a0*/  IMAD.X R34, R34, 0x1, R6, P4 ;  /* 0x0000000122227824 */ /* 0x000fca00020e0606 */
[-C--:B-1----:R-:W-:Y:S01]  /*109b0*/  @!P2 LOP3.LUT R35, R35, R34.reuse, RZ, 0x3c, !PT ;  /* 0x000000222323a212 */ /* 0x082fe200078e3cff */
[----:B------:R0:W-:Y:S03]  /*109c0*/  STL [R1+0x1890], R34 ;  /* 0x0018902201007387 */ /* 0x0001e60000100800 */
[----:B0-----:R-:W-:-:S04]  /*109d0*/  @!P2 LOP3.LUT R34, R35, R34, RZ, 0x3c, !PT ;  /* 0x000000222322a212 */ /* 0x001fc800078e3cff */
[----:B------:R-:W-:-:S05]  /*109e0*/  @!P2 LOP3.LUT R35, R35, R34, RZ, 0x3c, !PT ;  /* 0x000000222323a212 */ /* 0x000fca00078e3cff */
[----:B--2---:R0:W2:Y:S01]  /*109f0*/  @!P2 LDG.E.U8 R68, desc[UR18][R34.64] ;  /* 0x000000122244a981 */ /* 0x0040a2000c1e1100 */
[----:B------:R-:W-:-:S05]  /*10a00*/  IMAD R40, R14, 0x30, RZ ;  /* 0x000000300e287824 */ /* 0x000fca00078e02ff */
[----:B------:R-:W-:Y:S02]  /*10a10*/  SHF.R.S32.HI R38, RZ, 0x1f, R40 ;  /* 0x0000001fff267819 */ /* 0x000fe40000011428 */
[----:B------:R-:W-:-:S05]  /*10a20*/  IADD3 R67, P4, PT, R40, R3, RZ ;  /* 0x0000000328437210 */ /* 0x000fca0007f9e0ff */
[----:B0-----:R-:W-:Y:S02]  /*10a30*/  IMAD.MOV.U32 R35, RZ, RZ, R67 ;  /* 0x000000ffff237224 */ /* 0x001fe400078e0043 */
[----:B------:R-:W-:-:S05]  /*10a40*/  IMAD.X R34, R38, 0x1, R5, P4 ;  /* 0x0000000126227824 */ /* 0x000fca00020e0605 */
[----:B------:R-:W-:Y:S02]  /*10a50*/  @!P0 LOP3.LUT R35, R35, R34, RZ, 0x3c, !PT ;  /* 0x0000002223238212 */ /* 0x000fe400078e3cff */
[----:B------:R-:W-:Y:S02]  /*10a60*/  PRMT R65, RZ, 0x7610, R65 ;  /* 0x00007610ff417816 */ /* 0x000fe40000000041 */
[----:B----4-:R-:W-:Y:S01]  /*10a70*/  PRMT R64, RZ, 0x7610, R64 ;  /* 0x00007610ff407816 */ /* 0x010fe20000000040 */
[----:B--2---:R0:W-:Y:S04]  /*10a80*/  @!P2 STL [R1+0xb5c], R68 ;  /* 0x000b5c440100a387 */ /* 0x0041e80000100800 */
[----:B------:R1:W-:Y:S04]  /*10a90*/  STL [R1+0x189c], R67 ;  /* 0x00189c4301007387 */ /* 0x0003e80000100800 */
[----:B------:R2:W-:Y:S01]  /*10aa0*/  STL [R1+0x1898], R34 ;  /* 0x0018982201007387 */ /* 0x0005e20000100800 */
[----:B------:R-:W-:Y:S01]  /*10ab0*/  ISETP.GE.U32.AND P2, PT, R39, 0x7ffffecf, PT ;  /* 0x7ffffecf2700780c */ /* 0x000fe20003f46070 */
[----:B0-----:R-:W0:Y:S01]  /*10ac0*/  LDC R68, c[0x0][0x3a0] ;  /* 0x0000e800ff447b82 */ /* 0x001e220000000800 */
[----:B-1----:R-:W-:-:S02]  /*10ad0*/  IADD3 R67, P4, PT, R40, R4, RZ ;  /* 0x0000000428437210 */ /* 0x002fc40007f9e0ff */
[----:B--2---:R-:W-:-:S03]  /*10ae0*/  @!P0 LOP3.LUT R34, R35, R34, RZ, 0x3c, !PT ;  /* 0x0000002223228212 */ /* 0x004fc600078e3cff */
[----:B------:R-:W-:Y:S02]  /*10af0*/  IMAD.X R39, R38, 0x1, R6, P4 ;  /* 0x0000000126277824 */ /* 0x000fe400020e0606 */
[----:B------:R-:W-:Y:S01]  /*10b00*/  @!P0 IMAD.MOV.U32 R38, RZ, RZ, R67 ;  /* 0x000000ffff268224 */ /* 0x000fe200078e0043 */
[----:B------:R-:W-:-:S04]  /*10b10*/  @!P0 LOP3.LUT R35, R35, R34, RZ, 0x3c, !PT ;  /* 0x0000002223238212 */ /* 0x000fc800078e3cff */
[----:B------:R-:W2:Y:S04]  /*10b20*/  @!P0 LDG.E.U8 R64, desc[UR18][R38.64] ;  /* 0x0000001226408981 */ /* 0x000ea8000c1e1100 */
[----:B------:R-:W3:Y:S04]  /*10b30*/  @!P0 LDG.E.U8 R65, desc[UR18][R34.64] ;  /* 0x0000001222418981 */ /* 0x000ee8000c1e1100 */
[----:B------:R-:W-:Y:S04]  /*10b40*/  STL [R1+0x18a4], R67 ;  /* 0x0018a44301007387 */ /* 0x000fe80000100800 */
[----:B------:R-:W-:Y:S01]  /*10b50*/  STL [R1+0x18a0], R39 ;  /* 0x0018a02701007387 */ /* 0x000fe20000100800 */
[----:B------:R-:W-:-:S03]  /*10b60*/  IMAD R40, R14, 0x31, RZ ;  /* 0x000000310e287824 */ /* 0x000fc600078e02ff */
[----:B---3--:R-:W-:Y:S04]  /*10b70*/  STL [R1+0x6a0], R65 ;  /* 0x0006a04101007387 */ /* 0x008fe80000100800 */
[----:B--2---:R1:W-:Y:S04]  /*10b80*/  STL [R1+0x69c], R64 ;  /* 0x00069c4001007387 */ /* 0x0043e80000100800 */
[----:B-1----:R-:W2:Y:S01]  /*10b90*/  LDL.LU R64, [R1+0x214] ;  /* 0x0002140001407983 */ /* 0x002ea20000300800 */
[----:B------:R-:W-:Y:S02]  /*10ba0*/  IMAD.MOV.U32 R65, RZ, RZ, R66 ;  /* 0x000000ffff417224 */ /* 0x000fe400078e0042 */
[----:B------:R-:W-:Y:S01]  /*10bb0*/  IMAD.MOV.U32 R66, RZ, RZ, R28 ;  /* 0x000000ffff427224 */ /* 0x000fe200078e001c */
[----:B------:R-:W-:Y:S01]  /*10bc0*/  SHF.R.S32.HI R34, RZ, 0x1f, R40 ;  /* 0x0000001fff227819 */ /* 0x000fe20000011428 */
[----:B------:R-:W-:Y:S01]  /*10bd0*/  IMAD.MOV.U32 R28, RZ, RZ, R37 ;  /* 0x000000ffff1c7224 */ /* 0x000fe200078e0025 */
[----:B------:R-:W-:Y:S01]  /*10be0*/  IADD3 R37, P4, PT, R40, R3, RZ ;  /* 0x0000000328257210 */ /* 0x000fe20007f9e0ff */
[----:B0-----:R-:W-:Y:S01]  /*10bf0*/  VIADD R35, R68, 0xffffffcd ;  /* 0xffffffcd44237836 */ /* 0x001fe20000000000 */
[----:B------:R-:W-:-:S03]  /*10c00*/  IADD3 R40, P0, PT, R40, R4, RZ ;  /* 0x0000000428287210 */ /* 0x000fc60007f1e0ff */
[----:B------:R-:W-:Y:S01]  /*10c10*/  IMAD.X R67, R34, 0x1, R5, P4 ;  /* 0x0000000122437824 */ /* 0x000fe200020e0605 */
[----:B------:R-:W-:Y:S02]  /*10c20*/  PRMT R68, RZ, 0x7610, R68 ;  /* 0x00007610ff447816 */ /* 0x000fe40000000044 */
[----:B------:R-:W-:Y:S01]  /*10c30*/  PRMT R39, RZ, 0x7610, R39 ;  /* 0x00007610ff277816 */ /* 0x000fe20000000027 */
[----:B------:R-:W-:Y:S04]  /*10c40*/  STL [R1+0x18ac], R37 ;  /* 0x0018ac2501007387 */ /* 0x000fe80000100800 */
[----:B------:R0:W-:Y:S04]  /*10c50*/  STL [R1+0x18a8], R67 ;  /* 0x0018a84301007387 */ /* 0x0001e80000100800 */
[----:B------:R-:W-:Y:S01]  /*10c60*/  STL [R1+0x18b4], R40 ;  /* 0x0018b42801007387 */ /* 0x000fe20000100800 */
[----:B--2---:R-:W-:Y:S01]  /*10c70*/  ISETP.GE.AND P4, PT, R64, RZ, PT ;  /* 0x000000ff4000720c */ /* 0x004fe20003f86270 */
[----:B------:R-:W-:Y:S01]  /*10c80*/  IMAD.X R64, R34, 0x1, R6, P0 ;  /* 0x0000000122407824 */ /* 0x000fe200000e0606 */
[----:B------:R-:W-:Y:S01]  /*10c90*/  ISETP.GE.U32.AND P0, PT, R35, 0x7ffffece, PT ;  /* 0x7ffffece2300780c */ /* 0x000fe20003f06070 */
[----:B------:R-:W-:-:S02]  /*10ca0*/  @!P2 IMAD.MOV.U32 R34, RZ, RZ, R37 ;  /* 0x000000ffff22a224 */ /* 0x000fc400078e0025 */
[----:B------:R-:W-:-:S05]  /*10cb0*/  @!P2 IMAD.MOV.U32 R35, RZ, RZ, R67 ;  /* 0x000000ffff23a224 */ /* 0x000fca00078e0043 */
[----:B------:R1:W2:Y:S04]  /*10cc0*/  @!P2 LDG.E.U8 R68, desc[UR18][R34.64] ;  /* 0x000000122244a981 */ /* 0x0002a8000c1e1100 */
[----:B------:R-:W-:Y:S04]  /*10cd0*/  STL [R1+0x18b0], R64 ;  /* 0x0018b04001007387 */ /* 0x000fe80000100800 */
[----:B0-----:R-:W3:Y:S01]  /*10ce0*/  LDL.LU R67, [R1+0x3100] ;  /* 0x0031000001437983 */ /* 0x001ee20000300800 */
[----:B-1----:R-:W-:Y:S02]  /*10cf0*/  @!P2 IMAD.MOV.U32 R34, RZ, RZ, R40 ;  /* 0x000000ffff22a224 */ /* 0x002fe400078e0028 */
[----:B------:R-:W-:Y:S01]  /*10d00*/  @!P2 IMAD.MOV.U32 R35, RZ, RZ, R64 ;  /* 0x000000ffff23a224 */ /* 0x000fe200078e0040 */
[----:B------:R-:W4:Y:S04]  /*10d10*/  LDL.LU R37, [R1+0x30fc] ;  /* 0x0030fc0001257983 */ /* 0x000f280000300800 */
[----:B------:R0:W4:Y:S01]  /*10d20*/  @!P2 LDG.E.U8 R39, desc[UR18][R34.64] ;  /* 0x000000122227a981 */ /* 0x000122000c1e1100 */
[----:B------:R-:W-:-:S05]  /*10d30*/  IMAD R38, R14, 0x32, RZ ;  /* 0x000000320e267824 */ /* 0x000fca00078e02ff */
[----:B0-----:R-:W-:Y:S01]  /*10d40*/  SHF.R.S32.HI R34, RZ, 0x1f, R38 ;  /* 0x0000001fff227819 */ /* 0x001fe20000011426 */
[----:B--2---:R0:W-:Y:S01]  /*10d50*/  STL [R1+0x698], R68 ;  /* 0x0006984401007387 */ /* 0x0041e20000100800 */
[----:B---3--:R-:W-:Y:S01]  /*10d60*/  PRMT R67, RZ, 0x7610, R67 ;  /* 0x00007610ff437816 */ /* 0x008fe20000000043 */
[----:B0-----:R-:W0:Y:S01]  /*10d70*/  LDC R68, c[0x0][0x3a0] ;  /* 0x0000e800ff447b82 */ /* 0x001e220000000800 */
[----:B----4-:R-:W-:Y:S01]  /*10d80*/  IMAD.MOV.U32 R40, RZ, RZ, R37 ;  /* 0x000000ffff287224 */ /* 0x010fe200078e0025 */
[----:B------:R1:W-:Y:S03]  /*10d90*/  STL [R1+0x690], R39 ;  /* 0x0006902701007387 */ /* 0x0003e60000100800 */
[----:B------:R-:W-:Y:S01]  /*10da0*/  @!P5 IMAD.MOV R40, RZ, RZ, -R40 ;  /* 0x000000ffff28d224 */ /* 0x000fe200078e0a28 */
[C---:B------:R-:W-:Y:S02]  /*10db0*/  IADD3 R64, P5, PT, R38.reuse, R4, RZ ;  /* 0x0000000426407210 */ /* 0x040fe40007fbe0ff */
[----:B-1----:R-:W-:-:S05]  /*10dc0*/  IADD3 R39, P2, PT, R38, R3, RZ ;  /* 0x0000000326277210 */ /* 0x002fca0007f5e0ff */
[----:B------:R-:W-:Y:S01]  /*10dd0*/  IMAD.X R37, R34, 0x1, R5, P2 ;  /* 0x0000000122257824 */ /* 0x000fe200010e0605 */
[----:B------:R1:W-:Y:S01]  /*10de0*/  STL [R1+0x18bc], R39 ;  /* 0x0018bc2701007387 */ /* 0x0003e20000100800 */
[----:B------:R-:W-:Y:S02]  /*10df0*/  @!P0 IMAD.MOV.U32 R38, RZ, RZ, R39 ;  /* 0x000000ffff268224 */ /* 0x000fe400078e0027 */
[----:B-1----:R-:W-:-:S05]  /*10e00*/  @!P0 IMAD.MOV.U32 R39, RZ, RZ, R37 ;  /* 0x000000ffff278224 */ /* 0x002fca00078e0025 */
[----:B------:R1:W2:Y:S01]  /*10e10*/  @!P0 LDG.E.U8 R67, desc[UR18][R38.64] ;  /* 0x0000001226438981 */ /* 0x0002a2000c1e1100 */
[----:B0-----:R-:W-:Y:S02]  /*10e20*/  VIADD R35, R68, 0xffffffcc ;  /* 0xffffffcc44237836 */ /* 0x001fe40000000000 */
[----:B------:R-:W-:Y:S01]  /*10e30*/  IMAD.X R34, R34, 0x1, R6, P5 ;  /* 0x0000000122227824 */ /* 0x000fe200028e0606 */
[----:B------:R-:W-:Y:S02]  /*10e40*/  STL [R1+0x18b8], R37 ;  /* 0x0018b82501007387 */ /* 0x000fe40000100800 */
[----:B------:R-:W-:Y:S02]  /*10e50*/  ISETP.GE.U32.AND P2, PT, R35, 0x7ffffecd, PT ;  /* 0x7ffffecd2300780c */ /* 0x000fe40003f46070 */
[----:B------:R-:W-:Y:S01]  /*10e60*/  STL [R1+0x79c], R40 ;  /* 0x00079c2801007387 */ /* 0x000fe20000100800 */
[----:B------:R-:W-:Y:S01]  /*10e70*/  @!P0 IMAD.MOV.U32 R35, RZ, RZ, R34 ;  /* 0x000000ffff238224 */ /* 0x000fe200078e0022 */
[----:B-1----:R-:W-:-:S02]  /*10e80*/  PRMT R39, RZ, 0x7610, R39 ;  /* 0x00007610ff277816 */ /* 0x002fc40000000027 */
[----:B------:R-:W-:Y:S04]  /*10e90*/  STL [R1+0x18c4], R64 ;  /* 0x0018c44001007387 */ /* 0x000fe80000100800 */
[----:B--2---:R-:W-:Y:S04]  /*10ea0*/  STL [R1+0x68c], R67 ;  /* 0x00068c4301007387 */ /* 0x004fe80000100800 */
[----:B------:R0:W-:Y:S02]  /*10eb0*/  STL [R1+0x18c0], R34 ;  /* 0x0018c02201007387 */ /* 0x0001e40000100800 */
[----:B0-----:R-:W-:-:S05]  /*10ec0*/  @!P0 IMAD.MOV.U32 R34, RZ, RZ, R64 ;  /* 0x000000ffff228224 */ /* 0x001fca00078e0040 */
[----:B------:R0:W2:Y:S01]  /*10ed0*/  @!P0 LDG.E.U8 R39, desc[UR18][R34.64] ;  /* 0x0000001222278981 */ /* 0x0000a2000c1e1100 */
[----:B------:R-:W-:-:S05]  /*10ee0*/  IMAD R40, R14, 0x33, RZ ;  /* 0x000000330e287824 */ /* 0x000fca00078e02ff */
[----:B------:R-:W-:Y:S02]  /*10ef0*/  SHF.R.S32.HI R37, RZ, 0x1f, R40 ;  /* 0x0000001fff257819 */ /* 0x000fe40000011428 */
[----:B------:R-:W-:-:S05]  /*10f00*/  IADD3 R67, P5, PT, R40, R3, RZ ;  /* 0x0000000328437210 */ /* 0x000fca0007fbe0ff */
[----:B0-----:R-:W-:Y:S01]  /*10f10*/  IMAD.X R34, R37, 0x1, R5, P5 ;  /* 0x0000000125227824 */ /* 0x001fe200028e0605 */
[----:B------:R-:W-:Y:S01]  /*10f20*/  STL [R1+0x18cc], R67 ;  /* 0x0018cc4301007387 */ /* 0x000fe20000100800 */
[----:B------:R-:W-:Y:S02]  /*10f30*/  PRMT R60, RZ, 0x7610, R60 ;  /* 0x00007610ff3c7816 */ /* 0x000fe4000000003c */
[----:B------:R-:W-:Y:S01]  /*10f40*/  @!P2 IMAD.MOV.U32 R35, RZ, RZ, R34 ;  /* 0x000000ffff23a224 */ /* 0x000fe200078e0022 */
[----:B--2---:R-:W-:Y:S04]  /*10f50*/  STL [R1+0x67c], R39 ;  /* 0x00067c2701007387 */ /* 0x004fe80000100800 */
[----:B------:R0:W-:Y:S02]  /*10f60*/  STL [R1+0x18c8], R34 ;  /* 0x0018c82201007387 */ /* 0x0001e40000100800 */
[----:B0-----:R-:W-:-:S05]  /*10f70*/  @!P2 IMAD.MOV.U32 R34, RZ, RZ, R67 ;  /* 0x000000ffff22a224 */ /* 0x001fca00078e0043 */
[----:B------:R-:W2:Y:S01]  /*10f80*/  @!P2 LDG.E.U8 R60, desc[UR18][R34.64] ;  /* 0x00000012223ca981 */ /* 0x000ea2000c1e1100 */
[----:B------:R-:W-:Y:S01]  /*10f90*/  IADD3 R39, P5, PT, R40, R4, RZ ;  /* 0x0000000428277210 */ /* 0x000fe20007fbe0ff */
[----:B------:R-:W-:Y:S01]  /*10fa0*/  VIADD R38, R68, 0xffffffcb ;  /* 0xffffffcb44267836 */ /* 0x000fe20000000000 */
        /* <DEDUP_REMOVED lines=10> */
[----:B------:R-:W-:Y:S02]  /*11050*/  IMAD R40, R14, 0x34, RZ ;  /* 0x000000340e287824 */ /* 0x000fe400078e02ff */
[----:B------:R-:W-:-:S03]  /*11060*/  IMAD.MOV.U32 R67, RZ, RZ, R92 ;  /* 0x000000ffff437224 */ /* 0x000fc600078e005c */
[C---:B0-----:R-:W-:Y:S01]  /*11070*/  IADD3 R60, P5, PT, R40.reuse, R3, RZ ;  /* 0x00000003283c7210 */ /* 0x041fe20007fbe0ff */
[----:B------:R-:W-:Y:S01]  /*11080*/  IMAD.MOV.U32 R92, RZ, RZ, R21 ;  /* 0x000000ffff5c7224 */ /* 0x000fe200078e0015 */
[----:B------:R-:W-:Y:S01]  /*11090*/  SHF.R.S32.HI R34, RZ, 0x1f, R40 ;  /* 0x0000001fff227819 */ /* 0x000fe20000011428 */
[----:B------:R-:W-:Y:S01]  /*110a0*/  IMAD.MOV.U32 R21, RZ, RZ, R36 ;  /* 0x000000ffff157224 */ /* 0x000fe200078e0024 */
[----:B------:R-:W-:Y:S01]  /*110b0*/  IADD3 R36, P2, PT, R40, R4, RZ ;  /* 0x0000000428247210 */ /* 0x000fe20007f5e0ff */
[----:B------:R-:W-:Y:S01]  /*110c0*/  VIADD R35, R68, 0xffffffca ;  /* 0xffffffca44237836 */ /* 0x000fe20000000000 */
[----:B------:R-:W-:Y:S01]  /*110d0*/  STL [R1+0x18dc], R60 ;  /* 0x0018dc3c01007387 */ /* 0x000fe20000100800 */
[----:B------:R-:W-:-:S03]  /*110e0*/  PRMT R61, RZ, 0x7610, R61 ;  /* 0x00007610ff3d7816 */ /* 0x000fc6000000003d */
[----:B---3--:R0:W-:Y:S02]  /*110f0*/  STL [R1+0x674], R59 ;  /* 0x0006743b01007387 */ /* 0x0081e40000100800 */
[----:B0-----:R-:W-:Y:S01]  /*11100*/  IMAD.X R59, R34, 0x1, R5, P5 ;  /* 0x00000001223b7824 */ /* 0x001fe200028e0605 */
[----:B--2---:R-:W-:Y:S01]  /*11110*/  ISETP.GE.AND P5, PT, R64, RZ, PT ;  /* 0x000000ff4000720c */ /* 0x004fe20003fa6270 */
[----:B------:R-:W-:Y:S01]  /*11120*/  IMAD.X R64, R34, 0x1, R6, P2 ;  /* 0x0000000122407824 */ /* 0x000fe200010e0606 */
[----:B------:R-:W-:Y:S01]  /*11130*/  ISETP.GE.U32.AND P2, PT, R35, 0x7ffffecb, PT ;  /* 0x7ffffecb2300780c */ /* 0x000fe20003f46070 */
[----:B------:R-:W-:Y:S02]  /*11140*/  @!P0 IMAD.MOV.U32 R34, RZ, RZ, R60 ;  /* 0x000000ffff228224 */ /* 0x000fe400078e003c */
[----:B------:R-:W-:-:S05]  /*11150*/  @!P0 IMAD.MOV.U32 R35, RZ, RZ, R59 ;  /* 0x000000ffff238224 */ /* 0x000fca00078e003b */
[----:B------:R0:W2:Y:S04]  /*11160*/  @!P0 LDG.E.U8 R61, desc[UR18][R34.64] ;  /* 0x00000012223d8981 */ /* 0x0000a8000c1e1100 */
[----:B------:R1:W-:Y:S01]  /*11170*/  STL [R1+0x18d8], R59 ;  /* 0x0018d83b01007387 */ /* 0x0003e20000100800 */
[----:B------:R-:W-:-:S03]  /*11180*/  PRMT R38, RZ, 0x7610, R38 ;  /* 0x00007610ff267816 */ /* 0x000fc60000000026 */
[----:B------:R-:W-:Y:S04]  /*11190*/  STL [R1+0x18e4], R36 ;  /* 0x0018e42401007387 */ /* 0x000fe80000100800 */
[----:B------:R-:W-:Y:S01]  /*111a0*/  STL [R1+0x18e0], R64 ;  /* 0x0018e04001007387 */ /* 0x000fe20000100800 */
[----:B0-----:R-:W-:-:S03]  /*111b0*/  @!P0 IMAD.MOV.U32 R34, RZ, RZ, R36 ;  /* 0x000000ffff228224 */ /* 0x001fc600078e0024 */
[----:B-1----:R-:W3:Y:S01]  /*111c0*/  LDL.LU R59, [R1+0x30f8] ;  /* 0x0030f800013b7983 */ /* 0x002ee20000300800 */
[----:B------:R-:W-:-:S03]  /*111d0*/  @!P0 IMAD.MOV.U32 R35, RZ, RZ, R64 ;  /* 0x000000ffff238224 */ /* 0x000fc600078e0040 */
[----:B------:R-:W4:Y:S04]  /*111e0*/  LDL.LU R60, [R1+0x30f4] ;  /* 0x0030f400013c7983 */ /* 0x000f280000300800 */
[----:B------:R-:W3:Y:S04]  /*111f0*/  @!P0 LDG.E.U8 R38, desc[UR18][R34.64] ;  /* 0x0000001222268981 */ /* 0x000ee8000c1e1100 */
[----:B--2---:R0:W-:Y:S04]  /*11200*/  STL [R1+0x774], R61 ;  /* 0x0007743d01007387 */ /* 0x0041e80000100800 */
[----:B0-----:R-:W2:Y:S04]  /*11210*/  LDL.LU R61, [R1+0x30f0] ;  /* 0x0030f000013d7983 */ /* 0x001ea80000300800 */
[----:B------:R-:W2:Y:S04]  /*11220*/  LDL.LU R64, [R1+0x30ec] ;  /* 0x0030ec0001407983 */ /* 0x000ea80000300800 */
[----:B------:R-:W2:Y:S01]  /*11230*/  LDL.LU R36, [R1+0x30e8] ;  /* 0x0030e80001247983 */ /* 0x000ea20000300800 */
[----:B------:R-:W-:-:S03]  /*11240*/  IMAD R37, R14, 0x35, RZ ;  /* 0x000000350e257824 */ /* 0x000fc600078e02ff */
[----:B---3--:R0:W-:Y:S02]  /*11250*/  STL [R1+0x770], R38 ;  /* 0x0007702601007387 */ /* 0x0081e40000100800 */
[----:B0-----:R-:W-:-:S05]  /*11260*/  IADD3 R38, P0, PT, R37, R3, RZ ;  /* 0x0000000325267210 */ /* 0x001fca0007f1e0ff */
[----:B------:R-:W-:Y:S01]  /*11270*/  STL [R1+0x18ec], R38 ;  /* 0x0018ec2601007387 */ /* 0x000fe20000100800 */
[----:B------:R-:W-:Y:S02]  /*11280*/  SHF.R.S32.HI R34, RZ, 0x1f, R37 ;  /* 0x0000001fff227819 */ /* 0x000fe40000011425 */
[----:B------:R-:W-:Y:S01]  /*11290*/  PRMT R68, RZ, 0x7610, R68 ;  /* 0x00007610ff447816 */ /* 0x000fe20000000044 */
[----:B--2---:R-:W-:-:S04]  /*112a0*/  IMAD.MOV.U32 R35, RZ, RZ, R36 ;  /* 0x000000ffff237224 */ /* 0x004fc800078e0024 */
[----:B------:R-:W-:-:S05]  /*112b0*/  @!P3 IMAD.MOV R35, RZ, RZ, -R35 ;  /* 0x000000ffff23b224 */ /* 0x000fca00078e0a23 */
[----:B------:R0:W-:Y:S02]  /*112c0*/  STL [R1+0x348], R35 ;  /* 0x0003482301007387 */ /* 0x0001e40000100800 */
[----:B0-----:R-:W0:Y:S01]  /*112d0*/  LDC R35, c[0x0][0x3a0] ;  /* 0x0000e800ff237b82 */ /* 0x001e220000000800 */
[----:B------:R-:W-:Y:S02]  /*112e0*/  IMAD.MOV.U32 R36, RZ, RZ, R38 ;  /* 0x000000ffff247224 */ /* 0x000fe400078e0026 */
[----:B------:R-:W-:-:S05]  /*112f0*/  IMAD.X R38, R34, 0x1, R5, P0 ;  /* 0x0000000122267824 */ /* 0x000fca00000e0605 */
[----:B------:R1:W-:Y:S01]  /*11300*/  STL [R1+0x18e8], R38 ;  /* 0x0018e82601007387 */ /* 0x0003e20000100800 */
[----:B0-----:R-:W-:-:S05]  /*11310*/  VIADD R35, R35, 0xffffffc9 ;  /* 0xffffffc923237836 */ /* 0x001fca0000000000 */
[----:B------:R-:W-:Y:S01]  /*11320*/  ISETP.GE.U32.AND P0, PT, R35, 0x7ffffeca, PT ;  /* 0x7ffffeca2300780c */ /* 0x000fe20003f06070 */
[----:B------:R-:W-:Y:S01]  /*11330*/  IMAD.MOV.U32 R35, RZ, RZ, R38 ;  /* 0x000000ffff237224 */ /* 0x000fe200078e0026 */
[----:B-1----:R-:W-:-:S03]  /*11340*/  IADD3 R38, P3, PT, R37, R4, RZ ;  /* 0x0000000425267210 */ /* 0x002fc60007f7e0ff */
[----:B------:R-:W-:-:S05]  /*11350*/  IMAD.MOV.U32 R37, RZ, RZ, R35 ;  /* 0x000000ffff257224 */ /* 0x000fca00078e0023 */
[----:B------:R0:W2:Y:S02]  /*11360*/  @!P2 LDG.E.U8 R68, desc[UR18][R36.64] ;  /* 0x000000122444a981 */ /* 0x0000a4000c1e1100 */
[----:B0-----:R-:W-:Y:S02]  /*11370*/  IMAD.MOV.U32 R37, RZ, RZ, R38 ;  /* 0x000000ffff257224 */ /* 0x001fe400078e0026 */
[----:B------:R-:W-:-:S05]  /*11380*/  IMAD.X R36, R34, 0x1, R6, P3 ;  /* 0x0000000122247824 */ /* 0x000fca00018e0606 */
[-C--:B------:R-:W-:Y:S02]  /*11390*/  @!P2 LOP3.LUT R37, R37, R36.reuse, RZ, 0x3c, !PT ;  /* 0x000000242525a212 */ /* 0x080fe400078e3cff */
[----:B------:R-:W-:Y:S01]  /*113a0*/  PRMT R64, RZ, 0x7610, R64 ;  /* 0x00007610ff407816 */ /* 0x000fe20000000040 */
[----:B--2---:R0:W-:Y:S04]  /*113b0*/  STL [R1+0x768], R68 ;  /* 0x0007684401007387 */ /* 0x0041e80000100800 */
[----:B------:R-:W-:Y:S04]  /*113c0*/  STL [R1+0x18f4], R38 ;  /* 0x0018f42601007387 */ /* 0x000fe80000100800 */
[----:B------:R1:W-:Y:S01]  /*113d0*/  STL [R1+0x18f0], R36 ;  /* 0x0018f02401007387 */ /* 0x0003e20000100800 */
[----:B0-----:R-:W0:Y:S01]  /*113e0*/  LDC R68, c[0x0][0x3a0] ;  /* 0x0000e800ff447b82 */ /* 0x001e220000000800 */
[----:B-1----:R-:W-:-:S04]  /*113f0*/  @!P2 LOP3.LUT R36, R37, R36, RZ, 0x3c, !PT ;  /* 0x000000242524a212 */ /* 0x002fc800078e3cff */
[----:B------:R-:W-:-:S05]  /*11400*/  @!P2 LOP3.LUT R37, R37, R36, RZ, 0x3c, !PT ;  /* 0x000000242525a212 */ /* 0x000fca00078e3cff */
[----:B------:R-:W2:Y:S01]  /*11410*/  @!P2 LDG.E.U8 R64, desc[UR18][R36.64] ;  /* 0x000000122440a981 */ /* 0x000ea2000c1e1100 */
[----:B------:R-:W-:Y:S02]  /*11420*/  IMAD R35, R14, 0x36, RZ ;  /* 0x000000360e237824 */ /* 0x000fe400078e02ff */
[----:B0-----:R-:W-:-:S03]  /*11430*/  VIADD R38, R68, 0xffffffc8 ;  /* 0xffffffc844267836 */ /* 0x001fc60000000000 */
[----:B------:R-:W-:Y:S02]  /*11440*/  IADD3 R68, P3, PT, R35, R3, RZ ;  /* 0x0000000323447210 */ /* 0x000fe40007f7e0ff */
[----:B------:R-:W-:-:S03]  /*11450*/  SHF.R.S32.HI R34, RZ, 0x1f, R35 ;  /* 0x0000001fff227819 */ /* 0x000fc60000011423 */
[----:B------:R-:W-:Y:S01]  /*11460*/  STL [R1+0x18fc], R68 ;  /* 0x0018fc4401007387 */ /* 0x000fe20000100800 */
[----:B------:R-:W-:Y:S02]  /*11470*/  PRMT R61, RZ, 0x7610, R61 ;  /* 0x00007610ff3d7816 */ /* 0x000fe4000000003d */
[----:B----4-:R-:W-:Y:S01]  /*11480*/  PRMT R60, RZ, 0x7610, R60 ;  /* 0x00007610ff3c7816 */ /* 0x010fe2000000003c */
[----:B--2---:R0:W-:Y:S02]  /*11490*/  STL [R1+0x760], R64 ;  /* 0x0007604001007387 */ /* 0x0041e40000100800 */
[----:B0-----:R-:W-:Y:S02]  /*114a0*/  IMAD.MOV.U32 R64, RZ, RZ, R67 ;  /* 0x000000ffff407224 */ /* 0x001fe400078e0043 */
[----:B------:R-:W-:Y:S02]  /*114b0*/  IMAD.MOV.U32 R67, RZ, RZ, R65 ;  /* 0x000000ffff437224 */ /* 0x000fe400078e0041 */
[----:B------:R-:W-:-:S02]  /*114c0*/  IMAD.MOV.U32 R65, RZ, RZ, R8 ;  /* 0x000000ffff417224 */ /* 0x000fc400078e0008 */
[----:B------:R-:W-:Y:S02]  /*114d0*/  IMAD.MOV.U32 R8, RZ, RZ, R31 ;  /* 0x000000ffff087224 */ /* 0x000fe400078e001f */
[----:B------:R-:W-:Y:S02]  /*114e0*/  IMAD.MOV.U32 R31, RZ, RZ, R33 ;  /* 0x000000ffff1f7224 */ /* 0x000fe400078e0021 */
[----:B------:R-:W-:Y:S01]  /*114f0*/  IMAD.X R33, R34, 0x1, R5, P3 ;  /* 0x0000000122217824 */ /* 0x000fe200018e0605 */
[----:B------:R-:W-:-:S05]  /*11500*/  IADD3 R37, P3, PT, R35, R4, RZ ;  /* 0x0000000423257210 */ /* 0x000fca0007f7e0ff */
[----:B------:R-:W-:Y:S01]  /*11510*/  IMAD.X R36, R34, 0x1, R6, P3 ;  /* 0x0000000122247824 */ /* 0x000fe200018e0606 */
[----:B------:R0:W-:Y:S01]  /*11520*/  STL [R1+0x18f8], R33 ;  /* 0x0018f82101007387 */ /* 0x0001e20000100800 */
[----:B------:R-:W-:Y:S02]  /*11530*/  @!P0 IMAD.MOV.U32 R34, RZ, RZ, R68 ;  /* 0x000000ffff228224 */ /* 0x000fe400078e0044 */
[----:B------:R-:W-:Y:S01]  /*11540*/  @!P0 IMAD.MOV.U32 R35, RZ, RZ, R33 ;  /* 0x000000ffff238224 */ /* 0x000fe200078e0021 */
[----:B------:R1:W-:Y:S01]  /*11550*/  STL [R1+0x1904], R37 ;  /* 0x0019042501007387 */ /* 0x0003e20000100800 */
[----:B------:R-:W2:Y:S03]  /*11560*/  LDC R68, c[0x0][0x3a0] ;  /* 0x0000e800ff447b82 */ /* 0x000ea60000000800 */
[----:B------:R2:W3:Y:S04]  /*11570*/  @!P0 LDG.E.U8 R61, desc[UR18][R34.64] ;  /* 0x00000012223d8981 */ /* 0x0004e8000c1e1100 */
[----:B0-----:R-:W4:Y:S01]  /*11580*/  LDL.LU R33, [R1+0x30e4] ;  /* 0x0030e40001217983 */ /* 0x001f220000300800 */
[----:B-1----:R-:W-:-:S03]  /*11590*/  @!P0 LOP3.LUT R37, R37, R36, RZ, 0x3c, !PT ;  /* 0x0000002425258212 */ /* 0x002fc600078e3cff */
[----:B------:R0:W-:Y:S02]  /*115a0*/  STL [R1+0x1900], R36 ;  /* 0x0019002401007387 */ /* 0x0001e40000100800 */
[----:B0-----:R-:W-:-:S04]  /*115b0*/  @!P0 LOP3.LUT R36, R37, R36, RZ, 0x3c, !PT ;  /* 0x0000002425248212 */ /* 0x001fc800078e3cff */
[----:B------:R-:W-:-:S05]  /*115c0*/  @!P0 LOP3.LUT R37, R37, R36, RZ, 0x3c, !PT ;  /* 0x0000002425258212 */ /* 0x000fca00078e3cff */
[----:B------:R-:W4:Y:S01]  /*115d0*/  @!P0 LDG.E.U8 R60, desc[UR18][R36.64] ;  /* 0x00000012243c8981 */ /* 0x000f22000c1e1100 */
[----:B------:R-:W-:Y:S01]  /*115e0*/  ISETP.GE.U32.AND P2, PT, R38, 0x7ffffec9, PT ;  /* 0x7ffffec92600780c */ /* 0x000fe20003f46070 */
[----:B------:R-:W-:Y:S02]  /*115f0*/  IMAD R38, R14, 0x37, RZ ;  /* 0x000000370e267824 */ /* 0x000fe400078e02ff */
[----:B--2---:R-:W-:-:S03]  /*11600*/  VIADD R35, R68, 0xffffffc7 ;  /* 0xffffffc744237836 */ /* 0x004fc60000000000 */
[----:B------:R-:W-:Y:S01]  /*11610*/  SHF.R.S32.HI R34, RZ, 0x1f, R38 ;  /* 0x0000001fff227819 */ /* 0x000fe20000011426 */
[----:B---3--:R0:W-:Y:S04]  /*11620*/  STL [R1+0x76c], R61 ;  /* 0x00076c3d01007387 */ /* 0x0081e80000100800 */
[----:B------:R-:W2:Y:S01]  /*11630*/  LDL.LU R36, [R1+0x224] ;  /* 0x0002240001247983 */ /* 0x000ea20000300800 */
[C---:B0-----:R-:W-:Y:S02]  /*11640*/  IADD3 R61, P3, PT, R38.reuse, R3, RZ ;  /* 0x00000003263d7210 */ /* 0x041fe40007f7e0ff */
[----:B------:R-:W-:-:S03]  /*11650*/  IADD3 R38, P0, PT, R38, R4, RZ ;  /* 0x0000000426267210 */ /* 0x000fc60007f1e0ff */
[----:B------:R-:W-:Y:S01]  /*11660*/  STL [R1+0x190c], R61 ;  /* 0x00190c3d01007387 */ /* 0x000fe20000100800 */
[----:B----4-:R-:W-:Y:S01]  /*11670*/  PRMT R33, RZ, 0x7610, R33 ;  /* 0x00007610ff217816 */ /* 0x010fe20000000021 */
[C---:B------:R-:W-:Y:S01]  /*11680*/  IMAD.X R68, R34.reuse, 0x1, R6, P0 ;  /* 0x0000000122447824 */ /* 0x040fe200000e0606 */
[----:B------:R-:W-:Y:S01]  /*11690*/  ISETP.GE.U32.AND P0, PT, R35, 0x7ffffec8, PT ;  /* 0x7ffffec82300780c */ /* 0x000fe20003f06070 */
[----:B------:R0:W-:Y:S02]  /*116a0*/  STL [R1+0x844], R60 ;  /* 0x0008443c01007387 */ /* 0x0001e40000100800 */
[----:B0-----:R-:W-:Y:S02]  /*116b0*/  IMAD.X R60, R34, 0x1, R5, P3 ;  /* 0x00000001223c7824 */ /* 0x001fe400018e0605 */
[----:B------:R-:W-:Y:S02]  /*116c0*/  @!P2 IMAD.MOV.U32 R34, RZ, RZ, R61 ;  /* 0x000000ffff22a224 */ /* 0x000fe400078e003d */
[----:B------:R-:W-:-:S05]  /*116d0*/  @!P2 IMAD.MOV.U32 R35, RZ, RZ, R60 ;  /* 0x000000ffff23a224 */ /* 0x000fca00078e003c */
[----:B------:R0:W3:Y:S01]  /*116e0*/  @!P2 LDG.E.U8 R33, desc[UR18][R34.64] ;  /* 0x000000122221a981 */ /* 0x0000e2000c1e1100 */
[----:B------:R-:W-:-:S03]  /*116f0*/  PRMT R37, RZ, 0x7610, R37 ;  /* 0x00007610ff257816 */ /* 0x000fc60000000025 */
[----:B------:R1:W-:Y:S01]  /*11700*/  STL [R1+0x1908], R60 ;  /* 0x0019083c01007387 */ /* 0x0003e20000100800 */
[----:B0-----:R-:W-:Y:S02]  /*11710*/  @!P2 IMAD.MOV.U32 R34, RZ, RZ, R38 ;  /* 0x000000ffff22a224 */ /* 0x001fe400078e0026 */
[----:B------:R-:W-:Y:S01]  /*11720*/  @!P2 IMAD.MOV.U32 R35, RZ, RZ, R68 ;  /* 0x000000ffff23a224 */ /* 0x000fe200078e0044 */
[----:B------:R-:W-:Y:S04]  /*11730*/  STL [R1+0x2444], R38 ;  /* 0x0024442601007387 */ /* 0x000fe80000100800 */
[----:B------:R0:W-:Y:S04]  /*11740*/  STL [R1+0x243c], R68 ;  /* 0x00243c4401007387 */ /* 0x0001e80000100800 */
[----:B-1----:R-:W4:Y:S04]  /*11750*/  LDL.LU R60, [R1+0x30e0] ;  /* 0x0030e000013c7983 */ /* 0x002f280000300800 */
[----:B------:R1:W4:Y:S01]  /*11760*/  @!P2 LDG.E.U8 R37, desc[UR18][R34.64] ;  /* 0x000000122225a981 */ /* 0x000322000c1e1100 */
[----:B0-----:R-:W0:Y:S03]  /*11770*/  LDC R68, c[0x0][0x3a0] ;  /* 0x0000e800ff447b82 */ /* 0x001e260000000800 */
[----:B------:R-:W4:Y:S04]  /*11780*/  LDL.LU R61, [R1+0x30dc] ;  /* 0x0030dc00013d7983 */ /* 0x000f280000300800 */
[----:B---3--:R3:W-:Y:S04]  /*11790*/  STL [R1+0xb58], R33 ;  /* 0x000b582101007387 */ /* 0x0087e80000100800 */
[----:B---3--:R-:W3:Y:S01]  /*117a0*/  LDL.LU R33, [R1+0x30d8] ;  /* 0x0030d80001217983 */ /* 0x008ee20000300800 */
[----:B--2---:R-:W-:Y:S01]  /*117b0*/  ISETP.GE.AND P3, PT, R36, RZ, PT ;  /* 0x000000ff2400720c */ /* 0x004fe20003f66270 */
[----:B------:R-:W-:-:S05]  /*117c0*/  IMAD R36, R14, 0x38, RZ ;  /* 0x000000380e247824 */ /* 0x000fca00078e02ff */
[----:B-1----:R-:W-:Y:S01]  /*117d0*/  SHF.R.S32.HI R34, RZ, 0x1f, R36 ;  /* 0x0000001fff227819 */ /* 0x002fe20000011424 */
[----:B----4-:R1:W-:Y:S02]  /*117e0*/  STL [R1+0xb54], R37 ;  /* 0x000b542501007387 */ /* 0x0103e40000100800 */
[----:B-1----:R-:W-:-:S05]  /*117f0*/  IADD3 R37, P2, PT, R36, R3, RZ ;  /* 0x0000000324257210 */ /* 0x002fca0007f5e0ff */
[----:B------:R-:W-:Y:S01]  /*11800*/  IMAD.X R38, R34, 0x1, R5, P2 ;  /* 0x0000000122267824 */ /* 0x000fe200010e0605 */
[----:B------:R-:W-:Y:S01]  /*11810*/  STL [R1+0x2440], R37 ;  /* 0x0024402501007387 */ /* 0x000fe20000100800 */
[----:B------:R-:W-:-:S03]  /*11820*/  PRMT R59, RZ, 0x7610, R59 ;  /* 0x00007610ff3b7816 */ /* 0x000fc6000000003b */
[----:B------:R-:W-:Y:S01]  /*11830*/  STL [R1+0x1910], R38 ;  /* 0x0019102601007387 */ /* 0x000fe20000100800 */
[----:B---3--:R-:W-:Y:S02]  /*11840*/  IMAD.MOV.U32 R35, RZ, RZ, R33 ;  /* 0x000000ffff237224 */ /* 0x008fe400078e0021 */
[----:B0-----:R-:W-:Y:S02]  /*11850*/  VIADD R33, R68, 0xffffffc6 ;  /* 0xffffffc644217836 */ /* 0x001fe40000000000 */
[----:B------:R-:W-:-:S03]  /*11860*/  @!P6 IMAD.MOV R35, RZ, RZ, -R35 ;  /* 0x000000ffff23e224 */ /* 0x000fc600078e0a23 */
[----:B------:R-:W-:Y:S01]  /*11870*/  ISETP.GE.U32.AND P2, PT, R33, 0x7ffffec7, PT ;  /* 0x7ffffec72100780c */ /* 0x000fe20003f46070 */
[----:B------:R-:W-:Y:S01]  /*11880*/  IMAD.MOV.U32 R33, RZ, RZ, R38 ;  /* 0x000000ffff217224 */ /* 0x000fe200078e0026 */
[----:B------:R0:W-:Y:S02]  /*11890*/  STL [R1+0x4b4], R35 ;  /* 0x0004b42301007387 */ /* 0x0001e40000100800 */
[----:B0-----:R-:W-:Y:S01]  /*118a0*/  IADD3 R35, P6, PT, R36, R4, RZ ;  /* 0x0000000424237210 */ /* 0x001fe20007fde0ff */
[----:B------:R-:W-:Y:S02]  /*118b0*/  @!P0 IMAD.MOV.U32 R36, RZ, RZ, R37 ;  /* 0x000000ffff248224 */ /* 0x000fe400078e0025 */
[----:B------:R-:W-:-:S05]  /*118c0*/  @!P0 IMAD.MOV.U32 R37, RZ, RZ, R33 ;  /* 0x000000ffff258224 */ /* 0x000fca00078e0021 */
[----:B------:R-:W2:Y:S01]  /*118d0*/  @!P0 LDG.E.U8 R59, desc[UR18][R36.64] ;  /* 0x00000012243b8981 */ /* 0x000ea2000c1e1100 */
[----:B------:R-:W-:-:S03]  /*118e0*/  IMAD.X R34, R34, 0x1, R6, P6 ;  /* 0x0000000122227824 */ /* 0x000fc600030e0606 */
[----:B------:R0:W-:Y:S01]  /*118f0*/  STL [R1+0x241c], R35 ;  /* 0x00241c2301007387 */ /* 0x0001e20000100800 */
[----:B------:R-:W-:Y:S02]  /*11900*/  PRMT R61, RZ, 0x7610, R61 ;  /* 0x00007610ff3d7816 */ /* 0x000fe4000000003d */
[-C--:B0-----:R-:W-:Y:S01]  /*11910*/  @!P0 LOP3.LUT R35, R35, R34.reuse, RZ, 0x3c, !PT ;  /* 0x0000002223238212 */ /* 0x081fe200078e3cff */
        /* <DEDUP_REMOVED lines=12> */
[----:B------:R-:W-:Y:S01]  /*119e0*/  VIADD R36, R68, 0xffffffc5 ;  /* 0xffffffc544247836 */ /* 0x000fe20000000000 */
[----:B------:R-:W-:Y:S02]  /*119f0*/  PRMT R68, RZ, 0x7610, R68 ;  /* 0x00007610ff447816 */ /* 0x000fe40000000044 */
[----:B------:R-:W-:Y:S01]  /*11a00*/  PRMT R60, RZ, 0x7610, R60 ;  /* 0x00007610ff3c7816 */ /* 0x000fe2000000003c */
[----:B--2---:R0:W-:Y:S04]  /*11a10*/  STL [R1+0x63c], R61 ;  /* 0x00063c3d01007387 */ /* 0x0041e80000100800 */
[----:B------:R1:W-:Y:S01]  /*11a20*/  STL [R1+0x2420], R34 ;  /* 0x0024202201007387 */ /* 0x0003e20000100800 */
[----:B0-----:R-:W-:-:S02]  /*11a30*/  IMAD.MOV.U32 R61, RZ, RZ, R64 ;  /* 0x000000ffff3d7224 */ /* 0x001fc400078e0040 */
[----:B------:R-:W-:Y:S02]  /*11a40*/  IMAD.MOV.U32 R64, RZ, RZ, R25 ;  /* 0x000000ffff407224 */ /* 0x000fe400078e0019 */
[----:B------:R-:W-:Y:S01]  /*11a50*/  IMAD.MOV.U32 R25, RZ, RZ, R31 ;  /* 0x000000ffff197224 */ /* 0x000fe200078e001f */
[----:B------:R-:W-:Y:S02]  /*11a60*/  IADD3 R31, P6, PT, R38, R4, RZ ;  /* 0x00000004261f7210 */ /* 0x000fe40007fde0ff */
        /* <DEDUP_REMOVED lines=25> */
[----:B----4-:R-:W-:Y:S02]  /*11c00*/  PRMT R31, RZ, 0x7610, R31 ;  /* 0x00007610ff1f7816 */ /* 0x010fe4000000001f */
[----:B--2---:R-:W-:Y:S01]  /*11c10*/  ISETP.GE.AND P6, PT, R60, RZ, PT ;  /* 0x000000ff3c00720c */ /* 0x004fe20003fc6270 */
[----:B------:R-:W-:Y:S02]  /*11c20*/  IMAD.MOV.U32 R60, RZ, RZ, R64 ;  /* 0x000000ffff3c7224 */ /* 0x000fe400078e0040 */
[----:B------:R-:W-:Y:S02]  /*11c30*/  IMAD.MOV.U32 R64, RZ, RZ, R67 ;  /* 0x000000ffff407224 */ /* 0x000fe400078e0043 */
[----:B------:R-:W-:Y:S02]  /*11c40*/  IMAD.MOV.U32 R67, RZ, RZ, R66 ;  /* 0x000000ffff437224 */ /* 0x000fe400078e0042 */
[----:B------:R-:W-:-:S02]  /*11c50*/  IMAD.MOV.U32 R66, RZ, RZ, R93 ;  /* 0x000000ffff427224 */ /* 0x000fc400078e005d */
[----:B------:R-:W-:Y:S02]  /*11c60*/  IMAD.MOV.U32 R93, RZ, RZ, R27 ;  /* 0x000000ffff5d7224 */ /* 0x000fe400078e001b */
[----:B------:R-:W-:Y:S02]  /*11c70*/  IMAD.MOV.U32 R27, RZ, RZ, R32 ;  /* 0x000000ffff1b7224 */ /* 0x000fe400078e0020 */
[----:B------:R-:W-:Y:S01]  /*11c80*/  IMAD.X R32, R33, 0x1, R6, P2 ;  /* 0x0000000121207824 */ /* 0x000fe200010e0606 */
[----:B------:R-:W-:Y:S01]  /*11c90*/  ISETP.GE.U32.AND P2, PT, R34, 0x7ffffec5, PT ;  /* 0x7ffffec52200780c */ /* 0x000fe20003f46070 */
[----:B------:R-:W-:-:S05]  /*11ca0*/  @!P0 IMAD.MOV.U32 R34, RZ, RZ, R59 ;  /* 0x000000ffff228224 */ /* 0x000fca00078e003b */
[----:B------:R0:W2:Y:S01]  /*11cb0*/  @!P0 LDG.E.U8 R31, desc[UR18][R34.64] ;  /* 0x00000012221f8981 */ /* 0x0000a2000c1e1100 */
[----:B------:R-:W-:-:S03]  /*11cc0*/  PRMT R33, RZ, 0x7610, R33 ;  /* 0x00007610ff217816 */ /* 0x000fc60000000021 */
[----:B------:R-:W-:Y:S04]  /*11cd0*/  STL [R1+0x2434], R59 ;  /* 0x0024343b01007387 */ /* 0x000fe80000100800 */
[----:B------:R1:W-:Y:S01]  /*11ce0*/  STL [R1+0x2430], R35 ;  /* 0x0024302301007387 */ /* 0x0003e20000100800 */
[----:B0-----:R-:W-:-:S03]  /*11cf0*/  @!P0 IMAD.MOV.U32 R34, RZ, RZ, R68 ;  /* 0x000000ffff228224 */ /* 0x001fc600078e0044 */
[----:B------:R0:W-:Y:S04]  /*11d00*/  STL [R1+0x2438], R68 ;  /* 0x0024384401007387 */ /* 0x0001e80000100800 */
[----:B------:R-:W-:Y:S01]  /*11d10*/  STL [R1+0x2410], R32 ;  /* 0x0024102001007387 */ /* 0x000fe20000100800 */
[----:B-1----:R-:W-:-:S03]  /*11d20*/  @!P0 IMAD.MOV.U32 R35, RZ, RZ, R32 ;  /* 0x000000ffff238224 */ /* 0x002fc600078e0020 */
[----:B------:R-:W3:Y:S01]  /*11d30*/  LDL.LU R59, [R1+0x30d0] ;  /* 0x0030d000013b7983 */ /* 0x000ee20000300800 */
[----:B0-----:R-:W0:Y:S03]  /*11d40*/  LDC R68, c[0x0][0x3a0] ;  /* 0x0000e800ff447b82 */ /* 0x001e260000000800 */
[----:B------:R1:W4:Y:S04]  /*11d50*/  @!P0 LDG.E.U8 R33, desc[UR18][R34.64] ;  /* 0x0000001222218981 */ /* 0x000328000c1e1100 */
[----:B--2---:R2:W-:Y:S04]  /*11d60*/  STL [R1+0x62c], R31 ;  /* 0x00062c1f01007387 */ /* 0x0045e80000100800 */
[----:B--2---:R-:W2:Y:S04]  /*11d70*/  LDL.LU R31, [R1+0x30cc] ;  /* 0x0030cc00011f7983 */ /* 0x004ea80000300800 */
[----:B------:R-:W2:Y:S01]  /*11d80*/  LDL.LU R32, [R1+0x30c8] ;  /* 0x0030c80001207983 */ /* 0x000ea20000300800 */
[----:B------:R-:W-:-:S05]  /*11d90*/  IMAD R36, R14, 0x3b, RZ ;  /* 0x0000003b0e247824 */ /* 0x000fca00078e02ff */
[----:B-1----:R-:W-:Y:S01]  /*11da0*/  IADD3 R35, P0, PT, R36, R3, RZ ;  /* 0x0000000324237210 */ /* 0x002fe20007f1e0ff */
[----:B----4-:R1:W-:Y:S02]  /*11db0*/  STL [R1+0x624], R33 ;  /* 0x0006242101007387 */ /* 0x0103e40000100800 */
[----:B-1----:R-:W-:Y:S01]  /*11dc0*/  SHF.R.S32.HI R33, RZ, 0x1f, R36 ;  /* 0x0000001fff217819 */ /* 0x002fe20000011424 */
[----:B--2---:R-:W-:Y:S02]  /*11dd0*/  IMAD.MOV.U32 R34, RZ, RZ, R32 ;  /* 0x000000ffff227224 */ /* 0x004fe400078e0020 */
[----:B0-----:R-:W-:Y:S02]  /*11de0*/  VIADD R32, R68, 0xffffffc3 ;  /* 0xffffffc344207836 */ /* 0x001fe40000000000 */
[----:B------:R-:W-:Y:S01]  /*11df0*/  IMAD.MOV.U32 R68, RZ, RZ, R34 ;  /* 0x000000ffff447224 */ /* 0x000fe200078e0022 */
[----:B------:R0:W-:Y:S04]  /*11e00*/  STL [R1+0x764], R34 ;  /* 0x0007642201007387 */ /* 0x0001e80000100800 */
[----:B------:R1:W-:Y:S01]  /*11e10*/  STL [R1+0x2414], R35 ;  /* 0x0024142301007387 */ /* 0x0003e20000100800 */
[----:B0-----:R-:W-:-:S05]  /*11e20*/  IMAD.X R34, R33, 0x1, R5, P0 ;  /* 0x0000000121227824 */ /* 0x001fca00000e0605 */
[-C--:B-1----:R-:W-:Y:S01]  /*11e30*/  @!P2 LOP3.LUT R35, R35, R34.reuse, RZ, 0x3c, !PT ;  /* 0x000000222323a212 */ /* 0x082fe200078e3cff */
[----:B------:R0:W-:Y:S01]  /*11e40*/  STL [R1+0x1914], R34 ;  /* 0x0019142201007387 */ /* 0x0001e20000100800 */
[----:B------:R-:W-:Y:S02]  /*11e50*/  PRMT R31, RZ, 0x7610, R31 ;  /* 0x00007610ff1f7816 */ /* 0x000fe4000000001f */
[----:B0-----:R-:W-:-:S04]  /*11e60*/  @!P2 LOP3.LUT R34, R35, R34, RZ, 0x3c, !PT ;  /* 0x000000222322a212 */ /* 0x001fc800078e3cff */
[----:B------:R-:W-:-:S05]  /*11e70*/  @!P2 LOP3.LUT R35, R35, R34, RZ, 0x3c, !PT ;  /* 0x000000222323a212 */ /* 0x000fca00078e3cff */
[----:B------:R0:W2:Y:S01]  /*11e80*/  @!P2 LDG.E.U8 R31, desc[UR18][R34.64] ;  /* 0x00000012221fa981 */ /* 0x0000a2000c1e1100 */
[----:B------:R-:W-:-:S05]  /*11e90*/  @!P4 IMAD.MOV R68, RZ, RZ, -R68 ;  /* 0x000000ffff44c224 */ /* 0x000fca00078e0a44 */
[----:B------:R1:W-:Y:S02]  /*11ea0*/  @!P4 STL [R1+0x764], R68 ;  /* 0x000764440100c387 */ /* 0x0003e40000100800 */
[----:B-1----:R-:W-:-:S05]  /*11eb0*/  IADD3 R68, P4, PT, R36, R4, RZ ;  /* 0x0000000424447210 */ /* 0x002fca0007f9e0ff */
[----:B0-----:R-:W-:Y:S02]  /*11ec0*/  IMAD.MOV.U32 R35, RZ, RZ, R68 ;  /* 0x000000ffff237224 */ /* 0x001fe400078e0044 */
[----:B------:R-:W-:-:S05]  /*11ed0*/  IMAD.X R34, R33, 0x1, R6, P4 ;  /* 0x0000000121227824 */ /* 0x000fca00020e0606 */
[-C--:B------:R-:W-:Y:S02]  /*11ee0*/  @!P2 LOP3.LUT R35, R35, R34.reuse, RZ, 0x3c, !PT ;  /* 0x000000222323a212 */ /* 0x080fe400078e3cff */
[----:B------:R-:W-:Y:S01]  /*11ef0*/  PRMT R33, RZ, 0x7610, R33 ;  /* 0x00007610ff217816 */ /* 0x000fe20000000021 */
[----:B--2---:R0:W-:Y:S04]  /*11f00*/  STL [R1+0x618], R31 ;  /* 0x0006181f01007387 */ /* 0x0041e80000100800 */
[----:B0-----:R-:W2:Y:S04]  /*11f10*/  LDL.LU R31, [R1+0x30c4] ;  /* 0x0030c400011f7983 */ /* 0x001ea80000300800 */
[----:B------:R-:W-:Y:S04]  /*11f20*/  STL [R1+0x23f0], R68 ;  /* 0x0023f04401007387 */ /* 0x000fe80000100800 */
[----:B------:R0:W-:Y:S02]  /*11f30*/  STL [R1+0x23ec], R34 ;  /* 0x0023ec2201007387 */ /* 0x0001e40000100800 */
[----:B0-----:R-:W-:-:S04]  /*11f40*/  @!P2 LOP3.LUT R34, R35, R34, RZ, 0x3c, !PT ;  /* 0x000000222322a212 */ /* 0x001fc800078e3cff */
[----:B------:R-:W-:-:S05]  /*11f50*/  @!P2 LOP3.LUT R35, R35, R34, RZ, 0x3c, !PT ;  /* 0x000000222323a212 */ /* 0x000fca00078e3cff */
[----:B------:R-:W4:Y:S01]  /*11f60*/  @!P2 LDG.E.U8 R33, desc[UR18][R34.64] ;  /* 0x000000122221a981 */ /* 0x000f22000c1e1100 */
[----:B------:R-:W-:Y:S01]  /*11f70*/  IMAD R36, R14, 0x3c, RZ ;  /* 0x0000003c0e247824 */ /* 0x000fe200078e02ff */
[----:B------:R-:W-:-:S04]  /*11f80*/  ISETP.GE.U32.AND P0, PT, R32, 0x7ffffec4, PT ;  /* 0x7ffffec42000780c */ /* 0x000fc80003f06070 */
[----:B------:R-:W-:Y:S02]  /*11f90*/  SHF.R.S32.HI R32, RZ, 0x1f, R36 ;  /* 0x0000001fff207819 */ /* 0x000fe40000011424 */
[----:B------:R-:W-:Y:S02]  /*11fa0*/  IADD3 R68, P4, PT, R36, R3, RZ ;  /* 0x0000000324447210 */ /* 0x000fe40007f9e0ff */
[----:B---3--:R-:W-:Y:S02]  /*11fb0*/  PRMT R59, RZ, 0x7610, R59 ;  /* 0x00007610ff3b7816 */ /* 0x008fe4000000003b */
[----:B------:R-:W-:Y:S01]  /*11fc0*/  PRMT R63, RZ, 0x7610, R63 ;  /* 0x00007610ff3f7816 */ /* 0x000fe2000000003f */
[----:B----4-:R0:W-:Y:S02]  /*11fd0*/  STL [R1+0x604], R33 ;  /* 0x0006042101007387 */ /* 0x0101e40000100800 */
[----:B0-----:R-:W0:Y:S02]  /*11fe0*/  LDC R33, c[0x0][0x3a0] ;  /* 0x0000e800ff217b82 */ /* 0x001e240000000800 */
[----:B------:R1:W-:Y:S01]  /*11ff0*/  STL [R1+0x23f8], R68 ;  /* 0x0023f84401007387 */ /* 0x0003e20000100800 */
[----:B0-----:R-:W-:-:S05]  /*12000*/  VIADD R33, R33, 0xffffffc2 ;  /* 0xffffffc221217836 */ /* 0x001fca0000000000 */
[----:B------:R-:W-:Y:S01]  /*12010*/  ISETP.GE.U32.AND P2, PT, R33, 0x7ffffec3, PT ;  /* 0x7ffffec32100780c */ /* 0x000fe20003f46070 */
[----:B------:R-:W-:Y:S01]  /*12020*/  IMAD.X R33, R32, 0x1, R5, P4 ;  /* 0x0000000120217824 */ /* 0x000fe200020e0605 */
[----:B------:R-:W-:-:S05]  /*12030*/  IADD3 R35, P4, PT, R36, R4, RZ ;  /* 0x0000000424237210 */ /* 0x000fca0007f9e0ff */
[----:B------:R-:W-:Y:S01]  /*12040*/  IMAD.X R34, R32, 0x1, R6, P4 ;  /* 0x0000000120227824 */ /* 0x000fe200020e0606 */
[----:B------:R-:W-:Y:S01]  /*12050*/  STL [R1+0x23f4], R33 ;  /* 0x0023f42101007387 */ /* 0x000fe20000100800 */
[----:B------:R-:W-:Y:S02]  /*12060*/  @!P0 IMAD.MOV.U32 R32, RZ, RZ, R68 ;  /* 0x000000ffff208224 */ /* 0x000fe400078e0044 */
[----:B-1----:R-:W0:Y:S01]  /*12070*/  LDC R68, c[0x0][0x3a0] ;  /* 0x0000e800ff447b82 */ /* 0x002e220000000800 */
[----:B------:R1:W-:Y:S04]  /*12080*/  STL [R1+0x2400], R35 ;  /* 0x0024002301007387 */ /* 0x0003e80000100800 */
[----:B------:R3:W-:Y:S04]  /*12090*/  STL [R1+0x23fc], R34 ;  /* 0x0023fc2201007387 */ /* 0x0007e80000100800 */
[----:B------:R0:W4:Y:S01]  /*120a0*/  @!P0 LDG.E.U8 R59, desc[UR18][R32.64] ;  /* 0x00000012203b8981 */ /* 0x000122000c1e1100 */
[----:B-1----:R-:W-:-:S04]  /*120b0*/  @!P0 LOP3.LUT R35, R35, R34, RZ, 0x3c, !PT ;  /* 0x0000002223238212 */ /* 0x002fc800078e3cff */
[----:B---3--:R-:W-:-:S04]  /*120c0*/  @!P0 LOP3.LUT R34, R35, R34, RZ, 0x3c, !PT ;  /* 0x0000002223228212 */ /* 0x008fc800078e3cff */
[----:B------:R-:W-:-:S05]  /*120d0*/  @!P0 LOP3.LUT R35, R35, R34, RZ, 0x3c, !PT ;  /* 0x0000002223238212 */ /* 0x000fca00078e3cff */
[----:B------:R-:W3:Y:S01]  /*120e0*/  @!P0 LDG.E.U8 R63, desc[UR18][R34.64] ;  /* 0x00000012223f8981 */ /* 0x000ee2000c1e1100 */
[----:B------:R-:W-:Y:S02]  /*120f0*/  IMAD R36, R14, 0x3d, RZ ;  /* 0x0000003d0e247824 */ /* 0x000fe400078e02ff */
[----:B0-----:R-:W-:-:S03]  /*12100*/  VIADD R33, R68, 0xffffffc1 ;  /* 0xffffffc144217836 */ /* 0x001fc60000000000 */
[----:B------:R-:W-:Y:S02]  /*12110*/  SHF.R.S32.HI R32, RZ, 0x1f, R36 ;  /* 0x0000001fff207819 */ /* 0x000fe40000011424 */
[----:B--2---:R-:W-:Y:S01]  /*12120*/  PRMT R31, RZ, 0x7610, R31 ;  /* 0x00007610ff1f7816 */ /* 0x004fe2000000001f */
[----:B----4-:R0:W-:Y:S04]  /*12130*/  STL [R1+0x71c], R59 ;  /* 0x00071c3b01007387 */ /* 0x0101e80000100800 */
[----:B------:R-:W2:Y:S01]  /*12140*/  LDL.LU R34, [R1+0x22c] ;  /* 0x00022c0001227983 */ /* 0x000ea20000300800 */
[C---:B0-----:R-:W-:Y:S02]  /*12150*/  IADD3 R59, P4, PT, R36.reuse, R3, RZ ;  /* 0x00000003243b7210 */ /* 0x041fe40007f9e0ff */
[----:B------:R-:W-:-:S03]  /*12160*/  IADD3 R36, P0, PT, R36, R4, RZ ;  /* 0x0000000424247210 */ /* 0x000fc60007f1e0ff */
[----:B------:R-:W-:Y:S04]  /*12170*/  STL [R1+0x2408], R59 ;  /* 0x0024083b01007387 */ /* 0x000fe80000100800 */
[----:B---3--:R0:W-:Y:S01]  /*12180*/  STL [R1+0x718], R63 ;  /* 0x0007183f01007387 */ /* 0x0081e20000100800 */
[C---:B------:R-:W-:Y:S01]  /*12190*/  IMAD.X R68, R32.reuse, 0x1, R6, P0 ;  /* 0x0000000120447824 */ /* 0x040fe200000e0606 */
[----:B------:R-:W-:Y:S01]  /*121a0*/  ISETP.GE.U32.AND P0, PT, R33, 0x7ffffec2, PT ;  /* 0x7ffffec22100780c */ /* 0x000fe20003f06070 */
        /* <DEDUP_REMOVED lines=51> */
[----:B0-----:R-:W-:Y:S02]  /*124e0*/  IMAD.MOV.U32 R59, RZ, RZ, R60 ;  /* 0x000000ffff3b7224 */ /* 0x001fe400078e003c */
[----:B------:R-:W-:-:S02]  /*124f0*/  IMAD.MOV.U32 R60, RZ, RZ, R92 ;  /* 0x000000ffff3c7224 */ /* 0x000fc400078e005c */
[----:B------:R-:W-:Y:S02]  /*12500*/  IMAD.MOV.U32 R92, RZ, RZ, R11 ;  /* 0x000000ffff5c7224 */ /* 0x000fe400078e000b */
[----:B------:R-:W-:Y:S01]  /*12510*/  IMAD.MOV.U32 R11, RZ, RZ, R29 ;  /* 0x000000ffff0b7224 */ /* 0x000fe200078e001d */
[----:B------:R-:W-:Y:S01]  /*12520*/  IADD3 R29, P5, PT, R36, R4, RZ ;  /* 0x00000004241d7210 */ /* 0x000fe20007fbe0ff */
[----:B------:R-:W-:Y:S01]  /*12530*/  VIADD R34, R68, 0xffffffbf ;  /* 0xffffffbf44227836 */ /* 0x000fe20000000000 */
[----:B------:R-:W-:Y:S02]  /*12540*/  PRMT R68, RZ, 0x7610, R68 ;  /* 0x00007610ff447816 */ /* 0x000fe40000000044 */
        /* <DEDUP_REMOVED lines=22> */
[----:B------:R-:W-:-:S05]  /*126b0*/  IMAD.SHL.U32 R34, R14, 0x40, RZ ;  /* 0x000000400e227824 */ /* 0x000fca00078e00ff */
        /* <DEDUP_REMOVED lines=251> */
[----:B------:R0:W3:Y:S01]  /*13670*/  @!P0 LDG.E.U8 R56, desc[UR18][R28.64] ;  /* 0x000000121c388981 */ /* 0x0000e2000c1e1100 */
[----:B-1----:R-:W-:-:S03]  /*13680*/  @!P0 LOP3.LUT R31, R31, R30, RZ, 0x3c, !PT ;  /* 0x0000001e1f1f8212 */ /* 0x002fc600078e3cff */
[----:B------:R1:W-:Y:S02]  /*13690*/  STL [R1+0x2344], R30 ;  /* 0x0023441e01007387 */ /* 0x0003e40000100800 */
[----:B-1----:R-:W-:-:S04]  /*136a0*/  @!P0 LOP3.LUT R30, R31, R30, RZ, 0x3c, !PT ;  /* 0x0000001e1f1e8212 */ /* 0x002fc800078e3cff */
[----:B------:R-:W-:-:S05]  /*136b0*/  @!P0 LOP3.LUT R31, R31, R30, RZ, 0x3c, !PT ;  /* 0x0000001e1f1f8212 */ /* 0x000fca00078e3cff */
[----:B------:R-:W4:Y:S01]  /*136c0*/  @!P0 LDG.E.U8 R58, desc[UR18][R30.64] ;  /* 0x000000121e3a8981 */ /* 0x000f22000c1e1100 */
[----:B------:R-:W-:Y:S02]  /*136d0*/  IMAD R32, R14, 0x49, RZ ;  /* 0x000000490e207824 */ /* 0x000fe400078e02ff */
[----:B0-----:R-:W-:-:S03]  /*136e0*/  VIADD R29, R68, 0xffffffb5 ;  /* 0xffffffb5441d7836 */ /* 0x001fc60000000000 */
[----:B------:R-:W-:Y:S02]  /*136f0*/  SHF.R.S32.HI R28, RZ, 0x1f, R32 ;  /* 0x0000001fff1c7819 */ /* 0x000fe40000011420 */
[----:B--2---:R-:W-:Y:S01]  /*13700*/  PRMT R27, RZ, 0x7610, R27 ;  /* 0x00007610ff1b7816 */ /* 0x004fe2000000001b */
[----:B---3--:R0:W-:Y:S04]  /*13710*/  STL [R1+0x578], R56 ;  /* 0x0005783801007387 */ /* 0x0081e80000100800 */
[----:B------:R-:W2:Y:S01]  /*13720*/  LDL.LU R30, [R1+0x23c] ;  /* 0x00023c00011e7983 */ /* 0x000ea20000300800 */
[----:B0-----:R-:W-:Y:S02]  /*13730*/  IMAD.MOV.U32 R56, RZ, RZ, R57 ;  /* 0x000000ffff387224 */ /* 0x001fe400078e0039 */
[----:B------:R-:W-:-:S02]  /*13740*/  IMAD.MOV.U32 R57, RZ, RZ, R61 ;  /* 0x000000ffff397224 */ /* 0x000fc400078e003d */
[----:B------:R-:W-:Y:S01]  /*13750*/  IMAD.MOV.U32 R61, RZ, RZ, R26 ;  /* 0x000000ffff3d7224 */ /* 0x000fe200078e001a */
[C---:B------:R-:W-:Y:S02]  /*13760*/  IADD3 R26, P4, PT, R32.reuse, R3, RZ ;  /* 0x00000003201a7210 */ /* 0x040fe40007f9e0ff */
[----:B------:R-:W-:-:S03]  /*13770*/  IADD3 R32, P0, PT, R32, R4, RZ ;  /* 0x0000000420207210 */ /* 0x000fc60007f1e0ff */
[----:B------:R-:W-:Y:S02]  /*13780*/  STL [R1+0x2350], R26 ;  /* 0x0023501a01007387 */ /* 0x000fe40000100800 */
[C---:B------:R-:W-:Y:S02]  /*13790*/  IMAD.X R68, R28.reuse, 0x1, R6, P0 ;  /* 0x000000011c447824 */ /* 0x040fe400000e0606 */
[----:B----4-:R0:W-:Y:S01]  /*137a0*/  STL [R1+0x574], R58 ;  /* 0x0005743a01007387 */ /* 0x0101e20000100800 */
        /* <DEDUP_REMOVED lines=52> */
[----:B------:R-:W-:Y:S02]  /*13af0*/  PRMT R26, RZ, 0x7610, R26 ;  /* 0x00007610ff1a7816 */ /* 0x000fe4000000001a */
[----:B0-----:R-:W-:Y:S01]  /*13b00*/  IADD3 R55, P5, PT, R32, R4, RZ ;  /* 0x0000000420377210 */ /* 0x001fe20007fbe0ff */
[----:B------:R-:W-:Y:S01]  /*13b10*/  VIADD R30, R68, 0xffffffb3 ;  /* 0xffffffb3441e7836 */ /* 0x000fe20000000000 */
        /* <DEDUP_REMOVED lines=24> */
[----:B------:R-:W-:Y:S02]  /*13ca0*/  IMAD.MOV.U32 R56, RZ, RZ, R57 ;  /* 0x000000ffff387224 */ /* 0x000fe400078e0039 */
        /* <DEDUP_REMOVED lines=17> */
[----:B------:R0:W-:Y:S02]  /*13dc0*/  STL [R1+0x2320], R29 ;  /* 0x0023201d01007387 */ /* 0x0001e40000100800 */
[----:B0-----:R-:W-:Y:S02]  /*13dd0*/  @!P0 IMAD.MOV.U32 R29, RZ, RZ, R27 ;  /* 0x000000ffff1d8224 */ /* 0x001fe400078e001b */
[----:B------:R0:W-:Y:S04]  /*13de0*/  STL [R1+0x232c], R68 ;  /* 0x00232c4401007387 */ /* 0x0001e80000100800 */
[----:B------:R1:W4:Y:S04]  /*13df0*/  @!P0 LDG.E.U8 R55, desc[UR18][R28.64] ;  /* 0x000000121c378981 */ /* 0x000328000c1e1100 */
[----:B------:R-:W-:Y:S01]  /*13e00*/  STL [R1+0x2328], R27 ;  /* 0x0023281b01007387 */ /* 0x000fe20000100800 */
[----:B0-----:R-:W0:Y:S03]  /*13e10*/  LDC R68, c[0x0][0x3a0] ;  /* 0x0000e800ff447b82 */ /* 0x001e260000000800 */
[----:B------:R-:W4:Y:S04]  /*13e20*/  LDL.LU R25, [R1+0x306c] ;  /* 0x00306c0001197983 */ /* 0x000f280000300800 */
[----:B--2---:R2:W-:Y:S04]  /*13e30*/  STL [R1+0x658], R26 ;  /* 0x0006581a01007387 */ /* 0x0045e80000100800 */
[----:B--2---:R-:W2:Y:S01]  /*13e40*/  LDL.LU R26, [R1+0x3068] ;  /* 0x00306800011a7983 */ /* 0x004ea20000300800 */
[----:B---3--:R-:W-:Y:S01]  /*13e50*/  ISETP.GE.AND P5, PT, R30, RZ, PT ;  /* 0x000000ff1e00720c */ /* 0x008fe20003fa6270 */
[----:B------:R-:W-:-:S05]  /*13e60*/  IMAD R30, R14, 0x4d, RZ ;  /* 0x0000004d0e1e7824 */ /* 0x000fca00078e02ff */
[----:B------:R-:W-:Y:S02]  /*13e70*/  SHF.R.S32.HI R27, RZ, 0x1f, R30 ;  /* 0x0000001fff1b7819 */ /* 0x000fe4000001141e */
[----:B-1----:R-:W-:-:S05]  /*13e80*/  IADD3 R29, P0, PT, R30, R3, RZ ;  /* 0x000000031e1d7210 */ /* 0x002fca0007f1e0ff */
[----:B------:R-:W-:Y:S01]  /*13e90*/  IMAD.X R28, R27, 0x1, R5, P0 ;  /* 0x000000011b1c7824 */ /* 0x000fe200000e0605 */
[----:B----4-:R-:W-:Y:S04]  /*13ea0*/  STL [R1+0x654], R55 ;  /* 0x0006543701007387 */ /* 0x010fe80000100800 */
[----:B------:R1:W-:Y:S04]  /*13eb0*/  STL [R1+0x2330], R29 ;  /* 0x0023301d01007387 */ /* 0x0003e80000100800 */
[----:B------:R3:W-:Y:S01]  /*13ec0*/  STL [R1+0x192c], R28 ;  /* 0x00192c1c01007387 */ /* 0x0007e20000100800 */
[----:B-1----:R-:W-:-:S04]  /*13ed0*/  @!P2 LOP3.LUT R29, R29, R28, RZ, 0x3c, !PT ;  /* 0x0000001c1d1da212 */ /* 0x002fc800078e3cff */
[----:B---3--:R-:W-:-:S04]  /*13ee0*/  @!P2 LOP3.LUT R28, R29, R28, RZ, 0x3c, !PT ;  /* 0x0000001c1d1ca212 */ /* 0x008fc800078e3cff */
[----:B------:R-:W-:Y:S01]  /*13ef0*/  @!P2 LOP3.LUT R29, R29, R28, RZ, 0x3c, !PT ;  /* 0x0000001c1d1da212 */ /* 0x000fe200078e3cff */
[----:B--2---:R-:W-:Y:S02]  /*13f00*/  IMAD.MOV.U32 R55, RZ, RZ, R26 ;  /* 0x000000ffff377224 */ /* 0x004fe400078e001a */
[----:B0-----:R-:W-:Y:S01]  /*13f10*/  VIADD R26, R68, 0xffffffb1 ;  /* 0xffffffb1441a7836 */ /* 0x001fe20000000000 */
[----:B------:R-:W-:-:S06]  /*13f20*/  PRMT R68, RZ, 0x7610, R68 ;  /* 0x00007610ff447816 */ /* 0x000fcc0000000044 */
[----:B------:R0:W2:Y:S01]  /*13f30*/  @!P2 LDG.E.U8 R68, desc[UR18][R28.64] ;  /* 0x000000121c44a981 */ /* 0x0000a2000c1e1100 */
[----:B------:R-:W-:-:S05]  /*13f40*/  @!P3 IMAD.MOV R55, RZ, RZ, -R55 ;  /* 0x000000ffff37b224 */ /* 0x000fca00078e0a37 */
[----:B------:R1:W-:Y:S01]  /*13f50*/  STL [R1+0x2bc], R55 ;  /* 0x0002bc3701007387 */ /* 0x0003e20000100800 */
[----:B------:R-:W-:Y:S02]  /*13f60*/  ISETP.GE.U32.AND P0, PT, R26, 0x7ffffeb2, PT ;  /* 0x7ffffeb21a00780c */ /* 0x000fe40003f06070 */
[----:B------:R-:W-:Y:S02]  /*13f70*/  PRMT R26, RZ, 0x7610, R26 ;  /* 0x00007610ff1a7816 */ /* 0x000fe4000000001a */
[----:B-1----:R-:W-:-:S05]  /*13f80*/  IADD3 R55, P3, PT, R30, R4, RZ ;  /* 0x000000041e377210 */ /* 0x002fca0007f7e0ff */
[----:B0-----:R-:W-:Y:S01]  /*13f90*/  IMAD.X R28, R27, 0x1, R6, P3 ;  /* 0x000000011b1c7824 */ /* 0x001fe200018e0606 */
[----:B--2---:R0:W-:Y:S02]  /*13fa0*/  STL [R1+0x650], R68 ;  /* 0x0006504401007387 */ /* 0x0041e40000100800 */
[----:B0-----:R-:W0:Y:S02]  /*13fb0*/  LDC R68, c[0x0][0x3a0] ;  /* 0x0000e800ff447b82 */ /* 0x001e240000000800 */
[----:B------:R-:W-:Y:S04]  /*13fc0*/  STL [R1+0x22e0], R55 ;  /* 0x0022e03701007387 */ /* 0x000fe80000100800 */
[----:B------:R-:W-:Y:S01]  /*13fd0*/  STL.S16 [R1+0x648], R26 ;  /* 0x0006481a01007387 */ /* 0x000fe20000100600 */
[----:B0-----:R-:W-:-:S03]  /*13fe0*/  VIADD R27, R68, 0xffffffb0 ;  /* 0xffffffb0441b7836 */ /* 0x001fc60000000000 */
[----:B------:R-:W2:Y:S01]  /*13ff0*/  LDL R68, [R1+0x648] ;  /* 0x0006480001447983 */ /* 0x000ea20000100800 */
[----:B------:R-:W-:-:S05]  /*14000*/  IMAD.MOV.U32 R29, RZ, RZ, R55 ;  /* 0x000000ffff1d7224 */ /* 0x000fca00078e0037 */
[-C--:B------:R-:W-:Y:S01]  /*14010*/  @!P2 LOP3.LUT R29, R29, R28.reuse, RZ, 0x3c, !PT ;  /* 0x0000001c1d1da212 */ /* 0x080fe200078e3cff */
[----:B------:R0:W-:Y:S03]  /*14020*/  STL [R1+0x22dc], R28 ;  /* 0x0022dc1c01007387 */ /* 0x0001e60000100800 */
[----:B0-----:R-:W-:-:S04]  /*14030*/  @!P2 LOP3.LUT R28, R29, R28, RZ, 0x3c, !PT ;  /* 0x0000001c1d1ca212 */ /* 0x001fc800078e3cff */
[----:B------:R-:W-:-:S05]  /*14040*/  @!P2 LOP3.LUT R29, R29, R28, RZ, 0x3c, !PT ;  /* 0x0000001c1d1da212 */ /* 0x000fca00078e3cff */
[----:B--2---:R-:W2:Y:S01]  /*14050*/  @!P2 LDG.E.U8 R68, desc[UR18][R28.64] ;  /* 0x000000121c44a981 */ /* 0x004ea2000c1e1100 */
[----:B------:R-:W-:-:S05]  /*14060*/  IMAD R30, R14, 0x4e, RZ ;  /* 0x0000004e0e1e7824 */ /* 0x000fca00078e02ff */
[----:B------:R-:W-:Y:S02]  /*14070*/  SHF.R.S32.HI R26, RZ, 0x1f, R30 ;  /* 0x0000001fff1a7819 */ /* 0x000fe4000001141e */
[----:B------:R-:W-:Y:S02]  /*14080*/  IADD3 R55, P3, PT, R30, R3, RZ ;  /* 0x000000031e377210 */ /* 0x000fe40007f7e0ff */
[----:B------:R-:W-:Y:S02]  /*14090*/  PRMT R80, RZ, 0x7610, R80 ;  /* 0x00007610ff507816 */ /* 0x000fe40000000050 */
[----:B------:R-:W-:Y:S01]  /*140a0*/  PRMT R54, RZ, 0x7610, R54 ;  /* 0x00007610ff367816 */ /* 0x000fe20000000036 */
[----:B--2---:R0:W-:Y:S01]  /*140b0*/  @!P2 STL [R1+0x648], R68 ;  /* 0x000648440100a387 */ /* 0x0041e20000100800 */
[----:B------:R-:W-:Y:S01]  /*140c0*/  ISETP.GE.U32.AND P2, PT, R27, 0x7ffffeb1, PT ;  /* 0x7ffffeb11b00780c */ /* 0x000fe20003f46070 */
[----:B------:R-:W-:Y:S01]  /*140d0*/  IMAD.X R27, R26, 0x1, R5, P3 ;  /* 0x000000011a1b7824 */ /* 0x000fe200018e0605 */
[----:B------:R-:W-:Y:S01]  /*140e0*/  IADD3 R29, P3, PT, R30, R4, RZ ;  /* 0x000000041e1d7210 */ /* 0x000fe20007f7e0ff */
[----:B------:R-:W-:Y:S04]  /*140f0*/  STL [R1+0x22e8], R55 ;  /* 0x0022e83701007387 */ /* 0x000fe80000100800 */
[----:B------:R-:W-:Y:S01]  /*14100*/  IMAD.X R28, R26, 0x1, R6, P3 ;  /* 0x000000011a1c7824 */ /* 0x000fe200018e0606 */
[----:B------:R-:W-:Y:S01]  /*14110*/  STL [R1+0x22e4], R27 ;  /* 0x0022e41b01007387 */ /* 0x000fe20000100800 */
[----:B0-----:R-:W0:Y:S03]  /*14120*/  LDC R68, c[0x0][0x3a0] ;  /* 0x0000e800ff447b82 */ /* 0x001e260000000800 */
[----:B------:R1:W-:Y:S01]  /*14130*/  STL [R1+0x22f0], R29 ;  /* 0x0022f01d01007387 */ /* 0x0003e20000100800 */
[----:B------:R-:W-:-:S03]  /*14140*/  @!P0 IMAD.MOV.U32 R26, RZ, RZ, R55 ;  /* 0x000000ffff1a8224 */ /* 0x000fc600078e0037 */
[----:B------:R2:W-:Y:S04]  /*14150*/  STL [R1+0x22ec], R28 ;  /* 0x0022ec1c01007387 */ /* 0x0005e80000100800 */
[----:B------:R3:W4:Y:S01]  /*14160*/  @!P0 LDG.E.U8 R80, desc[UR18][R26.64] ;  /* 0x000000121a508981 */ /* 0x000722000c1e1100 */
[----:B-1----:R-:W-:-:S04]  /*14170*/  @!P0 LOP3.LUT R29, R29, R28, RZ, 0x3c, !PT ;  /* 0x0000001c1d1d8212 */ /* 0x002fc800078e3cff */
[----:B--2---:R-:W-:-:S04]  /*14180*/  @!P0 LOP3.LUT R28, R29, R28, RZ, 0x3c, !PT ;  /* 0x0000001c1d1c8212 */ /* 0x004fc800078e3cff */
[----:B------:R-:W-:-:S05]  /*14190*/  @!P0 LOP3.LUT R29, R29, R28, RZ, 0x3c, !PT ;  /* 0x0000001c1d1d8212 */ /* 0x000fca00078e3cff */
[----:B------:R-:W2:Y:S01]  /*141a0*/  @!P0 LDG.E.U8 R54, desc[UR18][R28.64] ;  /* 0x000000121c368981 */ /* 0x000ea2000c1e1100 */
[----:B------:R-:W-:-:S05]  /*141b0*/  IMAD R30, R14, 0x4f, RZ ;  /* 0x0000004f0e1e7824 */ /* 0x000fca00078e02ff */
[----:B------:R-:W-:Y:S02]  /*141c0*/  IADD3 R55, P3, PT, R30, R3, RZ ;  /* 0x000000031e377210 */ /* 0x000fe40007f7e0ff */
[----:B---3--:R-:W-:Y:S01]  /*141d0*/  SHF.R.S32.HI R26, RZ, 0x1f, R30 ;  /* 0x0000001fff1a7819 */ /* 0x008fe2000001141e */
[----:B0-----:R-:W-:Y:S01]  /*141e0*/  VIADD R27, R68, 0xffffffaf ;  /* 0xffffffaf441b7836 */ /* 0x001fe20000000000 */
[----:B------:R-:W-:Y:S02]  /*141f0*/  IADD3 R30, P0, PT, R30, R4, RZ ;  /* 0x000000041e1e7210 */ /* 0x000fe40007f1e0ff */
[----:B------:R-:W-:-:S03]  /*14200*/  PRMT R25, RZ, 0x7610, R25 ;  /* 0x00007610ff197816 */ /* 0x000fc60000000019 */
[C---:B------:R-:W-:Y:S01]  /*14210*/  IMAD.X R68, R26.reuse, 0x1, R6, P0 ;  /* 0x000000011a447824 */ /* 0x040fe200000e0606 */
[----:B------:R-:W-:Y:S01]  /*14220*/  ISETP.GE.U32.AND P0, PT, R27, 0x7ffffeb0, PT ;  /* 0x7ffffeb01b00780c */ /* 0x000fe20003f06070 */
[----:B----4-:R-:W-:Y:S04]  /*14230*/  STL [R1+0x2cdc], R80 ;  /* 0x002cdc5001007387 */ /* 0x010fe80000100800 */
[----:B------:R-:W3:Y:S04]  /*14240*/  LDL.LU R28, [R1+0x244] ;  /* 0x00024400011c7983 */ /* 0x000ee80000300800 */
[----:B------:R-:W-:Y:S04]  /*14250*/  STL [R1+0x22f8], R55 ;  /* 0x0022f83701007387 */ /* 0x000fe80000100800 */
[----:B--2---:R0:W-:Y:S02]  /*14260*/  STL [R1+0x644], R54 ;  /* 0x0006443601007387 */ /* 0x0041e40000100800 */
[----:B0-----:R-:W-:-:S02]  /*14270*/  IMAD.X R54, R26, 0x1, R5, P3 ;  /* 0x000000011a367824 */ /* 0x001fc400018e0605 */
[----:B------:R-:W-:Y:S02]  /*14280*/  @!P2 IMAD.MOV.U32 R26, RZ, RZ, R55 ;  /* 0x000000ffff1aa224 */ /* 0x000fe400078e0037 */
[----:B------:R-:W-:-:S05]  /*14290*/  @!P2 IMAD.MOV.U32 R27, RZ, RZ, R54 ;  /* 0x000000ffff1ba224 */ /* 0x000fca00078e0036 */
[----:B------:R0:W2:Y:S01]  /*142a0*/  @!P2 LDG.E.U8 R25, desc[UR18][R26.64] ;  /* 0x000000121a19a981 */ /* 0x0000a2000c1e1100 */
        /* <DEDUP_REMOVED lines=10> */
[----:B--2---:R2:W-:Y:S04]  /*14350*/  STL [R1+0xb40], R25 ;  /* 0x000b401901007387 */ /* 0x0045e80000100800 */
[----:B--2---:R-:W2:Y:S01]  /*14360*/  LDL.LU R25, [R1+0x305c] ;  /* 0x00305c0001197983 */ /* 0x004ea20000300800 */
[----:B---3--:R-:W-:Y:S01]  /*14370*/  ISETP.GE.AND P3, PT, R28, RZ, PT ;  /* 0x000000ff1c00720c */ /* 0x008fe20003f66270 */
        /* <DEDUP_REMOVED lines=8> */
[----:B--2---:R-:W-:Y:S02]  /*14400*/  IMAD.MOV.U32 R27, RZ, RZ, R25 ;  /* 0x000000ffff1b7224 */ /* 0x004fe400078e0019 */
        /* <DEDUP_REMOVED lines=21> */
[----:B------:R-:W-:Y:S01]  /*14560*/  STL [R1+0x22bc], R53 ;  /* 0x0022bc3501007387 */ /* 0x000fe20000100800 */
[----:B0-----:R-:W-:Y:S02]  /*14570*/  IMAD.MOV.U32 R27, RZ, RZ, R53 ;  /* 0x000000ffff1b7224 */ /* 0x001fe400078e0035 */
[----:B------:R-:W-:-:S05]  /*14580*/  IMAD.X R26, R25, 0x1, R5, P6 ;  /* 0x00000001191a7824 */ /* 0x000fca00030e0605 */
        /* <DEDUP_REMOVED lines=8> */
[----:B------:R-:W-:Y:S02]  /*14610*/  IMAD.MOV.U32 R56, RZ, RZ, R57 ;  /* 0x000000ffff387224 */ /* 0x000fe400078e0039 */
[----:B------:R-:W-:Y:S02]  /*14620*/  IMAD.MOV.U32 R57, RZ, RZ, R59 ;  /* 0x000000ffff397224 */ /* 0x000fe400078e003b */
[----:B------:R-:W-:Y:S02]  /*14630*/  IMAD.MOV.U32 R59, RZ, RZ, R61 ;  /* 0x000000ffff3b7224 */ /* 0x000fe400078e003d */
[----:B------:R-:W-:Y:S01]  /*14640*/  IMAD.MOV.U32 R61, RZ, RZ, R67 ;  /* 0x000000ffff3d7224 */ /* 0x000fe200078e0043 */
[----:B-1----:R-:W-:Y:S01]  /*14650*/  @!P2 LOP3.LUT R26, R27, R26, RZ, 0x3c, !PT ;  /* 0x0000001a1b1aa212 */ /* 0x002fe200078e3cff */
[----:B------:R-:W-:Y:S01]  /*14660*/  IMAD.MOV.U32 R67, RZ, RZ, R23 ;  /* 0x000000ffff437224 */ /* 0x000fe200078e0017 */
[----:B------:R-:W-:-:S02]  /*14670*/  IADD3 R23, P6, PT, R30, R4, RZ ;  /* 0x000000041e177210 */ /* 0x000fc40007fde0ff */
[----:B------:R-:W-:-:S03]  /*14680*/  @!P2 LOP3.LUT R27, R27, R26, RZ, 0x3c, !PT ;  /* 0x0000001a1b1ba212 */ /* 0x000fc600078e3cff */
[----:B------:R-:W-:Y:S02]  /*14690*/  IMAD.X R53, R25, 0x1, R6, P6 ;  /* 0x0000000119357824 */ /* 0x000fe400030e0606 */
[----:B------:R-:W-:Y:S01]  /*146a0*/  IMAD.MOV.U32 R25, RZ, RZ, R23 ;  /* 0x000000ffff197224 */ /* 0x000fe200078e0017 */
[----:B------:R0:W2:Y:S03]  /*146b0*/  @!P2 LDG.E.U8 R68, desc[UR18][R26.64] ;  /* 0x000000121a44a981 */ /* 0x0000a6000c1e1100 */
        /* <DEDUP_REMOVED lines=168> */
[C---:B-1----:R-:W-:Y:S01]  /*15140*/  @!P2 LOP3.LUT R24, R25.reuse, R24, RZ, 0x3c, !PT ;  /* 0x000000181918a212 */ /* 0x042fe200078e3cff */
[----:B------:R-:W-:Y:S01]  /*15150*/  IMAD.MOV.U32 R11, RZ, RZ, R21 ;  /* 0x000000ffff0b7224 */ /* 0x000fe200078e0015 */
[----:B------:R-:W-:Y:S02]  /*15160*/  IADD3 R21, P5, PT, R28, R4, RZ ;  /* 0x000000041c157210 */ /* 0x000fe40007fbe0ff */
        /* <DEDUP_REMOVED lines=111> */
[----:B------:R-:W-:Y:S02]  /*15860*/  IMAD.MOV.U32 R65, RZ, RZ, R93 ;  /* 0x000000ffff417224 */ /* 0x000fe400078e005d */
[----:B------:R-:W-:Y:S01]  /*15870*/  IMAD.MOV.U32 R93, RZ, RZ, R18 ;  /* 0x000000ffff5d7224 */ /* 0x000fe200078e0012 */
[C---:B------:R-:W-:Y:S02]  /*15880*/  IADD3 R18, P3, PT, R26.reuse, R3, RZ ;  /* 0x000000031a127210 */ /* 0x040fe40007f7e0ff */
[----:B------:R-:W-:-:S03]  /*15890*/  IADD3 R26, P0, PT, R26, R4, RZ ;  /* 0x000000041a1a7210 */ /* 0x000fc60007f1e0ff */
[----:B------:R-:W-:Y:S04]  /*158a0*/  STL [R1+0x2248], R18 ;  /* 0x0022481201007387 */ /* 0x000fe80000100800 */
[----:B----4-:R0:W-:Y:S01]  /*158b0*/  STL [R1+0x464], R52 ;  /* 0x0004643401007387 */ /* 0x0101e20000100800 */
        /* <DEDUP_REMOVED lines=120> */
[----:B------:R1:W-:Y:S02]  /*16040*/  STL [R1+0x6c4], R15 ;  /* 0x0006c40f01007387 */ /* 0x0003e40000100800 */
[----:B-1----:R-:W-:-:S05]  /*16050*/  IADD3 R15, P4, PT, R24, R4, RZ ;  /* 0x00000004180f7210 */ /* 0x002fca0007f9e0ff */
[----:B0-----:R-:W-:Y:S02]  /*16060*/  IMAD.MOV.U32 R23, RZ, RZ, R15 ;  /* 0x000000ffff177224 */ /* 0x001fe400078e000f */
[----:B------:R-:W-:-:S05]  /*16070*/  IMAD.X R22, R21, 0x1, R6, P4 ;  /* 0x0000000115167824 */ /* 0x000fca00020e0606 */
[-C--:B------:R-:W-:Y:S02]  /*16080*/  @!P2 LOP3.LUT R23, R23, R22.reuse, RZ, 0x3c, !PT ;  /* 0x000000161717a212 */ /* 0x080fe400078e3cff */
[----:B------:R-:W-:Y:S01]  /*16090*/  PRMT R49, RZ, 0x7610, R49 ;  /* 0x00007610ff317816 */ /* 0x000fe20000000031 */
[----:B--2---:R0:W-:Y:S04]  /*160a0*/  STL [R1+0xa00], R68 ;  /* 0x000a004401007387 */ /* 0x0041e80000100800 */
[----:B------:R-:W-:Y:S04]  /*160b0*/  STL [R1+0x21dc], R15 ;  /* 0x0021dc0f01007387 */ /* 0x000fe80000100800 */
[----:B------:R1:W-:Y:S01]  /*160c0*/  STL [R1+0x21d8], R22 ;  /* 0x0021d81601007387 */ /* 0x0003e20000100800 */
[----:B------:R-:W-:Y:S01]  /*160d0*/  IMAD R24, R14, 0x60, RZ ;  /* 0x000000600e187824 */ /* 0x000fe200078e02ff */
[----:B------:R-:W-:Y:S01]  /*160e0*/  ISETP.GE.U32.AND P0, PT, R18, 0x7ffffea0, PT ;  /* 0x7ffffea01200780c */ /* 0x000fe20003f06070 */
[----:B0-----:R-:W0:Y:S01]  /*160f0*/  LDC R68, c[0x0][0x3a0] ;  /* 0x0000e800ff447b82 */ /* 0x001e220000000800 */
[----:B-1----:R-:W-:-:S04]  /*16100*/  @!P2 LOP3.LUT R22, R23, R22, RZ, 0x3c, !PT ;  /* 0x000000161716a212 */ /* 0x002fc800078e3cff */
[----:B------:R-:W-:-:S05]  /*16110*/  @!P2 LOP3.LUT R23, R23, R22, RZ, 0x3c, !PT ;  /* 0x000000161717a212 */ /* 0x000fca00078e3cff */
[----:B------:R1:W2:Y:S01]  /*16120*/  @!P2 LDG.E.U8 R49, desc[UR18][R22.64] ;  /* 0x000000121631a981 */ /* 0x0002a2000c1e1100 */
[----:B------:R-:W-:Y:S02]  /*16130*/  SHF.R.S32.HI R18, RZ, 0x1f, R24 ;  /* 0x0000001fff127819 */ /* 0x000fe40000011418 */
[----:B------:R-:W-:-:S05]  /*16140*/  IADD3 R15, P4, PT, R24, R3, RZ ;  /* 0x00000003180f7210 */ /* 0x000fca0007f9e0ff */
[----:B-1----:R-:W-:Y:S02]  /*16150*/  IMAD.MOV.U32 R23, RZ, RZ, R15 ;  /* 0x000000ffff177224 */ /* 0x002fe400078e000f */
[----:B------:R-:W-:Y:S01]  /*16160*/  IMAD.X R22, R18, 0x1, R5, P4 ;  /* 0x0000000112167824 */ /* 0x000fe200020e0605 */
[----:B------:R1:W-:Y:S04]  /*16170*/  STL [R1+0x21e4], R15 ;  /* 0x0021e40f01007387 */ /* 0x0003e80000100800 */
[----:B------:R-:W-:Y:S02]  /*16180*/  @!P0 LOP3.LUT R23, R23, R22, RZ, 0x3c, !PT ;  /* 0x0000001617178212 */ /* 0x000fe400078e3cff */
[----:B------:R-:W-:Y:S02]  /*16190*/  PRMT R17, RZ, 0x7610, R17 ;  /* 0x00007610ff117816 */ /* 0x000fe40000000011 */
[----:B-1----:R-:W-:Y:S01]  /*161a0*/  IADD3 R15, P4, PT, R24, R4, RZ ;  /* 0x00000004180f7210 */ /* 0x002fe20007f9e0ff */
[----:B0-----:R-:W-:Y:S01]  /*161b0*/  VIADD R21, R68, 0xffffff9e ;  /* 0xffffff9e44157836 */ /* 0x001fe20000000000 */
[----:B------:R-:W-:Y:S01]  /*161c0*/  PRMT R68, RZ, 0x7610, R68 ;  /* 0x00007610ff447816 */ /* 0x000fe20000000044 */
        /* <DEDUP_REMOVED lines=73> */
[----:B------:R1:W2:Y:S01]  /*16660*/  @!P0 LDG.E.U8 R49, desc[UR18][R22.64] ;  /* 0x0000001216318981 */ /* 0x0002a2000c1e1100 */
[----:B------:R-:W-:Y:S01]  /*16670*/  IMAD R21, R14, 0x63, RZ ;  /* 0x000000630e157824 */ /* 0x000fe200078e02ff */
[----:B------:R-:W-:-:S04]  /*16680*/  ISETP.GE.U32.AND P2, PT, R17, 0x7ffffe9d, PT ;  /* 0x7ffffe9d1100780c */ /* 0x000fc80003f46070 */
[----:B------:R-:W-:Y:S02]  /*16690*/  SHF.R.S32.HI R17, RZ, 0x1f, R21 ;  /* 0x0000001fff117819 */ /* 0x000fe40000011415 */
[----:B------:R-:W-:-:S05]  /*166a0*/  IADD3 R15, P5, PT, R21, R3, RZ ;  /* 0x00000003150f7210 */ /* 0x000fca0007fbe0ff */
[----:B-1----:R-:W-:Y:S02]  /*166b0*/  IMAD.MOV.U32 R23, RZ, RZ, R15 ;  /* 0x000000ffff177224 */ /* 0x002fe400078e000f */
[----:B------:R-:W-:Y:S01]  /*166c0*/  IMAD.X R22, R17, 0x1, R5, P5 ;  /* 0x0000000111167824 */ /* 0x000fe200028e0605 */
[----:B------:R-:W-:Y:S04]  /*166d0*/  STL [R1+0x21b8], R15 ;  /* 0x0021b80f01007387 */ /* 0x000fe80000100800 */
[-C--:B------:R-:W-:Y:S01]  /*166e0*/  @!P2 LOP3.LUT R23, R23, R22.reuse, RZ, 0x3c, !PT ;  /* 0x000000161717a212 */ /* 0x080fe200078e3cff */
[----:B0-----:R-:W-:Y:S01]  /*166f0*/  VIADD R18, R68, 0xffffff9b ;  /* 0xffffff9b44127836 */ /* 0x001fe20000000000 */
        /* <DEDUP_REMOVED lines=11> */
[----:B------:R-:W-:Y:S02]  /*167b0*/  IMAD.X R15, R17, 0x1, R6, P5 ;  /* 0x00000001110f7824 */ /* 0x000fe400028e0606 */
[----:B------:R-:W-:Y:S02]  /*167c0*/  IMAD.MOV.U32 R17, RZ, RZ, R16 ;  /* 0x000000ffff117224 */ /* 0x000fe400078e0010 */
[----:B0-----:R-:W-:Y:S02]  /*167d0*/  IMAD.MOV.U32 R22, RZ, RZ, R15 ;  /* 0x000000ffff167224 */ /* 0x001fe400078e000f */
[----:B------:R-:W-:-:S05]  /*167e0*/  IMAD.MOV.U32 R23, RZ, RZ, R17 ;  /* 0x000000ffff177224 */ /* 0x000fca00078e0011 */
[----:B------:R-:W-:-:S04]  /*167f0*/  @!P2 LOP3.LUT R23, R23, R22, RZ, 0x3c, !PT ;  /* 0x000000161717a212 */ /* 0x000fc800078e3cff */
[C---:B------:R-:W-:Y:S02]  /*16800*/  @!P2 LOP3.LUT R22, R23.reuse, R22, RZ, 0x3c, !PT ;  /* 0x000000161716a212 */ /* 0x040fe400078e3cff */
[----:B------:R-:W-:Y:S02]  /*16810*/  PRMT R21, RZ, 0x7610, R21 ;  /* 0x00007610ff157816 */ /* 0x000fe40000000015 */
[----:B------:R-:W-:Y:S01]  /*16820*/  @!P2 LOP3.LUT R23, R23, R22, RZ, 0x3c, !PT ;  /* 0x000000161717a212 */ /* 0x000fe200078e3cff */
[----:B------:R0:W-:Y:S04]  /*16830*/  STL [R1+0x21c0], R16 ;  /* 0x0021c01001007387 */ /* 0x0001e80000100800 */
[----:B------:R1:W3:Y:S04]  /*16840*/  @!P2 LDG.E.U8 R21, desc[UR18][R22.64] ;  /* 0x000000121615a981 */ /* 0x0002e8000c1e1100 */
[----:B0-----:R-:W4:Y:S04]  /*16850*/  LDL.LU R16, [R1+0x2ff8] ;  /* 0x002ff80001107983 */ /* 0x001f280000300800 */
[----:B------:R-:W-:Y:S04]  /*16860*/  STL [R1+0x21bc], R15 ;  /* 0x0021bc0f01007387 */ /* 0x000fe80000100800 */
[----:B--2---:R0:W-:Y:S04]  /*16870*/  STL [R1+0x514], R68 ;  /* 0x0005144401007387 */ /* 0x0041e80000100800 */
[----:B------:R-:W2:Y:S01]  /*16880*/  LDL.LU R22, [R1+0x260] ;  /* 0x0002600001167983 */ /* 0x000ea20000300800 */
[----:B------:R-:W-:Y:S01]  /*16890*/  ISETP.GE.U32.AND P0, PT, R18, 0x7ffffe9c, PT ;  /* 0x7ffffe9c1200780c */ /* 0x000fe20003f06070 */
[----:B------:R-:W-:Y:S01]  /*168a0*/  IMAD R18, R14, 0x64, RZ ;  /* 0x000000640e127824 */ /* 0x000fe200078e02ff */
[----:B0-----:R-:W0:Y:S04]  /*168b0*/  LDC R68, c[0x0][0x3a0] ;  /* 0x0000e800ff447b82 */ /* 0x001e280000000800 */
[----:B------:R-:W-:-:S02]  /*168c0*/  SHF.R.S32.HI R17, RZ, 0x1f, R18 ;  /* 0x0000001fff117819 */ /* 0x000fc40000011412 */
[----:B------:R-:W-:-:S05]  /*168d0*/  IADD3 R15, P5, PT, R18, R3, RZ ;  /* 0x00000003120f7210 */ /* 0x000fca0007fbe0ff */
[----:B-1----:R-:W-:Y:S01]  /*168e0*/  IMAD.X R23, R17, 0x1, R5, P5 ;  /* 0x0000000111177824 */ /* 0x002fe200028e0605 */
[----:B----4-:R-:W-:Y:S02]  /*168f0*/  PRMT R16, RZ, 0x7610, R16 ;  /* 0x00007610ff107816 */ /* 0x010fe40000000010 */
[----:B--2---:R-:W-:Y:S01]  /*16900*/  ISETP.GE.AND P5, PT, R22, RZ, PT ;  /* 0x000000ff1600720c */ /* 0x004fe20003fa6270 */
[----:B------:R-:W-:-:S05]  /*16910*/  @!P0 IMAD.MOV.U32 R22, RZ, RZ, R15 ;  /* 0x000000ffff168224 */ /* 0x000fca00078e000f */
[----:B------:R1:W2:Y:S04]  /*16920*/  @!P0 LDG.E.U8 R16, desc[UR18][R22.64] ;  /* 0x0000001216108981 */ /* 0x0002a8000c1e1100 */
[----:B---3--:R0:W-:Y:S01]  /*16930*/  STL [R1+0x510], R21 ;  /* 0x0005101501007387 */ /* 0x0081e20000100800 */
[----:B------:R-:W-:Y:S01]  /*16940*/  PRMT R86, RZ, 0x7610, R86 ;  /* 0x00007610ff567816 */ /* 0x000fe20000000056 */
[----:B0-----:R-:W-:Y:S01]  /*16950*/  VIADD R21, R68, 0xffffff9a ;  /* 0xffffff9a44157836 */ /* 0x001fe20000000000 */
[----:B------:R-:W-:Y:S01]  /*16960*/  IADD3 R68, P2, PT, R18, R4, RZ ;  /* 0x0000000412447210 */ /* 0x000fe20007f5e0ff */
[----:B------:R-:W-:Y:S04]  /*16970*/  STL [R1+0x21c8], R15 ;  /* 0x0021c80f01007387 */ /* 0x000fe80000100800 */
[----:B------:R-:W-:Y:S01]  /*16980*/  IMAD.X R17, R17, 0x1, R6, P2 ;  /* 0x0000000111117824 */ /* 0x000fe200010e0606 */
[----:B------:R0:W-:Y:S01]  /*16990*/  STL [R1+0x21c4], R23 ;  /* 0x0021c41701007387 */ /* 0x0001e20000100800 */
[----:B-1----:R-:W-:-:S02]  /*169a0*/  @!P0 IMAD.MOV.U32 R22, RZ, RZ, R68 ;  /* 0x000000ffff168224 */ /* 0x002fc400078e0044 */
[----:B0-----:R-:W-:Y:S01]  /*169b0*/  @!P0 IMAD.MOV.U32 R23, RZ, RZ, R17 ;  /* 0x000000ffff178224 */ /* 0x001fe200078e0011 */
[----:B------:R0:W-:Y:S04]  /*169c0*/  STL [R1+0x21d0], R68 ;  /* 0x0021d04401007387 */ /* 0x0001e80000100800 */
[----:B------:R1:W3:Y:S04]  /*169d0*/  @!P0 LDG.E.U8 R86, desc[UR18][R22.64] ;  /* 0x0000001216568981 */ /* 0x0002e8000c1e1100 */
[----:B------:R-:W-:Y:S01]  /*169e0*/  STL [R1+0x21cc], R17 ;  /* 0x0021cc1101007387 */ /* 0x000fe20000100800 */
[----:B0-----:R-:W0:Y:S03]  /*169f0*/  LDC R68, c[0x0][0x3a0] ;  /* 0x0000e800ff447b82 */ /* 0x001e260000000800 */
[----:B------:R-:W4:Y:S04]  /*16a00*/  LDL.LU R15, [R1+0x2ff4] ;  /* 0x002ff400010f7983 */ /* 0x000f280000300800 */
[----:B--2---:R2:W-:Y:S04]  /*16a10*/  STL [R1+0x504], R16 ;  /* 0x0005041001007387 */ /* 0x0045e80000100800 */
[----:B--2---:R-:W2:Y:S01]  /*16a20*/  LDL.LU R16, [R1+0x2ff0] ;  /* 0x002ff00001107983 */ /* 0x004ea20000300800 */
[----:B------:R-:W-:Y:S01]  /*16a30*/  IMAD R18, R14, 0x65, RZ ;  /* 0x000000650e127824 */ /* 0x000fe200078e02ff */
[----:B------:R-:W-:-:S04]  /*16a40*/  ISETP.GE.U32.AND P2, PT, R21, 0x7ffffe9b, PT ;  /* 0x7ffffe9b1500780c */ /* 0x000fc80003f46070 */
[----:B------:R-:W-:Y:S02]  /*16a50*/  SHF.R.S32.HI R17, RZ, 0x1f, R18 ;  /* 0x0000001fff117819 */ /* 0x000fe40000011412 */
[----:B-1----:R-:W-:-:S05]  /*16a60*/  IADD3 R23, P0, PT, R18, R3, RZ ;  /* 0x0000000312177210 */ /* 0x002fca0007f1e0ff */
[----:B------:R-:W-:Y:S01]  /*16a70*/  IMAD.X R22, R17, 0x1, R5, P0 ;  /* 0x0000000111167824 */ /* 0x000fe200000e0605 */
[----:B---3--:R-:W-:Y:S04]  /*16a80*/  STL [R1+0x4f8], R86 ;  /* 0x0004f85601007387 */ /* 0x008fe80000100800 */
        /* <DEDUP_REMOVED lines=26> */
[----:B--2---:R0:W2:Y:S01]  /*16c30*/  @!P2 LDG.E.U8 R68, desc[UR18][R22.64] ;  /* 0x000000121644a981 */ /* 0x0040a2000c1e1100 */
[----:B------:R-:W-:-:S05]  /*16c40*/  IMAD R18, R14, 0x66, RZ ;  /* 0x000000660e127824 */ /* 0x000fca00078e02ff */
[----:B------:R-:W-:Y:S02]  /*16c50*/  SHF.R.S32.HI R16, RZ, 0x1f, R18 ;  /* 0x0000001fff107819 */ /* 0x000fe40000011412 */
[----:B------:R-:W-:-:S05]  /*16c60*/  IADD3 R86, P3, PT, R18, R3, RZ ;  /* 0x0000000312567210 */ /* 0x000fca0007f7e0ff */
[----:B0-----:R-:W-:Y:S01]  /*16c70*/  IMAD.MOV.U32 R22, RZ, RZ, R86 ;  /* 0x000000ffff167224 */ /* 0x001fe200078e0056 */
[----:B----4-:R-:W-:Y:S01]  /*16c80*/  PRMT R15, RZ, 0x7610, R15 ;  /* 0x00007610ff0f7816 */ /* 0x010fe2000000000f */
[----:B--2---:R0:W-:Y:S01]  /*16c90*/  @!P2 STL [R1+0x4dc], R68 ;  /* 0x0004dc440100a387 */ /* 0x0041e20000100800 */
[----:B------:R-:W-:Y:S01]  /*16ca0*/  ISETP.GE.U32.AND P2, PT, R17, 0x7ffffe99, PT ;  /* 0x7ffffe991100780c */ /* 0x000fe20003f46070 */
[----:B------:R-:W-:Y:S02]  /*16cb0*/  IMAD.X R17, R16, 0x1, R5, P3 ;  /* 0x0000000110117824 */ /* 0x000fe400018e0605 */
[----:B------:R1:W-:Y:S01]  /*16cc0*/  STL [R1+0x218c], R86 ;  /* 0x00218c5601007387 */ /* 0x0003e20000100800 */
[----:B------:R-:W-:Y:S01]  /*16cd0*/  PRMT R76, RZ, 0x7610, R76 ;  /* 0x00007610ff4c7816 */ /* 0x000fe2000000004c */
[----:B0-----:R-:W0:Y:S01]  /*16ce0*/  LDC R68, c[0x0][0x3a0] ;  /* 0x0000e800ff447b82 */ /* 0x001e220000000800 */
[----:B-1----:R-:W-:-:S05]  /*16cf0*/  IADD3 R86, P3, PT, R18, R4, RZ ;  /* 0x0000000412567210 */ /* 0x002fca0007f7e0ff */
[----:B------:R-:W-:Y:S02]  /*16d00*/  IMAD.X R23, R16, 0x1, R6, P3 ;  /* 0x0000000110177824 */ /* 0x000fe400018e0606 */
[----:B------:R-:W-:-:S05]  /*16d10*/  @!P0 IMAD.MOV.U32 R16, RZ, RZ, R22 ;  /* 0x000000ffff108224 */ /* 0x000fca00078e0016 */
[----:B------:R-:W2:Y:S01]  /*16d20*/  @!P0 LDG.E.U8 R15, desc[UR18][R16.64] ;  /* 0x00000012100f8981 */ /* 0x000ea2000c1e1100 */
[----:B------:R-:W-:-:S03]  /*16d30*/  @!P0 IMAD.MOV.U32 R22, RZ, RZ, R86 ;  /* 0x000000ffff168224 */ /* 0x000fc600078e0056 */
[----:B------:R-:W-:Y:S04]  /*16d40*/  STL [R1+0x2188], R17 ;  /* 0x0021881101007387 */ /* 0x000fe80000100800 */
[----:B------:R-:W3:Y:S04]  /*16d50*/  @!P0 LDG.E.U8 R76, desc[UR18][R22.64] ;  /* 0x00000012164c8981 */ /* 0x000ee8000c1e1100 */
[----:B------:R-:W-:Y:S04]  /*16d60*/  STL [R1+0x2194], R86 ;  /* 0x0021945601007387 */ /* 0x000fe80000100800 */
[----:B------:R1:W-:Y:S04]  /*16d70*/  STL [R1+0x2190], R23 ;  /* 0x0021901701007387 */ /* 0x0003e80000100800 */
[----:B--2---:R2:W-:Y:S04]  /*16d80*/  STL [R1+0x9b8], R15 ;  /* 0x0009b80f01007387 */ /* 0x0045e80000100800 */
[----:B-1----:R-:W4:Y:S01]  /*16d90*/  LDL.LU R23, [R1+0x264] ;  /* 0x0002640001177983 */ /* 0x002f220000300800 */
[----:B------:R-:W-:-:S02]  /*16da0*/  IMAD R18, R14, 0x67, RZ ;  /* 0x000000670e127824 */ /* 0x000fc400078e02ff */
[----:B--2---:R-:W-:Y:S02]  /*16db0*/  IMAD.MOV.U32 R15, RZ, RZ, R52 ;  /* 0x000000ffff0f7224 */ /* 0x004fe400078e0034 */
[----:B------:R-:W-:Y:S02]  /*16dc0*/  IMAD.MOV.U32 R52, RZ, RZ, R51 ;  /* 0x000000ffff347224 */ /* 0x000fe400078e0033 */
[----:B------:R-:W-:Y:S02]  /*16dd0*/  IMAD.MOV.U32 R51, RZ, RZ, R53 ;  /* 0x000000ffff337224 */ /* 0x000fe400078e0035 */
[----:B------:R-:W-:Y:S02]  /*16de0*/  IMAD.MOV.U32 R53, RZ, RZ, R54 ;  /* 0x000000ffff357224 */ /* 0x000fe400078e0036 */
[----:B------:R-:W-:Y:S02]  /*16df0*/  IMAD.MOV.U32 R54, RZ, RZ, R57 ;  /* 0x000000ffff367224 */ /* 0x000fe400078e0039 */
[----:B------:R-:W-:-:S02]  /*16e00*/  IMAD.MOV.U32 R57, RZ, RZ, R65 ;  /* 0x000000ffff397224 */ /* 0x000fc400078e0041 */
[----:B------:R-:W-:Y:S01]  /*16e10*/  IMAD.MOV.U32 R65, RZ, RZ, R12 ;  /* 0x000000ffff417224 */ /* 0x000fe200078e000c */
[----:B------:R-:W-:Y:S01]  /*16e20*/  IADD3 R12, P3, PT, R18, R3, RZ ;  /* 0x00000003120c7210 */ /* 0x000fe20007f7e0ff */
[----:B------:R-:W-:Y:S01]  /*16e30*/  IMAD.MOV.U32 R86, RZ, RZ, R15 ;  /* 0x000000ffff567224 */ /* 0x000fe200078e000f */
[----:B------:R-:W-:Y:S01]  /*16e40*/  SHF.R.S32.HI R16, RZ, 0x1f, R18 ;  /* 0x0000001fff107819 */ /* 0x000fe20000011412 */
[----:B------:R-:W-:Y:S02]  /*16e50*/  IMAD.MOV.U32 R15, RZ, RZ, R52 ;  /* 0x000000ffff0f7224 */ /* 0x000fe400078e0034 */
[----:B------:R-:W-:Y:S01]  /*16e60*/  STL [R1+0x219c], R12 ;  /* 0x00219c0c01007387 */ /* 0x000fe20000100800 */
[----:B------:R-:W-:Y:S02]  /*16e70*/  IMAD.MOV.U32 R52, RZ, RZ, R51 ;  /* 0x000000ffff347224 */ /* 0x000fe400078e0033 */
[----:B------:R-:W-:Y:S01]  /*16e80*/  IMAD.MOV.U32 R51, RZ, RZ, R54 ;  /* 0x000000ffff337224 */ /* 0x000fe200078e0036 */
[----:B---3--:R1:W-:Y:S01]  /*16e90*/  STL [R1+0x9b4], R76 ;  /* 0x0009b44c01007387 */ /* 0x0083e20000100800 */
[----:B------:R-:W-:-:S02]  /*16ea0*/  IMAD.MOV.U32 R54, RZ, RZ, R57 ;  /* 0x000000ffff367224 */ /* 0x000fc400078e0039 */
[----:B0-----:R-:W-:Y:S02]  /*16eb0*/  VIADD R17, R68, 0xffffff97 ;  /* 0xffffff9744117836 */ /* 0x001fe40000000000 */
[----:B------:R-:W-:Y:S02]  /*16ec0*/  IMAD.MOV.U32 R57, RZ, RZ, R11 ;  /* 0x000000ffff397224 */ /* 0x000fe400078e000b */
[----:B------:R-:W-:Y:S01]  /*16ed0*/  IMAD.X R11, R16, 0x1, R5, P3 ;  /* 0x00000001100b7824 */ /* 0x000fe200018e0605 */
[----:B-1----:R-:W-:Y:S02]  /*16ee0*/  IADD3 R76, P0, PT, R18, R4, RZ ;  /* 0x00000004124c7210 */ /* 0x002fe40007f1e0ff */
[----:B------:R-:W-:Y:S02]  /*16ef0*/  PRMT R68, RZ, 0x7610, R68 ;  /* 0x00007610ff447816 */ /* 0x000fe40000000044 */
[----:B------:R-:W-:Y:S02]  /*16f00*/  PRMT R22, RZ, 0x7610, R22 ;  /* 0x00007610ff167816 */ /* 0x000fe40000000016 */
[----:B----4-:R-:W-:Y:S01]  /*16f10*/  ISETP.GE.AND P3, PT, R23, RZ, PT ;  /* 0x000000ff1700720c */ /* 0x010fe20003f66270 */
[----:B------:R-:W-:Y:S01]  /*16f20*/  IMAD.X R23, R16, 0x1, R6, P0 ;  /* 0x0000000110177824 */ /* 0x000fe200000e0606 */
[----:B------:R-:W-:Y:S01]  /*16f30*/  ISETP.GE.U32.AND P0, PT, R17, 0x7ffffe98, PT ;  /* 0x7ffffe981100780c */ /* 0x000fe20003f06070 */
[----:B------:R-:W-:-:S02]  /*16f40*/  @!P2 IMAD.MOV.U32 R16, RZ, RZ, R12 ;  /* 0x000000ffff10a224 */ /* 0x000fc400078e000c */
[----:B------:R-:W-:-:S05]  /*16f50*/  @!P2 IMAD.MOV.U32 R17, RZ, RZ, R11 ;  /* 0x000000ffff11a224 */ /* 0x000fca00078e000b */
[----:B------:R0:W2:Y:S02]  /*16f60*/  @!P2 LDG.E.U8 R68, desc[UR18][R16.64] ;  /* 0x000000121044a981 */ /* 0x0000a4000c1e1100 */
[----:B0-----:R-:W-:Y:S02]  /*16f70*/  @!P2 IMAD.MOV.U32 R16, RZ, RZ, R76 ;  /* 0x000000ffff10a224 */ /* 0x001fe400078e004c */
[----:B------:R-:W-:-:S05]  /*16f80*/  @!P2 IMAD.MOV.U32 R17, RZ, RZ, R23 ;  /* 0x000000ffff11a224 */ /* 0x000fca00078e0017 */
[----:B------:R0:W3:Y:S04]  /*16f90*/  @!P2 LDG.E.U8 R22, desc[UR18][R16.64] ;  /* 0x000000121016a981 */ /* 0x0000e8000c1e1100 */
[----:B------:R1:W-:Y:S04]  /*16fa0*/  STL [R1+0x2198], R11 ;  /* 0x0021980b01007387 */ /* 0x0003e80000100800 */
[----:B------:R-:W-:Y:S04]  /*16fb0*/  STL [R1+0x21a4], R76 ;  /* 0x0021a44c01007387 */ /* 0x000fe80000100800 */
[----:B------:R-:W-:Y:S04]  /*16fc0*/  STL [R1+0x21a0], R23 ;  /* 0x0021a01701007387 */ /* 0x000fe80000100800 */
[----:B-1----:R-:W4:Y:S04]  /*16fd0*/  LDL.LU R11, [R1+0x2fec] ;  /* 0x002fec00010b7983 */ /* 0x002f280000300800 */
[----:B------:R-:W4:Y:S01]  /*16fe0*/  LDL.LU R12, [R1+0x2fe8] ;  /* 0x002fe800010c7983 */ /* 0x000f220000300800 */
[----:B------:R-:W-:Y:S01]  /*16ff0*/  IMAD R18, R14, 0x68, RZ ;  /* 0x000000680e127824 */ /* 0x000fe200078e02ff */
[----:B------:R-:W-:-:S04]  /*17000*/  PRMT R21, RZ, 0x7610, R21 ;  /* 0x00007610ff157816 */ /* 0x000fc80000000015 */
[----:B0-----:R-:W-:Y:S01]  /*17010*/  SHF.R.S32.HI R16, RZ, 0x1f, R18 ;  /* 0x0000001fff107819 */ /* 0x001fe20000011412 */
[----:B--2---:R0:W-:Y:S01]  /*17020*/  STL [R1+0x998], R68 ;  /* 0x0009984401007387 */ /* 0x0041e20000100800 */
[----:B------:R-:W-:Y:S01]  /*17030*/  PRMT R79, RZ, 0x7610, R79 ;  /* 0x00007610ff4f7816 */ /* 0x000fe2000000004f */
[----:B0-----:R-:W0:Y:S02]  /*17040*/  LDC R68, c[0x0][0x3a0] ;  /* 0x0000e800ff447b82 */ /* 0x001e240000000800 */
[----:B---3--:R1:W-:Y:S02]  /*17050*/  STL [R1+0x990], R22 ;  /* 0x0009901601007387 */ /* 0x0083e40000100800 */
[----:B-1----:R-:W-:-:S05]  /*17060*/  IADD3 R22, P2, PT, R18, R3, RZ ;  /* 0x0000000312167210 */ /* 0x002fca0007f5e0ff */
[----:B------:R-:W-:-:S05]  /*17070*/  IMAD.X R23, R16, 0x1, R5, P2 ;  /* 0x0000000110177824 */ /* 0x000fca00010e0605 */
[----:B------:R-:W2:Y:S01]  /*17080*/  @!P0 LDG.E.U8 R21, desc[UR18][R22.64] ;  /* 0x0000001216158981 */ /* 0x000ea2000c1e1100 */
[----:B----4-:R-:W-:-:S04]  /*17090*/  IMAD.MOV.U32 R17, RZ, RZ, R12 ;  /* 0x000000ffff117224 */ /* 0x010fc800078e000c */
[----:B------:R-:W-:Y:S01]  /*170a0*/  @!P6 IMAD.MOV R17, RZ, RZ, -R17 ;  /* 0x000000ffff11e224 */ /* 0x000fe200078e0a11 */
[----:B------:R-:W-:Y:S04]  /*170b0*/  STL [R1+0x21a8], R22 ;  /* 0x0021a81601007387 */ /* 0x000fe80000100800 */
[----:B------:R-:W-:Y:S04]  /*170c0*/  STL [R1+0x1954], R23 ;  /* 0x0019541701007387 */ /* 0x000fe80000100800 */
[----:B------:R1:W-:Y:S02]  /*170d0*/  STL [R1+0x3a0], R17 ;  /* 0x0003a01101007387 */ /* 0x0003e40000100800 */
[----:B-1----:R-:W-:-:S05]  /*170e0*/  IADD3 R17, P6, PT, R18, R4, RZ ;  /* 0x0000000412117210 */ /* 0x002fca0007fde0ff */
[----:B------:R-:W-:Y:S01]  /*170f0*/  IMAD.X R16, R16, 0x1, R6, P6 ;  /* 0x0000000110107824 */ /* 0x000fe200030e0606 */
[----:B------:R1:W-:Y:S04]  /*17100*/  STL [R1+0x2158], R17 ;  /* 0x0021581101007387 */ /* 0x0003e80000100800 */
[-C--:B-1----:R-:W-:Y:S01]  /*17110*/  @!P0 LOP3.LUT R17, R17, R16.reuse, RZ, 0x3c, !PT ;  /* 0x0000001011118212 */ /* 0x082fe200078e3cff */
[----:B--2---:R-:W-:Y:S04]  /*17120*/  STL [R1+0x3fc], R21 ;  /* 0x0003fc1501007387 */ /* 0x004fe80000100800 */
[----:B------:R1:W-:Y:S02]  /*17130*/  STL [R1+0x2154], R16 ;  /* 0x0021541001007387 */ /* 0x0003e40000100800 */
[----:B-1----:R-:W-:-:S04]  /*17140*/  @!P0 LOP3.LUT R16, R17, R16, RZ, 0x3c, !PT ;  /* 0x0000001011108212 */ /* 0x002fc800078e3cff */
[----:B------:R-:W-:-:S05]  /*17150*/  @!P0 LOP3.LUT R17, R17, R16, RZ, 0x3c, !PT ;  /* 0x0000001011118212 */ /* 0x000fca00078e3cff */
[----:B------:R1:W2:Y:S01]  /*17160*/  @!P0 LDG.E.U8 R79, desc[UR18][R16.64] ;  /* 0x00000012104f8981 */ /* 0x0002a2000c1e1100 */
[----:B0-----:R-:W-:Y:S02]  /*17170*/  VIADD R12, R68, 0xffffff96 ;  /* 0xffffff96440c7836 */ /* 0x001fe40000000000 */
[----:B------:R-:W-:-:S03]  /*17180*/  IMAD R18, R14, 0x69, RZ ;  /* 0x000000690e127824 */ /* 0x000fc600078e02ff */
[----:B------:R-:W-:Y:S02]  /*17190*/  ISETP.GE.U32.AND P2, PT, R12, 0x7ffffe97, PT ;  /* 0x7ffffe970c00780c */ /* 0x000fe40003f46070 */
[----:B------:R-:W-:Y:S02]  /*171a0*/  SHF.R.S32.HI R12, RZ, 0x1f, R18 ;  /* 0x0000001fff0c7819 */ /* 0x000fe40000011412 */
[----:B------:R-:W-:-:S05]  /*171b0*/  IADD3 R76, P6, PT, R18, R3, RZ ;  /* 0x00000003124c7210 */ /* 0x000fca0007fde0ff */
[----:B-1----:R-:W-:Y:S02]  /*171c0*/  IMAD.MOV.U32 R17, RZ, RZ, R76 ;  /* 0x000000ffff117224 */ /* 0x002fe400078e004c */
[----:B------:R-:W-:Y:S01]  /*171d0*/  IMAD.X R16, R12, 0x1, R5, P6 ;  /* 0x000000010c107824 */ /* 0x000fe200030e0605 */
[----:B------:R0:W-:Y:S04]  /*171e0*/  STL [R1+0x2160], R76 ;  /* 0x0021604c01007387 */ /* 0x0001e80000100800 */
[----:B------:R-:W-:Y:S02]  /*171f0*/  @!P2 LOP3.LUT R17, R17, R16, RZ, 0x3c, !PT ;  /* 0x000000101111a212 */ /* 0x000fe400078e3cff */
[----:B------:R-:W-:Y:S02]  /*17200*/  PRMT R11, RZ, 0x7610, R11 ;  /* 0x00007610ff0b7816 */ /* 0x000fe4000000000b */
[----:B0-----:R-:W-:Y:S01]  /*17210*/  IADD3 R76, P6, PT, R18, R4, RZ ;  /* 0x00000004124c7210 */ /* 0x001fe20007fde0ff */
        /* <DEDUP_REMOVED lines=9> */
[----:B------:R-:W-:Y:S01]  /*172b0*/  @!P2 LOP3.LUT R17, R17, R16, RZ, 0x3c, !PT ;  /* 0x000000101111a212 */ /* 0x000fe200078e3cff */
[----:B------:R-:W-:-:S03]  /*172c0*/  VIADD R21, R68, 0xffffff95 ;  /* 0xffffff9544157836 */ /* 0x000fc60000000000 */
        /* <DEDUP_REMOVED lines=8> */
[----:B0-----:R-:W2:Y:S04]  /*17350*/  LDL.LU R11, [R1+0x2fe0] ;  /* 0x002fe000010b7983 */ /* 0x001ea80000300800 */
[----:B---3--:R0:W-:Y:S02]  /*17360*/  STL [R1+0x3f0], R68 ;  /* 0x0003f04401007387 */ /* 0x0081e40000100800 */
[----:B0-----:R-:W0:Y:S01]  /*17370*/  LDC R68, c[0x0][0x3a0] ;  /* 0x0000e800ff447b82 */ /* 0x001e220000000800 */
[----:B------:R-:W-:Y:S01]  /*17380*/  ISETP.GE.U32.AND P0, PT, R21, 0x7ffffe96, PT ;  /* 0x7ffffe961500780c */ /* 0x000fe20003f06070 */
        /* <DEDUP_REMOVED lines=57> */
[----:B-1----:R-:W-:Y:S01]  /*17720*/  IMAD.MOV.U32 R17, RZ, RZ, R70 ;  /* 0x000000ffff117224 */ /* 0x002fe200078e0046 */
[----:B------:R-:W-:Y:S01]  /*17730*/  STL [R1+0x2134], R70 ;  /* 0x0021344601007387 */ /* 0x000fe20000100800 */
[----:B------:R-:W-:-:S05]  /*17740*/  IMAD.X R16, R11, 0x1, R5, P4 ;  /* 0x000000010b107824 */ /* 0x000fca00020e0605 */
[----:B------:R-:W-:Y:S01]  /*17750*/  @!P0 LOP3.LUT R17, R17, R16, RZ, 0x3c, !PT ;  /* 0x0000001011118212 */ /* 0x000fe200078e3cff */
[----:B0-----:R-:W-:Y:S01]  /*17760*/  VIADD R12, R68, 0xffffff92 ;  /* 0xffffff92440c7836 */ /* 0x001fe20000000000 */
        /* <DEDUP_REMOVED lines=35> */
[C---:B------:R-:W-:Y:S01]  /*179a0*/  IMAD.X R17, R11.reuse, 0x1, R5, P4 ;  /* 0x000000010b117824 */ /* 0x040fe200020e0605 */
        /* <DEDUP_REMOVED lines=56> */
[----:B---3--:R-:W-:Y:S01]  /*17d30*/  PRMT R70, RZ, 0x7610, R70 ;  /* 0x00007610ff467816 */ /* 0x008fe20000000046 */
[----:B----4-:R0:W-:Y:S02]  /*17d40*/  STL [R1+0x944], R11 ;  /* 0x0009440b01007387 */ /* 0x0101e40000100800 */
[----:B0-----:R-:W0:Y:S02]  /*17d50*/  LDC R11, c[0x0][0x3a0] ;  /* 0x0000e800ff0b7b82 */ /* 0x001e240000000800 */
[----:B0-----:R-:W-:-:S05]  /*17d60*/  VIADD R11, R11, 0xffffff8f ;  /* 0xffffff8f0b0b7836 */ /* 0x001fca0000000000 */
[----:B------:R-:W-:Y:S01]  /*17d70*/  ISETP.GE.U32.AND P0, PT, R11, 0x7ffffe90, PT ;  /* 0x7ffffe900b00780c */ /* 0x000fe20003f06070 */
[----:B------:R-:W-:Y:S01]  /*17d80*/  IMAD.X R11, R10, 0x1, R5, P5 ;  /* 0x000000010a0b7824 */ /* 0x000fe200028e0605 */
[----:B------:R-:W-:-:S05]  /*17d90*/  IADD3 R17, P5, PT, R12, R4, RZ ;  /* 0x000000040c117210 */ /* 0x000fca0007fbe0ff */
[----:B------:R-:W-:Y:S02]  /*17da0*/  IMAD.X R16, R10, 0x1, R6, P5 ;  /* 0x000000010a107824 */ /* 0x000fe400028e0606 */
[----:B------:R-:W-:-:S05]  /*17db0*/  @!P2 IMAD.MOV.U32 R10, RZ, RZ, R68 ;  /* 0x000000ffff0aa224 */ /* 0x000fca00078e0044 */
[----:B------:R0:W3:Y:S04]  /*17dc0*/  @!P2 LDG.E.U8 R70, desc[UR18][R10.64] ;  /* 0x000000120a46a981 */ /* 0x0000e8000c1e1100 */
[----:B------:R1:W-:Y:S02]  /*17dd0*/  STL [R1+0x2108], R68 ;  /* 0x0021084401007387 */ /* 0x0003e40000100800 */
[----:B-1----:R-:W0:Y:S02]  /*17de0*/  LDC R68, c[0x0][0x3a0] ;  /* 0x0000e800ff447b82 */ /* 0x002e240000000800 */
[----:B------:R-:W-:Y:S04]  /*17df0*/  STL [R1+0x2104], R11 ;  /* 0x0021040b01007387 */ /* 0x000fe80000100800 */
[----:B------:R1:W-:Y:S04]  /*17e00*/  STL [R1+0x2110], R17 ;  /* 0x0021101101007387 */ /* 0x0003e80000100800 */
[----:B------:R4:W-:Y:S01]  /*17e10*/  STL [R1+0x210c], R16 ;  /* 0x00210c1001007387 */ /* 0x0009e20000100800 */
[----:B-1----:R-:W-:-:S04]  /*17e20*/  @!P2 LOP3.LUT R17, R17, R16, RZ, 0x3c, !PT ;  /* 0x000000101111a212 */ /* 0x002fc800078e3cff */
[C---:B----4-:R-:W-:Y:S02]  /*17e30*/  @!P2 LOP3.LUT R16, R17.reuse, R16, RZ, 0x3c, !PT ;  /* 0x000000101110a212 */ /* 0x050fe400078e3cff */
[----:B------:R-:W-:Y:S02]  /*17e40*/  PRMT R85, RZ, 0x7610, R85 ;  /* 0x00007610ff557816 */ /* 0x000fe40000000055 */
[----:B------:R-:W-:Y:S01]  /*17e50*/  @!P2 LOP3.LUT R17, R17, R16, RZ, 0x3c, !PT ;  /* 0x000000101111a212 */ /* 0x000fe200078e3cff */
[----:B0-----:R-:W-:-:S04]  /*17e60*/  VIADD R11, R68, 0xffffff8e ;  /* 0xffffff8e440b7836 */ /* 0x001fc80000000000 */
[----:B------:R0:W4:Y:S04]  /*17e70*/  @!P2 LDG.E.U8 R85, desc[UR18][R16.64] ;  /* 0x000000121055a981 */ /* 0x000128000c1e1100 */
[----:B---3--:R1:W-:Y:S04]  /*17e80*/  STL [R1+0x940], R70 ;  /* 0x0009404601007387 */ /* 0x0083e80000100800 */
[----:B------:R-:W3:Y:S01]  /*17e90*/  LDL.LU R68, [R1+0x270] ;  /* 0x0002700001447983 */ /* 0x000ee20000300800 */
[----:B------:R-:W-:-:S05]  /*17ea0*/  IMAD R12, R14, 0x70, RZ ;  /* 0x000000700e0c7824 */ /* 0x000fca00078e02ff */
[C---:B-1----:R-:W-:Y:S02]  /*17eb0*/  IADD3 R70, P5, PT, R12.reuse, R3, RZ ;  /* 0x000000030c467210 */ /* 0x042fe40007fbe0ff */
[----:B------:R-:W-:Y:S02]  /*17ec0*/  SHF.R.S32.HI R10, RZ, 0x1f, R12 ;  /* 0x0000001fff0a7819 */ /* 0x000fe4000001140c */
[----:B0-----:R-:W-:Y:S01]  /*17ed0*/  IADD3 R17, P2, PT, R12, R4, RZ ;  /* 0x000000040c117210 */ /* 0x001fe20007f5e0ff */
[----:B------:R-:W-:Y:S01]  /*17ee0*/  STL [R1+0x2118], R70 ;  /* 0x0021184601007387 */ /* 0x000fe20000100800 */
[----:B--2---:R-:W-:Y:S02]  /*17ef0*/  PRMT R9, RZ, 0x7610, R9 ;  /* 0x00007610ff097816 */ /* 0x004fe40000000009 */
[----:B------:R-:W-:Y:S01]  /*17f00*/  PRMT R16, RZ, 0x7610, R16 ;  /* 0x00007610ff107816 */ /* 0x000fe20000000010 */
[----:B----4-:R0:W-:Y:S02]  /*17f10*/  STL [R1+0x93c], R85 ;  /* 0x00093c5501007387 */ /* 0x0101e40000100800 */
[----:B0-----:R-:W-:-:S05]  /*17f20*/  IMAD.X R85, R10, 0x1, R5, P5 ;  /* 0x000000010a557824 */ /* 0x001fca00028e0605 */
[----:B------:R0:W-:Y:S04]  /*17f30*/  STL [R1+0x2114], R85 ;  /* 0x0021145501007387 */ /* 0x0001e80000100800 */
[----:B------:R-:W-:Y:S01]  /*17f40*/  STL [R1+0x2120], R17 ;  /* 0x0021201101007387 */ /* 0x000fe20000100800 */
[----:B---3--:R-:W-:Y:S01]  /*17f50*/  ISETP.GE.AND P5, PT, R68, RZ, PT ;  /* 0x000000ff4400720c */ /* 0x008fe20003fa6270 */
[----:B------:R-:W-:Y:S01]  /*17f60*/  IMAD.X R68, R10, 0x1, R6, P2 ;  /* 0x000000010a447824 */ /* 0x000fe200010e0606 */
[----:B------:R-:W-:Y:S01]  /*17f70*/  ISETP.GE.U32.AND P2, PT, R11, 0x7ffffe8f, PT ;  /* 0x7ffffe8f0b00780c */ /* 0x000fe20003f46070 */
[----:B------:R-:W-:Y:S02]  /*17f80*/  @!P0 IMAD.MOV.U32 R10, RZ, RZ, R70 ;  /* 0x000000ffff0a8224 */ /* 0x000fe400078e0046 */
[----:B------:R-:W-:-:S05]  /*17f90*/  @!P0 IMAD.MOV.U32 R11, RZ, RZ, R85 ;  /* 0x000000ffff0b8224 */ /* 0x000fca00078e0055 */
[----:B------:R1:W2:Y:S02]  /*17fa0*/  @!P0 LDG.E.U8 R9, desc[UR18][R10.64] ;  /* 0x000000120a098981 */ /* 0x0002a4000c1e1100 */
[----:B-1----:R-:W-:Y:S02]  /*17fb0*/  @!P0 IMAD.MOV.U32 R10, RZ, RZ, R17 ;  /* 0x000000ffff0a8224 */ /* 0x002fe400078e0011 */
[----:B------:R-:W-:Y:S01]  /*17fc0*/  @!P0 IMAD.MOV.U32 R11, RZ, RZ, R68 ;  /* 0x000000ffff0b8224 */ /* 0x000fe200078e0044 */
[----:B------:R1:W-:Y:S04]  /*17fd0*/  STL [R1+0x211c], R68 ;  /* 0x00211c4401007387 */ /* 0x0003e80000100800 */
[----:B------:R3:W4:Y:S04]  /*17fe0*/  @!P0 LDG.E.U8 R16, desc[UR18][R10.64] ;  /* 0x000000120a108981 */ /* 0x000728000c1e1100 */
[----:B0-----:R-:W4:Y:S01]  /*17ff0*/  LDL.LU R85, [R1+0x2fc0] ;  /* 0x002fc00001557983 */ /* 0x001f220000300800 */
[----:B------:R-:W-:Y:S01]  /*18000*/  IMAD R12, R14, 0x71, RZ ;  /* 0x000000710e0c7824 */ /* 0x000fe200078e02ff */
[----:B------:R-:W-:Y:S01]  /*18010*/  PRMT R91, RZ, 0x7610, R91 ;  /* 0x00007610ff5b7816 */ /* 0x000fe2000000005b */
[----:B-1----:R-:W0:Y:S01]  /*18020*/  LDC R68, c[0x0][0x3a0] ;  /* 0x0000e800ff447b82 */ /* 0x002e220000000800 */
[----:B------:R-:W4:Y:S02]  /*18030*/  LDL.LU R70, [R1+0x2fbc] ;  /* 0x002fbc0001467983 */ /* 0x000f240000300800 */
[----:B---3--:R-:W-:-:S02]  /*18040*/  SHF.R.S32.HI R10, RZ, 0x1f, R12 ;  /* 0x0000001fff0a7819 */ /* 0x008fc4000001140c */
[----:B--2---:R1:W-:Y:S04]  /*18050*/  STL [R1+0x3d4], R9 ;  /* 0x0003d40901007387 */ /* 0x0043e80000100800 */
[----:B-1----:R-:W2:Y:S04]  /*18060*/  LDL.LU R9, [R1+0x2fb8] ;  /* 0x002fb80001097983 */ /* 0x002ea80000300800 */
[----:B----4-:R1:W-:Y:S02]  /*18070*/  STL [R1+0x3d0], R16 ;  /* 0x0003d01001007387 */ /* 0x0103e40000100800 */
[----:B-1----:R-:W-:-:S02]  /*18080*/  IADD3 R16, P0, PT, R12, R3, RZ ;  /* 0x000000030c107210 */ /* 0x002fc40007f1e0ff */
[----:B------:R-:W-:-:S03]  /*18090*/  PRMT R70, RZ, 0x7610, R70 ;  /* 0x00007610ff467816 */ /* 0x000fc60000000046 */
[----:B------:R-:W-:-:S05]  /*180a0*/  IMAD.X R17, R10, 0x1, R5, P0 ;  /* 0x000000010a117824 */ /* 0x000fca00000e0605 */
[----:B------:R-:W3:Y:S04]  /*180b0*/  @!P2 LDG.E.U8 R70, desc[UR18][R16.64] ;  /* 0x000000121046a981 */ /* 0x000ee8000c1e1100 */
[----:B------:R-:W-:Y:S04]  /*180c0*/  STL [R1+0x2124], R16 ;  /* 0x0021241001007387 */ /* 0x000fe80000100800 */
[----:B------:R-:W-:Y:S01]  /*180d0*/  STL [R1+0x1960], R17 ;  /* 0x0019601101007387 */ /* 0x000fe20000100800 */
[----:B--2---:R-:W-:-:S04]  /*180e0*/  IMAD.MOV.U32 R11, RZ, RZ, R9 ;  /* 0x000000ffff0b7224 */ /* 0x004fc800078e0009 */
[----:B------:R-:W-:-:S05]  /*180f0*/  @!P3 IMAD.MOV R11, RZ, RZ, -R11 ;  /* 0x000000ffff0bb224 */ /* 0x000fca00078e0a0b */
[----:B------:R1:W-:Y:S02]  /*18100*/  STL [R1+0x66c], R11 ;  /* 0x00066c0b01007387 */ /* 0x0003e40000100800 */
[----:B-1----:R-:W-:-:S05]  /*18110*/  IADD3 R11, P3, PT, R12, R4, RZ ;  /* 0x000000040c0b7210 */ /* 0x002fca0007f7e0ff */
[----:B------:R-:W-:Y:S01]  /*18120*/  IMAD.X R10, R10, 0x1, R6, P3 ;  /* 0x000000010a0a7824 */ /* 0x000fe200018e0606 */
[----:B------:R1:W-:Y:S04]  /*18130*/  STL [R1+0x20d4], R11 ;  /* 0x0020d40b01007387 */ /* 0x0003e80000100800 */
[----:B---3--:R-:W-:Y:S01]  /*18140*/  STL [R1+0x3c4], R70 ;  /* 0x0003c44601007387 */ /* 0x008fe20000100800 */
[----:B-1----:R-:W-:-:S03]  /*18150*/  @!P2 LOP3.LUT R11, R11, R10, RZ, 0x3c, !PT ;  /* 0x0000000a0b0ba212 */ /* 0x002fc600078e3cff */
        /* <DEDUP_REMOVED lines=12> */
[----:B------:R-:W-:Y:S01]  /*18220*/  @!P0 LOP3.LUT R11, R11, R10, RZ, 0x3c, !PT ;  /* 0x0000000a0b0b8212 */ /* 0x000fe200078e3cff */
[----:B------:R-:W-:Y:S02]  /*18230*/  VIADD R16, R68, 0xffffff8c ;  /* 0xffffff8c44107836 */ /* 0x000fe40000000000 */
[----:B0-----:R-:W-:-:S02]  /*18240*/  IMAD.MOV.U32 R70, RZ, RZ, R76 ;  /* 0x000000ffff467224 */ /* 0x001fc400078e004c */
[----:B------:R-:W-:Y:S01]  /*18250*/  IMAD.MOV.U32 R76, RZ, RZ, R7 ;  /* 0x000000ffff4c7224 */ /* 0x000fe200078e0007 */
[----:B------:R-:W-:Y:S02]  /*18260*/  IADD3 R7, P3, PT, R12, R4, RZ ;  /* 0x000000040c077210 */ /* 0x000fe40007f7e0ff */
        /* <DEDUP_REMOVED lines=22> */
[----:B------:R-:W-:Y:S01]  /*183d0*/  IMAD R12, R14, 0x73, RZ ;  /* 0x000000730e0c7824 */ /* 0x000fe200078e02ff */
[----:B------:R-:W-:-:S04]  /*183e0*/  ISETP.GE.U32.AND P2, PT, R16, 0x7ffffe8d, PT ;  /* 0x7ffffe8d1000780c */ /* 0x000fc80003f46070 */
        /* <DEDUP_REMOVED lines=70> */
[----:B------:R-:W-:Y:S02]  /*18850*/  IMAD.X R10, R8, 0x1, R6, P6 ;  /* 0x00000001080a7824 */ /* 0x000fe400030e0606 */
[----:B------:R-:W-:Y:S01]  /*18860*/  @!P2 IMAD.MOV.U32 R8, RZ, RZ, R68 ;  /* 0x000000ffff08a224 */ /* 0x000fe200078e0044 */
[----:B------:R-:W-:Y:S01]  /*18870*/  STL [R1+0x20ac], R9 ;  /* 0x0020ac0901007387 */ /* 0x000fe20000100800 */
[----:B-1----:R-:W0:Y:S03]  /*18880*/  LDC R68, c[0x0][0x3a0] ;  /* 0x0000e800ff447b82 */ /* 0x002e260000000800 */
        /* <DEDUP_REMOVED lines=111> */
[----:B------:R-:W-:Y:S04]  /*18f80*/  STL [R1+0x1988], R93 ;  /* 0x0019885d01007387 */ /* 0x000fe80000100800 */
[----:B------:R-:W3:Y:S01]  /*18f90*/  LDL.LU R10, [R1+0x27c] ;  /* 0x00027c00010a7983 */ /* 0x000ee20000300800 */
[----:B------:R-:W-:-:S03]  /*18fa0*/  PRMT R11, RZ, 0x7610, R11 ;  /* 0x00007610ff0b7816 */ /* 0x000fc6000000000b */
[----:B------:R0:W-:Y:S01]  /*18fb0*/  STL [R1+0x1984], R9 ;  /* 0x0019840901007387 */ /* 0x0001e20000100800 */
[----:B--2---:R-:W-:-:S06]  /*18fc0*/  PRMT R92, RZ, 0x7610, R92 ;  /* 0x00007610ff5c7816 */ /* 0x004fcc000000005c */
[----:B------:R1:W2:Y:S02]  /*18fd0*/  @!P2 LDG.E.U8 R92, desc[UR18][R8.64] ;  /* 0x00000012085ca981 */ /* 0x0002a4000c1e1100 */
[----:B-1----:R-:W-:Y:S02]  /*18fe0*/  @!P2 IMAD.MOV.U32 R8, RZ, RZ, R68 ;  /* 0x000000ffff08a224 */ /* 0x002fe400078e0044 */
[----:B0-----:R-:W-:-:S05]  /*18ff0*/  @!P2 IMAD.MOV.U32 R9, RZ, RZ, R7 ;  /* 0x000000ffff09a224 */ /* 0x001fca00078e0007 */
[----:B------:R0:W4:Y:S04]  /*19000*/  @!P2 LDG.E.U8 R11, desc[UR18][R8.64] ;  /* 0x00000012080ba981 */ /* 0x000128000c1e1100 */
[----:B------:R1:W-:Y:S02]  /*19010*/  STL [R1+0x1990], R68 ;  /* 0x0019904401007387 */ /* 0x0003e40000100800 */
[----:B-1----:R-:W0:Y:S02]  /*19020*/  LDC R68, c[0x0][0x3a0] ;  /* 0x0000e800ff447b82 */ /* 0x002e240000000800 */
[----:B------:R1:W-:Y:S04]  /*19030*/  STL [R1+0x198c], R7 ;  /* 0x00198c0701007387 */ /* 0x0003e80000100800 */
[----:B------:R-:W4:Y:S01]  /*19040*/  LDL.LU R93, [R1+0x2f8c] ;  /* 0x002f8c00015d7983 */ /* 0x000f220000300800 */
[----:B------:R-:W-:-:S02]  /*19050*/  PRMT R88, RZ, 0x7610, R88 ;  /* 0x00007610ff587816 */ /* 0x000fc40000000058 */
[----:B---3--:R-:W-:Y:S01]  /*19060*/  ISETP.GE.AND P4, PT, R10, RZ, PT ;  /* 0x000000ff0a00720c */ /* 0x008fe20003f86270 */
[----:B------:R-:W-:Y:S02]  /*19070*/  IMAD R10, R14, 0x7a, RZ ;  /* 0x0000007a0e0a7824 */ /* 0x000fe400078e02ff */
[----:B0-----:R-:W-:-:S03]  /*19080*/  VIADD R8, R68, 0xffffff84 ;  /* 0xffffff8444087836 */ /* 0x001fc60000000000 */
[----:B-1----:R-:W-:Y:S02]  /*19090*/  SHF.R.S32.HI R7, RZ, 0x1f, R10 ;  /* 0x0000001fff077819 */ /* 0x002fe4000001140a */
[----:B------:R-:W-:-:S05]  /*190a0*/  IADD3 R9, P2, PT, R10, R3, RZ ;  /* 0x000000030a097210 */ /* 0x000fca0007f5e0ff */
[----:B------:R-:W-:Y:S01]  /*190b0*/  IMAD.X R68, R7, 0x1, R5, P2 ;  /* 0x0000000107447824 */ /* 0x000fe200010e0605 */
[----:B------:R-:W-:Y:S01]  /*190c0*/  ISETP.GE.U32.AND P2, PT, R8, 0x7ffffe85, PT ;  /* 0x7ffffe850800780c */ /* 0x000fe20003f46070 */
[----:B------:R-:W-:Y:S01]  /*190d0*/  @!P0 IMAD.MOV.U32 R8, RZ, RZ, R9 ;  /* 0x000000ffff088224 */ /* 0x000fe200078e0009 */
[----:B--2---:R0:W-:Y:S04]  /*190e0*/  STL [R1+0x388], R92 ;  /* 0x0003885c01007387 */ /* 0x0041e80000100800 */
[----:B0-----:R-:W2:Y:S04]  /*190f0*/  LDL.LU R92, [R1+0x2f88] ;  /* 0x002f8800015c7983 */ /* 0x001ea80000300800 */
[----:B----4-:R-:W-:Y:S04]  /*19100*/  STL [R1+0x384], R11 ;  /* 0x0003840b01007387 */ /* 0x010fe80000100800 */
[----:B------:R0:W-:Y:S02]  /*19110*/  STL [R1+0x1998], R9 ;  /* 0x0019980901007387 */ /* 0x0001e40000100800 */
[----:B0-----:R-:W-:-:S05]  /*19120*/  @!P0 IMAD.MOV.U32 R9, RZ, RZ, R68 ;  /* 0x000000ffff098224 */ /* 0x001fca00078e0044 */
[----:B------:R0:W3:Y:S04]  /*19130*/  @!P0 LDG.E.U8 R88, desc[UR18][R8.64] ;  /* 0x0000001208588981 */ /* 0x0000e8000c1e1100 */
[----:B------:R1:W-:Y:S01]  /*19140*/  STL [R1+0x1994], R68 ;  /* 0x0019944401007387 */ /* 0x0003e20000100800 */
[----:B------:R-:W-:Y:S02]  /*19150*/  PRMT R89, RZ, 0x7610, R89 ;  /* 0x00007610ff597816 */ /* 0x000fe40000000059 */
[----:B------:R-:W-:Y:S01]  /*19160*/  PRMT R93, RZ, 0x7610, R93 ;  /* 0x00007610ff5d7816 */ /* 0x000fe2000000005d */
[----:B-1----:R-:W1:Y:S01]  /*19170*/  LDC R68, c[0x0][0x3a0] ;  /* 0x0000e800ff447b82 */ /* 0x002e620000000800 */
[----:B--2---:R-:W-:-:S04]  /*19180*/  IMAD.MOV.U32 R11, RZ, RZ, R92 ;  /* 0x000000ffff0b7224 */ /* 0x004fc800078e005c */
[----:B------:R-:W-:-:S05]  /*19190*/  @!P5 IMAD.MOV R11, RZ, RZ, -R11 ;  /* 0x000000ffff0bd224 */ /* 0x000fca00078e0a0b */
        /* <DEDUP_REMOVED lines=45> */
[C---:B------:R-:W-:Y:S01]  /*19470*/  IMAD.X R9, R7.reuse, 0x1, R5, P5 ;  /* 0x0000000107097824 */ /* 0x040fe200028e0605 */
[----:B------:R-:W-:Y:S01]  /*19480*/  STL [R1+0x19b8], R89 ;  /* 0x0019b85901007387 */ /* 0x000fe20000100800 */
[----:B0-----:R-:W-:Y:S01]  /*19490*/  VIADD R8, R68, 0xffffff82 ;  /* 0xffffff8244087836 */ /* 0x001fe20000000000 */
[----:B------:R-:W-:Y:S02]  /*194a0*/  IADD3 R68, P2, PT, R10, R4, RZ ;  /* 0x000000040a447210 */ /* 0x000fe40007f5e0ff */
[----:B------:R-:W3:Y:S03]  /*194b0*/  LDL.LU R10, [R1+0x280] ;  /* 0x00028000010a7983 */ /* 0x000ee60000300800 */
[----:B------:R-:W-:Y:S01]  /*194c0*/  IMAD.X R7, R7, 0x1, R6, P2 ;  /* 0x0000000107077824 */ /* 0x000fe200010e0606 */
[----:B------:R-:W-:Y:S01]  /*194d0*/  ISETP.GE.U32.AND P2, PT, R8, 0x7ffffe83, PT ;  /* 0x7ffffe830800780c */ /* 0x000fe20003f46070 */
[----:B------:R-:W-:Y:S01]  /*194e0*/  @!P0 IMAD.MOV.U32 R8, RZ, RZ, R89 ;  /* 0x000000ffff088224 */ /* 0x000fe200078e0059 */
[----:B------:R0:W-:Y:S01]  /*194f0*/  STL [R1+0x19b4], R9 ;  /* 0x0019b40901007387 */ /* 0x0001e20000100800 */
[----:B------:R-:W-:-:S02]  /*19500*/  PRMT R11, RZ, 0x7610, R11 ;  /* 0x00007610ff0b7816 */ /* 0x000fc4000000000b */
        /* <DEDUP_REMOVED lines=23> */
[----:B------:R0:W3:Y:S01]  /*19680*/  @!P2 LDG.E.U8 R87, desc[UR18][R8.64] ;  /* 0x000000120857a981 */ /* 0x0000e2000c1e1100 */
[----:B------:R-:W-:Y:S01]  /*19690*/  PRMT R88, RZ, 0x7610, R88 ;  /* 0x00007610ff587816 */ /* 0x000fe20000000058 */
[----:B--2---:R-:W-:Y:S01]  /*196a0*/  @!P3 IMAD.MOV R93, RZ, RZ, -R93 ;  /* 0x000000ffff5db224 */ /* 0x004fe200078e0a5d */
[----:B------:R-:W-:-:S05]  /*196b0*/  IADD3 R11, P3, PT, R10, R4, RZ ;  /* 0x000000040a0b7210 */ /* 0x000fca0007f7e0ff */
[----:B0-----:R-:W-:Y:S02]  /*196c0*/  IMAD.MOV.U32 R9, RZ, RZ, R11 ;  /* 0x000000ffff097224 */ /* 0x001fe400078e000b */
[----:B------:R-:W-:Y:S01]  /*196d0*/  IMAD.X R8, R7, 0x1, R6, P3 ;  /* 0x0000000107087824 */ /* 0x000fe200018e0606 */
[----:B------:R-:W-:Y:S04]  /*196e0*/  STL [R1+0x2ce0], R93 ;  /* 0x002ce05d01007387 */ /* 0x000fe80000100800 */
[----:B------:R0:W-:Y:S01]  /*196f0*/  STL [R1+0x19c4], R68 ;  /* 0x0019c44401007387 */ /* 0x0001e20000100800 */
[----:B------:R-:W-:-:S03]  /*19700*/  @!P2 LOP3.LUT R9, R9, R8, RZ, 0x3c, !PT ;  /* 0x000000080909a212 */ /* 0x000fc600078e3cff */
[----:B------:R-:W-:Y:S01]  /*19710*/  STL [R1+0x19d0], R11 ;  /* 0x0019d00b01007387 */ /* 0x000fe20000100800 */
[----:B------:R-:W-:Y:S01]  /*19720*/  IMAD R10, R14, 0x7e, RZ ;  /* 0x0000007e0e0a7824 */ /* 0x000fe200078e02ff */
[----:B------:R-:W-:Y:S01]  /*19730*/  PRMT R89, RZ, 0x7610, R89 ;  /* 0x00007610ff597816 */ /* 0x000fe20000000059 */
[----:B0-----:R-:W0:Y:S01]  /*19740*/  LDC R68, c[0x0][0x3a0] ;  /* 0x0000e800ff447b82 */ /* 0x001e220000000800 */
[----:B---3--:R-:W-:Y:S04]  /*19750*/  STL [R1+0x3e0], R87 ;  /* 0x0003e05701007387 */ /* 0x008fe80000100800 */
[----:B------:R1:W-:Y:S02]  /*19760*/  STL [R1+0x19cc], R8 ;  /* 0x0019cc0801007387 */ /* 0x0003e40000100800 */
        /* <DEDUP_REMOVED lines=42> */
[----:B------:R-:W-:Y:S01]  /*19a10*/  STL [R1+0x19e8], R88 ;  /* 0x0019e85801007387 */ /* 0x000fe20000100800 */
[----:B------:R-:W-:-:S03]  /*19a20*/  PRMT R11, RZ, 0x7610, R11 ;  /* 0x00007610ff0b7816 */ /* 0x000fc6000000000b */
[----:B------:R-:W3:Y:S04]  /*19a30*/  LDL.LU R10, [R1+0x284] ;  /* 0x00028400010a7983 */ /* 0x000ee80000300800 */
[----:B------:R0:W-:Y:S01]  /*19a40*/  STL [R1+0x19e4], R9 ;  /* 0x0019e40901007387 */ /* 0x0001e20000100800 */
[----:B--2---:R-:W-:-:S06]  /*19a50*/  PRMT R89, RZ, 0x7610, R89 ;  /* 0x00007610ff597816 */ /* 0x004fcc0000000059 */
[----:B------:R1:W2:Y:S02]  /*19a60*/  @!P2 LDG.E.U8 R89, desc[UR18][R8.64] ;  /* 0x000000120859a981 */ /* 0x0002a4000c1e1100 */
[----:B-1----:R-:W-:Y:S02]  /*19a70*/  @!P2 IMAD.MOV.U32 R8, RZ, RZ, R68 ;  /* 0x000000ffff08a224 */ /* 0x002fe400078e0044 */
[----:B0-----:R-:W-:-:S05]  /*19a80*/  @!P2 IMAD.MOV.U32 R9, RZ, RZ, R7 ;  /* 0x000000ffff09a224 */ /* 0x001fca00078e0007 */
[----:B------:R0:W2:Y:S04]  /*19a90*/  @!P2 LDG.E.U8 R11, desc[UR18][R8.64] ;  /* 0x00000012080ba981 */ /* 0x0000a8000c1e1100 */
[----:B------:R1:W-:Y:S02]  /*19aa0*/  STL [R1+0x19f0], R68 ;  /* 0x0019f04401007387 */ /* 0x0003e40000100800 */
[----:B-1----:R-:W0:Y:S02]  /*19ab0*/  LDC R68, c[0x0][0x3a0] ;  /* 0x0000e800ff447b82 */ /* 0x002e240000000800 */
[----:B------:R1:W-:Y:S04]  /*19ac0*/  STL [R1+0x19ec], R7 ;  /* 0x0019ec0701007387 */ /* 0x0003e80000100800 */
[----:B------:R-:W2:Y:S01]  /*19ad0*/  LDL.LU R88, [R1+0x2f6c] ;  /* 0x002f6c0001587983 */ /* 0x000ea20000300800 */
[----:B----4-:R-:W-:-:S02]  /*19ae0*/  PRMT R87, RZ, 0x7610, R87 ;  /* 0x00007610ff577816 */ /* 0x010fc40000000057 */
[----:B---3--:R-:W-:Y:S01]  /*19af0*/  ISETP.GE.AND P3, PT, R10, RZ, PT ;  /* 0x000000ff0a00720c */ /* 0x008fe20003f66270 */
[----:B------:R-:W-:Y:S02]  /*19b00*/  IMAD.SHL.U32 R10, R14, 0x80, RZ ;  /* 0x000000800e0a7824 */ /* 0x000fe400078e00ff */
        /* <DEDUP_REMOVED lines=8> */
[----:B------:R0:W-:Y:S04]  /*19b90*/  STL [R1+0x8b4], R11 ;  /* 0x0008b40b01007387 */ /* 0x0001e80000100800 */
[----:B0-----:R-:W3:Y:S04]  /*19ba0*/  LDL.LU R11, [R1] ;  /* 0x00000000010b7983 */ /* 0x001ee80000300800 */
[----:B------:R0:W-:Y:S02]  /*19bb0*/  STL [R1+0x19f8], R9 ;  /* 0x0019f80901007387 */ /* 0x0001e40000100800 */
[----:B0-----:R-:W-:-:S05]  /*19bc0*/  @!P0 IMAD.MOV.U32 R9, RZ, RZ, R68 ;  /* 0x000000ffff098224 */ /* 0x001fca00078e0044 */
[----:B------:R0:W4:Y:S04]  /*19bd0*/  @!P0 LDG.E.U8 R87, desc[UR18][R8.64] ;  /* 0x0000001208578981 */ /* 0x000128000c1e1100 */
        /* <DEDUP_REMOVED lines=10> */
[----:B----4-:R-:W-:Y:S04]  /*19c80*/  STL [R1+0x364], R87 ;  /* 0x0003645701007387 */ /* 0x010fe80000100800 */
[----:B------:R0:W-:Y:S02]  /*19c90*/  STL [R1+0x19fc], R8 ;  /* 0x0019fc0801007387 */ /* 0x0001e40000100800 */
[----:B0-----:R-:W-:-:S04]  /*19ca0*/  @!P0 LOP3.LUT R8, R9, R8, RZ, 0x3c, !PT ;  /* 0x0000000809088212 */ /* 0x001fc800078e3cff */
[----:B------:R-:W-:-:S05]  /*19cb0*/  @!P0 LOP3.LUT R9, R9, R8, RZ, 0x3c, !PT ;  /* 0x0000000809098212 */ /* 0x000fca00078e3cff */
[----:B------:R0:W3:Y:S01]  /*19cc0*/  @!P0 LDG.E.U8 R88, desc[UR18][R8.64] ;  /* 0x0000001208588981 */ /* 0x0000e2000c1e1100 */
[----:B------:R-:W-:-:S05]  /*19cd0*/  IMAD R10, R14, 0x81, RZ ;  /* 0x000000810e0a7824 */ /* 0x000fca00078e02ff */
[----:B------:R-:W-:Y:S02]  /*19ce0*/  SHF.R.S32.HI R7, RZ, 0x1f, R10 ;  /* 0x0000001fff077819 */ /* 0x000fe4000001140a */
[----:B------:R-:W-:-:S05]  /*19cf0*/  IADD3 R87, P6, PT, R10, R3, RZ ;  /* 0x000000030a577210 */ /* 0x000fca0007fde0ff */
[----:B0-----:R-:W-:Y:S02]  /*19d00*/  IMAD.MOV.U32 R9, RZ, RZ, R87 ;  /* 0x000000ffff097224 */ /* 0x001fe400078e0057 */
[----:B------:R-:W-:Y:S01]  /*19d10*/  IMAD.X R8, R7, 0x1, R5, P6 ;  /* 0x0000000107087824 */ /* 0x000fe200030e0605 */
[----:B------:R0:W-:Y:S04]  /*19d20*/  STL [R1+0x1a08], R87 ;  /* 0x001a085701007387 */ /* 0x0001e80000100800 */
[----:B------:R-:W-:Y:S02]  /*19d30*/  @!P2 LOP3.LUT R9, R9, R8, RZ, 0x3c, !PT ;  /* 0x000000080909a212 */ /* 0x000fe400078e3cff */
[----:B--2---:R-:W-:Y:S02]  /*19d40*/  PRMT R89, RZ, 0x7610, R89 ;  /* 0x00007610ff597816 */ /* 0x004fe40000000059 */
[----:B0-----:R-:W-:Y:S01]  /*19d50*/  IADD3 R87, P6, PT, R10, R4, RZ ;  /* 0x000000040a577210 */ /* 0x001fe20007fde0ff */
[----:B-1----:R-:W-:Y:S01]  /*19d60*/  VIADD R11, R68, 0xffffff7d ;  /* 0xffffff7d440b7836 */ /* 0x002fe20000000000 */
[----:B---3--:R-:W-:Y:S04]  /*19d70*/  STL [R1+0x358], R88 ;  /* 0x0003585801007387 */ /* 0x008fe80000100800 */
        /* <DEDUP_REMOVED lines=55> */
[----:B0-----:R-:W3:Y:S04]  /*1a0f0*/  LDL.LU R11, [R1+0x4] ;  /* 0x00000400010b7983 */ /* 0x001ee80000300800 */
        /* <DEDUP_REMOVED lines=315> */
[----:B------:R-:W3:Y:S04]  /*1b4b0*/  LDL.LU R10, [R1+0x298] ;  /* 0x00029800010a7983 */ /* 0x000ee80000300800 */
[----:B------:R0:W-:Y:S01]  /*1b4c0*/  STL [R1+0x1ad4], R9 ;  /* 0x001ad40901007387 */ /* 0x0001e20000100800 */
[----:B------:R-:W-:-:S02]  /*1b4d0*/  PRMT R11, RZ, 0x7610, R11 ;  /* 0x00007610ff0b7816 */ /* 0x000fc4000000000b */
        /* <DEDUP_REMOVED lines=34> */
[----:B----4-:R-:W-:Y:S01]  /*1b700*/  STL [R1+0x798], R87 ;  /* 0x0007985701007387 */ /* 0x010fe20000100800 */
[----:B------:R-:W-:-:S03]  /*1b710*/  @!P2 LOP3.LUT R9, R9, R8, RZ, 0x3c, !PT ;  /* 0x000000080909a212 */ /* 0x000fc600078e3cff */
        /* <DEDUP_REMOVED lines=14> */
[----:B------:R-:W-:Y:S01]  /*1b800*/  PRMT R68, RZ, 0x7610, R68 ;  /* 0x00007610ff447816 */ /* 0x000fe20000000044 */
        /* <DEDUP_REMOVED lines=54> */
[----:B----4-:R0:W-:Y:S04]  /*1bb70*/  STL [R1+0x2e0], R11 ;  /* 0x0002e00b01007387 */ /* 0x0101e80000100800 */
        /* <DEDUP_REMOVED lines=24> */
[----:B------:R-:W-:Y:S04]  /*1bd00*/  STL [R1+0x1b28], R40 ;  /* 0x001b282801007387 */ /* 0x000fe80000100800 */
[-C--:B------:R-:W-:Y:S02]  /*1bd10*/  @!P2 LOP3.LUT R9, R9, R8.reuse, RZ, 0x3c, !PT ;  /* 0x000000080909a212 */ /* 0x080fe400078e3cff */
[----:B--2---:R-:W-:Y:S01]  /*1bd20*/  PRMT R89, RZ, 0x7610, R89 ;  /* 0x00007610ff597816 */ /* 0x004fe20000000059 */
[----:B-1----:R-:W-:Y:S01]  /*1bd30*/  VIADD R11, R68, 0xffffff6b ;  /* 0xffffff6b440b7836 */ /* 0x002fe20000000000 */
[----:B------:R-:W-:Y:S01]  /*1bd40*/  PRMT R68, RZ, 0x7610, R68 ;  /* 0x00007610ff447816 */ /* 0x000fe20000000044 */
[----:B---3--:R-:W-:Y:S04]  /*1bd50*/  STL [R1+0x2d8], R88 ;  /* 0x0002d85801007387 */ /* 0x008fe80000100800 */
[----:B------:R0:W-:Y:S02]  /*1bd60*/  STL [R1+0x1b24], R8 ;  /* 0x001b240801007387 */ /* 0x0001e40000100800 */
[----:B0-----:R-:W-:-:S04]  /*1bd70*/  @!P2 LOP3.LUT R8, R9, R8, RZ, 0x3c, !PT ;  /* 0x000000080908a212 */ /* 0x001fc800078e3cff */
[----:B------:R-:W-:-:S05]  /*1bd80*/  @!P2 LOP3.LUT R9, R9, R8, RZ, 0x3c, !PT ;  /* 0x000000080909a212 */ /* 0x000fca00078e3cff */
[----:B------:R0:W2:Y:S01]  /*1bd90*/  @!P2 LDG.E.U8 R89, desc[UR18][R8.64] ;  /* 0x000000120859a981 */ /* 0x0000a2000c1e1100 */
[----:B------:R-:W-:-:S05]  /*1bda0*/  IADD3 R88, P5, PT, R10, R4, RZ ;  /* 0x000000040a587210 */ /* 0x000fca0007fbe0ff */
[----:B------:R-:W-:Y:S02]  /*1bdb0*/  IMAD.X R40, R7, 0x1, R6, P5 ;  /* 0x0000000107287824 */ /* 0x000fe400028e0606 */
[----:B0-----:R-:W-:Y:S02]  /*1bdc0*/  IMAD.MOV.U32 R9, RZ, RZ, R88 ;  /* 0x000000ffff097224 */ /* 0x001fe400078e0058 */
[----:B------:R-:W-:-:S05]  /*1bdd0*/  IMAD.MOV.U32 R8, RZ, RZ, R40 ;  /* 0x000000ffff087224 */ /* 0x000fca00078e0028 */
[----:B------:R-:W-:-:S04]  /*1bde0*/  @!P2 LOP3.LUT R9, R9, R8, RZ, 0x3c, !PT ;  /* 0x000000080909a212 */ /* 0x000fc800078e3cff */
[----:B------:R-:W-:-:S04]  /*1bdf0*/  @!P2 LOP3.LUT R8, R9, R8, RZ, 0x3c, !PT ;  /* 0x000000080908a212 */ /* 0x000fc800078e3cff */
[----:B------:R-:W-:-:S05]  /*1be00*/  @!P2 LOP3.LUT R9, R9, R8, RZ, 0x3c, !PT ;  /* 0x000000080909a212 */ /* 0x000fca00078e3cff */
[----:B------:R-:W3:Y:S04]  /*1be10*/  @!P2 LDG.E.U8 R68, desc[UR18][R8.64] ;  /* 0x000000120844a981 */ /* 0x000ee8000c1e1100 */
[----:B------:R-:W-:Y:S04]  /*1be20*/  STL [R1+0x1b30], R88 ;  /* 0x001b305801007387 */ /* 0x000fe80000100800 */
[----:B------:R-:W-:Y:S04]  /*1be30*/  STL [R1+0x1b2c], R40 ;  /* 0x001b2c2801007387 */ /* 0x000fe80000100800 */
[----:B--2---:R0:W-:Y:S04]  /*1be40*/  STL [R1+0x36c], R89 ;  /* 0x00036c5901007387 */ /* 0x0041e80000100800 */
[----:B0-----:R-:W2:Y:S01]  /*1be50*/  LDL.LU R89, [R1+0x2f04] ;  /* 0x002f040001597983 */ /* 0x001ea20000300800 */
[----:B------:R-:W-:-:S02]  /*1be60*/  IMAD.MOV.U32 R40, RZ, RZ, R91 ;  /* 0x000000ffff287224 */ /* 0x000fc400078e005b */
[----:B------:R-:W-:Y:S02]  /*1be70*/  IMAD.MOV.U32 R91, RZ, RZ, R70 ;  /* 0x000000ffff5b7224 */ /* 0x000fe400078e0046 */
[----:B------:R-:W-:Y:S02]  /*1be80*/  IMAD.MOV.U32 R70, RZ, RZ, R52 ;  /* 0x000000ffff467224 */ /* 0x000fe400078e0034 */
[----:B------:R-:W-:Y:S02]  /*1be90*/  IMAD.MOV.U32 R52, RZ, RZ, R67 ;  /* 0x000000ffff347224 */ /* 0x000fe400078e0043 */
[----:B------:R-:W4:Y:S04]  /*1bea0*/  LDL.LU R67, [R1+0xa58] ;  /* 0x000a580001437983 */ /* 0x000f280000300800 */
[----:B---3--:R0:W-:Y:S02]  /*1beb0*/  STL [R1+0x368], R68 ;  /* 0x0003684401007387 */ /* 0x0081e40000100800 */
[----:B0-----:R-:W0:Y:S01]  /*1bec0*/  LDC R68, c[0x0][0x3a0] ;  /* 0x0000e800ff447b82 */ /* 0x001e220000000800 */
[----:B------:R-:W-:Y:S01]  /*1bed0*/  ISETP.GE.U32.AND P0, PT, R11, 0x7ffffe6c, PT ;  /* 0x7ffffe6c0b00780c */ /* 0x000fe20003f06070 */
[----:B------:R-:W-:-:S05]  /*1bee0*/  IMAD R10, R14, 0x94, RZ ;  /* 0x000000940e0a7824 */ /* 0x000fca00078e02ff */
[----:B------:R-:W-:Y:S02]  /*1bef0*/  SHF.R.S32.HI R7, RZ, 0x1f, R10 ;  /* 0x0000001fff077819 */ /* 0x000fe4000001140a */
[----:B------:R-:W-:-:S05]  /*1bf00*/  IADD3 R88, P5, PT, R10, R3, RZ ;  /* 0x000000030a587210 */ /* 0x000fca0007fbe0ff */
[----:B------:R-:W-:Y:S01]  /*1bf10*/  STL [R1+0x1b38], R88 ;  /* 0x001b385801007387 */ /* 0x000fe20000100800 */
[C---:B------:R-:W-:Y:S02]  /*1bf20*/  IMAD.X R9, R7.reuse, 0x1, R5, P5 ;  /* 0x0000000107097824 */ /* 0x040fe400028e0605 */
        /* <DEDUP_REMOVED lines=32> */
[----:B------:R-:W-:Y:S01]  /*1c130*/  @!P3 IMAD.MOV R40, RZ, RZ, -R40 ;  /* 0x000000ffff28b224 */ /* 0x000fe200078e0a28 */
[----:B------:R-:W-:-:S04]  /*1c140*/  IADD3 R11, P3, PT, R10, R4, RZ ;  /* 0x000000040a0b7210 */ /* 0x000fc80007f7e0ff */
[----:B------:R-:W-:Y:S01]  /*1c150*/  STL [R1+0x2ce4], R40 ;  /* 0x002ce42801007387 */ /* 0x000fe20000100800 */
[----:B0-----:R-:W-:Y:S02]  /*1c160*/  IMAD.MOV.U32 R9, RZ, RZ, R11 ;  /* 0x000000ffff097224 */ /* 0x001fe400078e000b */
[----:B------:R-:W-:Y:S01]  /*1c170*/  IMAD.X R8, R7, 0x1, R6, P3 ;  /* 0x0000000107087824 */ /* 0x000fe200018e0606 */
[----:B------:R0:W-:Y:S04]  /*1c180*/  STL [R1+0x1b44], R68 ;  /* 0x001b444401007387 */ /* 0x0001e80000100800 */
[----:B------:R-:W-:Y:S01]  /*1c190*/  STL [R1+0x1b50], R11 ;  /* 0x001b500b01007387 */ /* 0x000fe20000100800 */
[-C--:B------:R-:W-:Y:S02]  /*1c1a0*/  @!P2 LOP3.LUT R9, R9, R8.reuse, RZ, 0x3c, !PT ;  /* 0x000000080909a212 */ /* 0x080fe400078e3cff */
[----:B------:R-:W-:Y:S01]  /*1c1b0*/  PRMT R88, RZ, 0x7610, R88 ;  /* 0x00007610ff587816 */ /* 0x000fe20000000058 */
[----:B------:R-:W-:Y:S01]  /*1c1c0*/  IMAD R10, R14, 0x96, RZ ;  /* 0x000000960e0a7824 */ /* 0x000fe200078e02ff */
[----:B0-----:R-:W0:Y:S01]  /*1c1d0*/  LDC R68, c[0x0][0x3a0] ;  /* 0x0000e800ff447b82 */ /* 0x001e220000000800 */
[----:B---3--:R-:W-:Y:S04]  /*1c1e0*/  STL [R1+0x354], R45 ;  /* 0x0003542d01007387 */ /* 0x008fe80000100800 */
[----:B------:R1:W-:Y:S02]  /*1c1f0*/  STL [R1+0x1b4c], R8 ;  /* 0x001b4c0801007387 */ /* 0x0003e40000100800 */
[----:B-1----:R-:W-:-:S04]  /*1c200*/  @!P2 LOP3.LUT R8, R9, R8, RZ, 0x3c, !PT ;  /* 0x000000080908a212 */ /* 0x002fc800078e3cff */
[----:B------:R-:W-:-:S05]  /*1c210*/  @!P2 LOP3.LUT R9, R9, R8, RZ, 0x3c, !PT ;  /* 0x000000080909a212 */ /* 0x000fca00078e3cff */
[----:B------:R1:W3:Y:S01]  /*1c220*/  @!P2 LDG.E.U8 R88, desc[UR18][R8.64] ;  /* 0x000000120858a981 */ /* 0x0002e2000c1e1100 */
[----:B------:R-:W-:Y:S02]  /*1c230*/  SHF.R.S32.HI R7, RZ, 0x1f, R10 ;  /* 0x0000001fff077819 */ /* 0x000fe4000001140a */
[----:B------:R-:W-:-:S05]  /*1c240*/  IADD3 R45, P3, PT, R10, R3, RZ ;  /* 0x000000030a2d7210 */ /* 0x000fca0007f7e0ff */
[----:B-1----:R-:W-:Y:S02]  /*1c250*/  IMAD.MOV.U32 R9, RZ, RZ, R45 ;  /* 0x000000ffff097224 */ /* 0x002fe400078e002d */
[----:B------:R-:W-:Y:S01]  /*1c260*/  IMAD.X R8, R7, 0x1, R5, P3 ;  /* 0x0000000107087824 */ /* 0x000fe200018e0605 */
[----:B------:R-:W-:Y:S04]  /*1c270*/  STL [R1+0x1b58], R45 ;  /* 0x001b582d01007387 */ /* 0x000fe80000100800 */
[-C--:B------:R-:W-:Y:S02]  /*1c280*/  @!P0 LOP3.LUT R9, R9, R8.reuse, RZ, 0x3c, !PT ;  /* 0x0000000809098212 */ /* 0x080fe400078e3cff */
[----:B--2---:R-:W-:Y:S01]  /*1c290*/  PRMT R89, RZ, 0x7610, R89 ;  /* 0x00007610ff597816 */ /* 0x004fe20000000059 */
[----:B0-----:R-:W-:Y:S01]  /*1c2a0*/  VIADD R11, R68, 0xffffff68 ;  /* 0xffffff68440b7836 */ /* 0x001fe20000000000 */
        /* <DEDUP_REMOVED lines=82> */
[----:B------:R1:W-:Y:S04]  /*1c7d0*/  STL [R1+0x1b88], R87 ;  /* 0x001b885701007387 */ /* 0x0003e80000100800 */
[----:B------:R-:W-:Y:S02]  /*1c7e0*/  @!P2 LOP3.LUT R9, R9, R8, RZ, 0x3c, !PT ;  /* 0x000000080909a212 */ /* 0x000fe400078e3cff */
[----:B--2---:R-:W-:Y:S02]  /*1c7f0*/  PRMT R89, RZ, 0x7610, R89 ;  /* 0x00007610ff597816 */ /* 0x004fe40000000059 */
[----:B-1----:R-:W-:Y:S01]  /*1c800*/  IADD3 R87, P6, PT, R10, R4, RZ ;  /* 0x000000040a577210 */ /* 0x002fe20007fde0ff */
[----:B0-----:R-:W-:Y:S01]  /*1c810*/  VIADD R11, R68, 0xffffff65 ;  /* 0xffffff65440b7836 */ /* 0x001fe20000000000 */
        /* <DEDUP_REMOVED lines=31> */
[----:B------:R0:W-:Y:S04]  /*1ca10*/  STL [R1+0x1b98], R88 ;  /* 0x001b985801007387 */ /* 0x0001e80000100800 */
[----:B------:R-:W3:Y:S04]  /*1ca20*/  LDL.LU R10, [R1+0x2a8] ;  /* 0x0002a800010a7983 */ /* 0x000ee80000300800 */
[----:B------:R1:W-:Y:S01]  /*1ca30*/  STL [R1+0x1b94], R9 ;  /* 0x001b940901007387 */ /* 0x0003e20000100800 */
[----:B------:R-:W-:-:S03]  /*1ca40*/  PRMT R11, RZ, 0x7610, R11 ;  /* 0x00007610ff0b7816 */ /* 0x000fc6000000000b */
[----:B------:R1:W-:Y:S04]  /*1ca50*/  STL [R1+0x1ba0], R68 ;  /* 0x001ba04401007387 */ /* 0x0003e80000100800 */
[----:B------:R1:W-:Y:S04]  /*1ca60*/  STL [R1+0x1b9c], R7 ;  /* 0x001b9c0701007387 */ /* 0x0003e80000100800 */
[----:B0-----:R-:W4:Y:S01]  /*1ca70*/  LDL.LU R88, [R1+0x2ee4] ;  /* 0x002ee40001587983 */ /* 0x001f220000300800 */
[----:B--2---:R-:W-:-:S06]  /*1ca80*/  PRMT R89, RZ, 0x7610, R89 ;  /* 0x00007610ff597816 */ /* 0x004fcc0000000059 */
[----:B------:R0:W2:Y:S02]  /*1ca90*/  @!P0 LDG.E.U8 R89, desc[UR18][R8.64] ;  /* 0x0000001208598981 */ /* 0x0000a4000c1e1100 */
[----:B0-----:R-:W-:Y:S02]  /*1caa0*/  @!P0 IMAD.MOV.U32 R8, RZ, RZ, R68 ;  /* 0x000000ffff088224 */ /* 0x001fe400078e0044 */
[----:B-1----:R-:W-:Y:S01]  /*1cab0*/  @!P0 IMAD.MOV.U32 R9, RZ, RZ, R7 ;  /* 0x000000ffff098224 */ /* 0x002fe200078e0007 */
[----:B------:R-:W0:Y:S04]  /*1cac0*/  LDC R68, c[0x0][0x3a0] ;  /* 0x0000e800ff447b82 */ /* 0x000e280000000800 */
[----:B------:R0:W2:Y:S02]  /*1cad0*/  @!P0 LDG.E.U8 R11, desc[UR18][R8.64] ;  /* 0x00000012080b8981 */ /* 0x0000a4000c1e1100 */
[----:B0-----:R-:W-:Y:S01]  /*1cae0*/  VIADD R8, R68, 0xffffff63 ;  /* 0xffffff6344087836 */ /* 0x001fe20000000000 */
[----:B---3--:R-:W-:Y:S01]  /*1caf0*/  ISETP.GE.AND P6, PT, R10, RZ, PT ;  /* 0x000000ff0a00720c */ /* 0x008fe20003fc6270 */
[----:B------:R-:W-:-:S05]  /*1cb00*/  IMAD R10, R14, 0x9b, RZ ;  /* 0x0000009b0e0a7824 */ /* 0x000fca00078e02ff */
[----:B------:R-:W-:Y:S02]  /*1cb10*/  SHF.R.S32.HI R7, RZ, 0x1f, R10 ;  /* 0x0000001fff077819 */ /* 0x000fe4000001140a */
[----:B------:R-:W-:Y:S02]  /*1cb20*/  IADD3 R9, P0, PT, R10, R3, RZ ;  /* 0x000000030a097210 */ /* 0x000fe40007f1e0ff */
[----:B----4-:R-:W-:-:S03]  /*1cb30*/  PRMT R88, RZ, 0x7610, R88 ;  /* 0x00007610ff587816 */ /* 0x010fc60000000058 */
        /* <DEDUP_REMOVED lines=20> */
[----:B------:R0:W-:Y:S01]  /*1cc80*/  STL [R1+0x1bac], R8 ;  /* 0x001bac0801007387 */ /* 0x0001e20000100800 */
[----:B--2---:R-:W-:Y:S02]  /*1cc90*/  PRMT R89, RZ, 0x7610, R89 ;  /* 0x00007610ff597816 */ /* 0x004fe40000000059 */
        /* <DEDUP_REMOVED lines=13> */
[----:B------:R-:W-:Y:S02]  /*1cd70*/  ISETP.GE.U32.AND P2, PT, R11, 0x7ffffe63, PT ;  /* 0x7ffffe630b00780c */ /* 0x000fe40003f46070 */
[----:B------:R-:W-:Y:S01]  /*1cd80*/  PRMT R11, RZ, 0x7610, R11 ;  /* 0x00007610ff0b7816 */ /* 0x000fe2000000000b */
[----:B--2---:R-:W-:Y:S04]  /*1cd90*/  STL [R1+0x330], R89 ;  /* 0x0003305901007387 */ /* 0x004fe80000100800 */
[----:B------:R0:W-:Y:S02]  /*1cda0*/  STL [R1+0x1bb4], R8 ;  /* 0x001bb40801007387 */ /* 0x0001e40000100800 */
[----:B0-----:R-:W-:-:S04]  /*1cdb0*/  @!P0 LOP3.LUT R8, R9, R8, RZ, 0x3c, !PT ;  /* 0x0000000809088212 */ /* 0x001fc800078e3cff */
[----:B------:R-:W-:Y:S01]  /*1cdc0*/  @!P0 LOP3.LUT R9, R9, R8, RZ, 0x3c, !PT ;  /* 0x0000000809098212 */ /* 0x000fe200078e3cff */
[----:B------:R-:W-:Y:S02]  /*1cdd0*/  IMAD.X R89, R7, 0x1, R6, P4 ;  /* 0x0000000107597824 */ /* 0x000fe400020e0606 */
[----:B------:R-:W-:Y:S02]  /*1cde0*/  IMAD.MOV.U32 R7, RZ, RZ, R88 ;  /* 0x000000ffff077224 */ /* 0x000fe400078e0058 */
[----:B------:R0:W2:Y:S02]  /*1cdf0*/  @!P0 LDG.E.U8 R68, desc[UR18][R8.64] ;  /* 0x0000001208448981 */ /* 0x0000a4000c1e1100 */
[----:B0-----:R-:W-:Y:S02]  /*1ce00*/  IMAD.MOV.U32 R9, RZ, RZ, R7 ;  /* 0x000000ffff097224 */ /* 0x001fe400078e0007 */
[----:B------:R-:W-:-:S05]  /*1ce10*/  IMAD.MOV.U32 R8, RZ, RZ, R89 ;  /* 0x000000ffff087224 */ /* 0x000fca00078e0059 */
[----:B------:R-:W-:-:S04]  /*1ce20*/  @!P0 LOP3.LUT R9, R9, R8, RZ, 0x3c, !PT ;  /* 0x0000000809098212 */ /* 0x000fc800078e3cff */
[----:B------:R-:W-:-:S04]  /*1ce30*/  @!P0 LOP3.LUT R8, R9, R8, RZ, 0x3c, !PT ;  /* 0x0000000809088212 */ /* 0x000fc800078e3cff */
[----:B------:R-:W-:-:S05]  /*1ce40*/  @!P0 LOP3.LUT R9, R9, R8, RZ, 0x3c, !PT ;  /* 0x0000000809098212 */ /* 0x000fca00078e3cff */
[----:B------:R0:W3:Y:S04]  /*1ce50*/  @!P0 LDG.E.U8 R11, desc[UR18][R8.64] ;  /* 0x00000012080b8981 */ /* 0x0000e8000c1e1100 */
[----:B------:R1:W-:Y:S04]  /*1ce60*/  STL [R1+0x1bc0], R88 ;  /* 0x001bc05801007387 */ /* 0x0003e80000100800 */
[----:B-1----:R-:W4:Y:S04]  /*1ce70*/  LDL.LU R88, [R1+0x2edc] ;  /* 0x002edc0001587983 */ /* 0x002f280000300800 */
[----:B------:R1:W-:Y:S01]  /*1ce80*/  STL [R1+0x1bbc], R89 ;  /* 0x001bbc5901007387 */ /* 0x0003e20000100800 */
[----:B------:R-:W-:-:S02]  /*1ce90*/  IMAD R10, R14, 0x9d, RZ ;  /* 0x0000009d0e0a7824 */ /* 0x000fc400078e02ff */
[----:B-1----:R-:W-:Y:S02]  /*1cea0*/  IMAD.MOV.U32 R89, RZ, RZ, R91 ;  /* 0x000000ffff597224 */ /* 0x002fe400078e005b */
[----:B------:R-:W-:Y:S02]  /*1ceb0*/  IMAD.MOV.U32 R91, RZ, RZ, R85 ;  /* 0x000000ffff5b7224 */ /* 0x000fe400078e0055 */
[----:B------:R-:W-:Y:S02]  /*1cec0*/  IMAD.MOV.U32 R85, RZ, RZ, R70 ;  /* 0x000000ffff557224 */ /* 0x000fe400078e0046 */
[----:B------:R-:W-:Y:S01]  /*1ced0*/  IMAD.MOV.U32 R70, RZ, RZ, R15 ;  /* 0x000000ffff467224 */ /* 0x000fe200078e000f */
[----:B------:R-:W-:Y:S02]  /*1cee0*/  IADD3 R15, P4, PT, R10, R3, RZ ;  /* 0x000000030a0f7210 */ /* 0x000fe40007f9e0ff */
[----:B------:R-:W-:Y:S02]  /*1cef0*/  SHF.R.S32.HI R7, RZ, 0x1f, R10 ;  /* 0x0000001fff077819 */ /* 0x000fe4000001140a */
[----:B------:R-:W-:-:S03]  /*1cf00*/  PRMT R83, RZ, 0x7610, R83 ;  /* 0x00007610ff537816 */ /* 0x000fc60000000053 */
[----:B0-----:R-:W-:Y:S01]  /*1cf10*/  IMAD.X R9, R7, 0x1, R5, P4 ;  /* 0x0000000107097824 */ /* 0x001fe200020e0605 */
[----:B------:R-:W-:Y:S01]  /*1cf20*/  PRMT R13, RZ, 0x7610, R13 ;  /* 0x00007610ff0d7816 */ /* 0x000fe2000000000d */
[----:B--2---:R0:W-:Y:S02]  /*1cf30*/  STL [R1+0x32c], R68 ;  /* 0x00032c4401007387 */ /* 0x0041e40000100800 */
[----:B0-----:R-:W0:Y:S02]  /*1cf40*/  LDC R68, c[0x0][0x3a0] ;  /* 0x0000e800ff447b82 */ /* 0x001e240000000800 */
[----:B------:R-:W-:Y:S04]  /*1cf50*/  STL [R1+0x1bc8], R15 ;  /* 0x001bc80f01007387 */ /* 0x000fe80000100800 */
[----:B---3--:R1:W-:Y:S01]  /*1cf60*/  STL [R1+0x328], R11 ;  /* 0x0003280b01007387 */ /* 0x0083e20000100800 */
[----:B0-----:R-:W-:Y:S01]  /*1cf70*/  VIADD R8, R68, 0xffffff61 ;  /* 0xffffff6144087836 */ /* 0x001fe20000000000 */
[----:B-1----:R-:W-:-:S02]  /*1cf80*/  IADD3 R11, P0, PT, R10, R4, RZ ;  /* 0x000000040a0b7210 */ /* 0x002fc40007f1e0ff */
[----:B------:R-:W2:Y:S03]  /*1cf90*/  LDL.LU R10, [R1+0x2ac] ;  /* 0x0002ac00010a7983 */ /* 0x000ea60000300800 */
[----:B------:R-:W-:Y:S01]  /*1cfa0*/  IMAD.X R7, R7, 0x1, R6, P0 ;  /* 0x0000000107077824 */ /* 0x000fe200000e0606 */
[----:B------:R-:W-:Y:S01]  /*1cfb0*/  ISETP.GE.U32.AND P0, PT, R8, 0x7ffffe62, PT ;  /* 0x7ffffe620800780c */ /* 0x000fe20003f06070 */
[----:B------:R-:W-:Y:S01]  /*1cfc0*/  @!P2 IMAD.MOV.U32 R8, RZ, RZ, R15 ;  /* 0x000000ffff08a224 */ /* 0x000fe200078e000f */
[----:B------:R0:W-:Y:S04]  /*1cfd0*/  STL [R1+0x1bc4], R9 ;  /* 0x001bc40901007387 */ /* 0x0001e80000100800 */
[----:B------:R1:W3:Y:S02]  /*1cfe0*/  @!P2 LDG.E.U8 R83, desc[UR18][R8.64] ;  /* 0x000000120853a981 */ /* 0x0002e4000c1e1100 */
[----:B-1----:R-:W-:-:S02]  /*1cff0*/  @!P2 IMAD.MOV.U32 R8, RZ, RZ, R11 ;  /* 0x000000ffff08a224 */ /* 0x002fc400078e000b */
[----:B0-----:R-:W-:-:S05]  /*1d000*/  @!P2 IMAD.MOV.U32 R9, RZ, RZ, R7 ;  /* 0x000000ffff09a224 */ /* 0x001fca00078e0007 */
[----:B------:R0:W4:Y:S04]  /*1d010*/  @!P2 LDG.E.U8 R13, desc[UR18][R8.64] ;  /* 0x00000012080da981 */ /* 0x000128000c1e1100 */
[----:B------:R-:W-:Y:S04]  /*1d020*/  STL [R1+0x1bd0], R11 ;  /* 0x001bd00b01007387 */ /* 0x000fe80000100800 */
[----:B------:R1:W-:Y:S04]  /*1d030*/  STL [R1+0x1bcc], R7 ;  /* 0x001bcc0701007387 */ /* 0x0003e80000100800 */
[----:B------:R-:W4:Y:S01]  /*1d040*/  LDL.LU R15, [R1+0x2ed8] ;  /* 0x002ed800010f7983 */ /* 0x000f220000300800 */
[----:B------:R-:W-:Y:S01]  /*1d050*/  PRMT R87, RZ, 0x7610, R87 ;  /* 0x00007610ff577816 */ /* 0x000fe20000000057 */
[----:B0-----:R-:W-:Y:S01]  /*1d060*/  VIADD R8, R68, 0xffffff60 ;  /* 0xffffff6044087836 */ /* 0x001fe20000000000 */
[----:B--2---:R-:W-:Y:S01]  /*1d070*/  ISETP.GE.AND P4, PT, R10, RZ, PT ;  /* 0x000000ff0a00720c */ /* 0x004fe20003f86270 */
[----:B------:R-:W-:Y:S01]  /*1d080*/  IMAD R10, R14, 0x9e, RZ ;  /* 0x0000009e0e0a7824 */ /* 0x000fe200078e02ff */
[----:B---3--:R-:W-:Y:S04]  /*1d090*/  STL [R1+0x2cf0], R83 ;  /* 0x002cf05301007387 */ /* 0x008fe80000100800 */
[----:B-1----:R-:W-:-:S02]  /*1d0a0*/  SHF.R.S32.HI R7, RZ, 0x1f, R10 ;  /* 0x0000001fff077819 */ /* 0x002fc4000001140a */
[----:B------:R-:W-:Y:S01]  /*1d0b0*/  IADD3 R9, P2, PT, R10, R3, RZ ;  /* 0x000000030a097210 */ /* 0x000fe20007f5e0ff */
[----:B----4-:R-:W-:Y:S04]  /*1d0c0*/  STL [R1+0x2ce8], R13 ;  /* 0x002ce80d01007387 */ /* 0x010fe80000100800 */
[----:B------:R-:W2:Y:S01]  /*1d0d0*/  LDL.LU R11, [R1+0x28] ;  /* 0x00002800010b7983 */ /* 0x000ea20000300800 */
[----:B------:R-:W-:Y:S01]  /*1d0e0*/  IMAD.X R68, R7, 0x1, R5, P2 ;  /* 0x0000000107447824 */ /* 0x000fe200010e0605 */
[----:B------:R-:W-:Y:S02]  /*1d0f0*/  ISETP.GE.U32.AND P2, PT, R8, 0x7ffffe61, PT ;  /* 0x7ffffe610800780c */ /* 0x000fe40003f46070 */
[----:B------:R0:W-:Y:S01]  /*1d100*/  STL [R1+0x1bd8], R9 ;  /* 0x001bd80901007387 */ /* 0x0001e20000100800 */
[----:B------:R-:W-:-:S02]  /*1d110*/  @!P0 IMAD.MOV.U32 R8, RZ, RZ, R9 ;  /* 0x000000ffff088224 */ /* 0x000fc400078e0009 */
[----:B0-----:R-:W-:-:S05]  /*1d120*/  @!P0 IMAD.MOV.U32 R9, RZ, RZ, R68 ;  /* 0x000000ffff098224 */ /* 0x001fca00078e0044 */
[----:B------:R0:W3:Y:S04]  /*1d130*/  @!P0 LDG.E.U8 R87, desc[UR18][R8.64] ;  /* 0x0000001208578981 */ /* 0x0000e8000c1e1100 */
[----:B------:R1:W-:Y:S01]  /*1d140*/  STL [R1+0x1bd4], R68 ;  /* 0x001bd44401007387 */ /* 0x0003e20000100800 */
[----:B------:R-:W-:Y:S02]  /*1d150*/  PRMT R88, RZ, 0x7610, R88 ;  /* 0x00007610ff587816 */ /* 0x000fe40000000058 */
[----:B------:R-:W-:Y:S01]  /*1d160*/  PRMT R15, RZ, 0x7610, R15 ;  /* 0x00007610ff0f7816 */ /* 0x000fe2000000000f */
[----:B-1----:R-:W1:Y:S01]  /*1d170*/  LDC R68, c[0x0][0x3a0] ;  /* 0x0000e800ff447b82 */ /* 0x002e620000000800 */
[----:B--2---:R-:W-:-:S05]  /*1d180*/  @!P5 IMAD.MOV R11, RZ, RZ, -R11 ;  /* 0x000000ffff0bd224 */ /* 0x004fca00078e0a0b */
[----:B------:R2:W-:Y:S02]  /*1d190*/  STL [R1+0x59c], R11 ;  /* 0x00059c0b01007387 */ /* 0x0005e40000100800 */
[----:B--2---:R-:W-:-:S05]  /*1d1a0*/  IADD3 R11, P5, PT, R10, R4, RZ ;  /* 0x000000040a0b7210 */ /* 0x004fca0007fbe0ff */
[----:B0-----:R-:W-:Y:S02]  /*1d1b0*/  IMAD.MOV.U32 R9, RZ, RZ, R11 ;  /* 0x000000ffff097224 */ /* 0x001fe400078e000b */
[----:B------:R-:W-:Y:S01]  /*1d1c0*/  IMAD.X R8, R7, 0x1, R6, P5 ;  /* 0x0000000107087824 */ /* 0x000fe200028e0606 */
[----:B------:R-:W-:Y:S04]  /*1d1d0*/  STL [R1+0x1be0], R11 ;  /* 0x001be00b01007387 */ /* 0x000fe80000100800 */
[----:B---3--:R-:W-:Y:S01]  /*1d1e0*/  STL [R1+0x6ec], R87 ;  /* 0x0006ec5701007387 */ /* 0x008fe20000100800 */
[----:B------:R-:W-:-:S03]  /*1d1f0*/  @!P0 LOP3.LUT R9, R9, R8, RZ, 0x3c, !PT ;  /* 0x0000000809098212 */ /* 0x000fc600078e3cff */
        /* <DEDUP_REMOVED lines=159> */
[----:B------:R-:W-:Y:S02]  /*1dbf0*/  PRMT R88, RZ, 0x7610, R88 ;  /* 0x00007610ff587816 */ /* 0x000fe40000000058 */
        /* <DEDUP_REMOVED lines=17> */
[----:B0-----:R-:W-:Y:S01]  /*1dd10*/  IMAD.X R8, R7, 0x1, R5, P6 ;  /* 0x0000000107087824 */ /* 0x001fe200030e0605 */
[----:B------:R-:W-:Y:S03]  /*1dd20*/  STL [R1+0x1c48], R87 ;  /* 0x001c485701007387 */ /* 0x000fe60000100800 */
[----:B------:R-:W-:Y:S01]  /*1dd30*/  @!P2 IMAD.MOV.U32 R9, RZ, RZ, R8 ;  /* 0x000000ffff09a224 */ /* 0x000fe200078e0008 */
[----:B---3--:R-:W-:Y:S04]  /*1dd40*/  STL [R1+0x2f8], R88 ;  /* 0x0002f85801007387 */ /* 0x008fe80000100800 */
[----:B------:R0:W-:Y:S02]  /*1dd50*/  STL [R1+0x1c44], R8 ;  /* 0x001c440801007387 */ /* 0x0001e40000100800 */
[----:B0-----:R-:W-:-:S05]  /*1dd60*/  @!P2 IMAD.MOV.U32 R8, RZ, RZ, R87 ;  /* 0x000000ffff08a224 */ /* 0x001fca00078e0057 */
[----:B------:R0:W3:Y:S01]  /*1dd70*/  @!P2 LDG.E.U8 R80, desc[UR18][R8.64] ;  /* 0x000000120850a981 */ /* 0x0000e2000c1e1100 */
[----:B-1----:R-:W-:Y:S01]  /*1dd80*/  VIADD R11, R68, 0xffffff59 ;  /* 0xffffff59440b7836 */ /* 0x002fe20000000000 */
[----:B------:R-:W-:Y:S01]  /*1dd90*/  IADD3 R68, P6, PT, R10, R4, RZ ;  /* 0x000000040a447210 */ /* 0x000fe20007fde0ff */
[----:B------:R-:W-:Y:S02]  /*1dda0*/  IMAD.MOV.U32 R88, RZ, RZ, R91 ;  /* 0x000000ffff587224 */ /* 0x000fe400078e005b */
[----:B------:R-:W-:Y:S02]  /*1ddb0*/  IMAD.MOV.U32 R91, RZ, RZ, R85 ;  /* 0x000000ffff5b7224 */ /* 0x000fe400078e0055 */
[----:B------:R-:W-:Y:S02]  /*1ddc0*/  IMAD.MOV.U32 R85, RZ, RZ, R53 ;  /* 0x000000ffff557224 */ /* 0x000fe400078e0035 */
[----:B------:R-:W-:Y:S02]  /*1ddd0*/  IMAD.MOV.U32 R53, RZ, RZ, R56 ;  /* 0x000000ffff357224 */ /* 0x000fe400078e0038 */
[----:B------:R-:W-:Y:S01]  /*1dde0*/  IMAD.X R56, R7, 0x1, R6, P6 ;  /* 0x0000000107387824 */ /* 0x000fe200030e0606 */
[----:B------:R-:W-:Y:S01]  /*1ddf0*/  PRMT R93, RZ, 0x7610, R93 ;  /* 0x00007610ff5d7816 */ /* 0x000fe2000000005d */
[----:B------:R1:W-:Y:S04]  /*1de00*/  STL [R1+0x1c50], R68 ;  /* 0x001c504401007387 */ /* 0x0003e80000100800 */
[----:B------:R4:W-:Y:S01]  /*1de10*/  STL [R1+0x1c4c], R56 ;  /* 0x001c4c3801007387 */ /* 0x0009e20000100800 */
[----:B0-----:R-:W-:-:S02]  /*1de20*/  @!P2 IMAD.MOV.U32 R8, RZ, RZ, R68 ;  /* 0x000000ffff08a224 */ /* 0x001fc400078e0044 */
[----:B------:R-:W-:-:S05]  /*1de30*/  @!P2 IMAD.MOV.U32 R9, RZ, RZ, R56 ;  /* 0x000000ffff09a224 */ /* 0x000fca00078e0038 */
[----:B------:R0:W2:Y:S01]  /*1de40*/  @!P2 LDG.E.U8 R93, desc[UR18][R8.64] ;  /* 0x00000012085da981 */ /* 0x0000a2000c1e1100 */
[----:B-1----:R-:W0:Y:S03]  /*1de50*/  LDC R68, c[0x0][0x3a0] ;  /* 0x0000e800ff447b82 */ /* 0x002e260000000800 */
[----:B---3--:R-:W-:Y:S04]  /*1de60*/  STL [R1+0x2cf4], R80 ;  /* 0x002cf45001007387 */ /* 0x008fe80000100800 */
[----:B----4-:R-:W3:Y:S01]  /*1de70*/  LDL.LU R56, [R1+0x2eb4] ;  /* 0x002eb40001387983 */ /* 0x010ee20000300800 */
[----:B------:R-:W-:Y:S01]  /*1de80*/  IMAD.MOV.U32 R87, RZ, RZ, R88 ;  /* 0x000000ffff577224 */ /* 0x000fe200078e0058 */
[----:B------:R-:W-:Y:S01]  /*1de90*/  ISETP.GE.U32.AND P0, PT, R11, 0x7ffffe5a, PT ;  /* 0x7ffffe5a0b00780c */ /* 0x000fe20003f06070 */
[----:B------:R-:W-:-:S02]  /*1dea0*/  IMAD R10, R14, 0xa6, RZ ;  /* 0x000000a60e0a7824 */ /* 0x000fc400078e02ff */
[----:B------:R-:W-:Y:S02]  /*1deb0*/  IMAD.MOV.U32 R88, RZ, RZ, R91 ;  /* 0x000000ffff587224 */ /* 0x000fe400078e005b */
[----:B------:R-:W-:Y:S02]  /*1dec0*/  IMAD.MOV.U32 R91, RZ, RZ, R85 ;  /* 0x000000ffff5b7224 */ /* 0x000fe400078e0055 */
[----:B------:R-:W-:Y:S02]  /*1ded0*/  IMAD.MOV.U32 R85, RZ, RZ, R70 ;  /* 0x000000ffff557224 */ /* 0x000fe400078e0046 */
[----:B------:R-:W-:Y:S02]  /*1dee0*/  IMAD.MOV.U32 R70, RZ, RZ, R86 ;  /* 0x000000ffff467224 */ /* 0x000fe400078e0056 */
[----:B------:R-:W-:Y:S01]  /*1def0*/  IMAD.MOV.U32 R86, RZ, RZ, R52 ;  /* 0x000000ffff567224 */ /* 0x000fe200078e0034 */
[----:B------:R-:W-:Y:S02]  /*1df00*/  SHF.R.S32.HI R7, RZ, 0x1f, R10 ;  /* 0x0000001fff077819 */ /* 0x000fe4000001140a */
[----:B------:R-:W-:Y:S01]  /*1df10*/  IADD3 R52, P6, PT, R10, R3, RZ ;  /* 0x000000030a347210 */ /* 0x000fe20007fde0ff */
[----:B0-----:R-:W-:Y:S01]  /*1df20*/  VIADD R8, R68, 0xffffff58 ;  /* 0xffffff5844087836 */ /* 0x001fe20000000000 */
[----:B------:R-:W-:-:S03]  /*1df30*/  IADD3 R68, P2, PT, R10, R4, RZ ;  /* 0x000000040a447210 */ /* 0x000fc60007f5e0ff */
[C---:B------:R-:W-:Y:S02]  /*1df40*/  IMAD.X R9, R7.reuse, 0x1, R5, P6 ;  /* 0x0000000107097824 */ /* 0x040fe400030e0605 */
[----:B------:R-:W-:Y:S01]  /*1df50*/  IMAD.X R7, R7, 0x1, R6, P2 ;  /* 0x0000000107077824 */ /* 0x000fe200010e0606 */
[----:B------:R-:W-:Y:S01]  /*1df60*/  ISETP.GE.U32.AND P2, PT, R8, 0x7ffffe59, PT ;  /* 0x7ffffe590800780c */ /* 0x000fe20003f46070 */
[----:B------:R-:W-:Y:S01]  /*1df70*/  @!P0 IMAD.MOV.U32 R8, RZ, RZ, R52 ;  /* 0x000000ffff088224 */ /* 0x000fe200078e0034 */
[----:B--2---:R-:W-:Y:S04]  /*1df80*/  STL [R1+0x2cf8], R93 ;  /* 0x002cf85d01007387 */ /* 0x004fe80000100800 */
[----:B------:R-:W-:Y:S04]  /*1df90*/  STL [R1+0x1c58], R52 ;  /* 0x001c583401007387 */ /* 0x000fe80000100800 */
[----:B------:R-:W2:Y:S04]  /*1dfa0*/  LDL.LU R10, [R1+0x2b8] ;  /* 0x0002b800010a7983 */ /* 0x000ea80000300800 */
[----:B------:R0:W-:Y:S01]  /*1dfb0*/  STL [R1+0x1c54], R9 ;  /* 0x001c540901007387 */ /* 0x0001e20000100800 */
[----:B------:R-:W-:-:S02]  /*1dfc0*/  PRMT R11, RZ, 0x7610, R11 ;  /* 0x00007610ff0b7816 */ /* 0x000fc4000000000b */
[----:B---3--:R-:W-:-:S06]  /*1dfd0*/  PRMT R56, RZ, 0x7610, R56 ;  /* 0x00007610ff387816 */ /* 0x008fcc0000000038 */
[----:B------:R1:W3:Y:S02]  /*1dfe0*/  @!P0 LDG.E.U8 R56, desc[UR18][R8.64] ;  /* 0x0000001208388981 */ /* 0x0002e4000c1e1100 */
[----:B-1----:R-:W-:Y:S02]  /*1dff0*/  @!P0 IMAD.MOV.U32 R8, RZ, RZ, R68 ;  /* 0x000000ffff088224 */ /* 0x002fe400078e0044 */
[----:B0-----:R-:W-:-:S05]  /*1e000*/  @!P0 IMAD.MOV.U32 R9, RZ, RZ, R7 ;  /* 0x000000ffff098224 */ /* 0x001fca00078e0007 */
[----:B------:R0:W4:Y:S04]  /*1e010*/  @!P0 LDG.E.U8 R11, desc[UR18][R8.64] ;  /* 0x00000012080b8981 */ /* 0x000128000c1e1100 */
[----:B------:R1:W-:Y:S02]  /*1e020*/  STL [R1+0x1c60], R68 ;  /* 0x001c604401007387 */ /* 0x0003e40000100800 */
[----:B-1----:R-:W1:Y:S02]  /*1e030*/  LDC R68, c[0x0][0x3a0] ;  /* 0x0000e800ff447b82 */ /* 0x002e640000000800 */
[----:B------:R0:W-:Y:S04]  /*1e040*/  STL [R1+0x1c5c], R7 ;  /* 0x001c5c0701007387 */ /* 0x0001e80000100800 */
[----:B------:R-:W4:Y:S01]  /*1e050*/  LDL.LU R52, [R1+0x2eb0] ;  /* 0x002eb00001347983 */ /* 0x000f220000300800 */
[----:B--2---:R-:W-:Y:S01]  /*1e060*/  ISETP.GE.AND P6, PT, R10, RZ, PT ;  /* 0x000000ff0a00720c */ /* 0x004fe20003fc6270 */
[----:B------:R-:W-:-:S05]  /*1e070*/  IMAD R10, R14, 0xa7, RZ ;  /* 0x000000a70e0a7824 */ /* 0x000fca00078e02ff */
[----:B0-----:R-:W-:Y:S02]  /*1e080*/  IADD3 R9, P0, PT, R10, R3, RZ ;  /* 0x000000030a097210 */ /* 0x001fe40007f1e0ff */
[----:B------:R-:W-:Y:S02]  /*1e090*/  SHF.R.S32.HI R7, RZ, 0x1f, R10 ;  /* 0x0000001fff077819 */ /* 0x000fe4000001140a */
[----:B------:R-:W-:Y:S01]  /*1e0a0*/  PRMT R82, RZ, 0x7610, R82 ;  /* 0x00007610ff527816 */ /* 0x000fe20000000052 */
[----:B-1----:R-:W-:Y:S02]  /*1e0b0*/  VIADD R8, R68, 0xffffff57 ;  /* 0xffffff5744087836 */ /* 0x002fe40000000000 */
[----:B------:R-:W-:-:S03]  /*1e0c0*/  IMAD.X R68, R7, 0x1, R5, P0 ;  /* 0x0000000107447824 */ /* 0x000fc600000e0605 */
[----:B------:R-:W-:Y:S01]  /*1e0d0*/  ISETP.GE.U32.AND P0, PT, R8, 0x7ffffe58, PT ;  /* 0x7ffffe580800780c */ /* 0x000fe20003f06070 */
[----:B------:R-:W-:Y:S01]  /*1e0e0*/  @!P2 IMAD.MOV.U32 R8, RZ, RZ, R9 ;  /* 0x000000ffff08a224 */ /* 0x000fe200078e0009 */
[----:B---3--:R0:W-:Y:S04]  /*1e0f0*/  STL [R1+0x688], R56 ;  /* 0x0006883801007387 */ /* 0x0081e80000100800 */
        /* <DEDUP_REMOVED lines=36> */
[----:B------:R-:W-:Y:S02]  /*1e340*/  IMAD.MOV.U32 R84, RZ, RZ, R87 ;  /* 0x000000ffff547224 */ /* 0x000fe400078e0057 */
        /* <DEDUP_REMOVED lines=18> */
[----:B------:R-:W-:Y:S01]  /*1e470*/  ISETP.GE.U32.AND P2, PT, R11, 0x7ffffe57, PT ;  /* 0x7ffffe570b00780c */ /* 0x000fe20003f46070 */
[----:B------:R-:W-:-:S02]  /*1e480*/  IMAD R10, R14, 0xa9, RZ ;  /* 0x000000a90e0a7824 */ /* 0x000fc400078e02ff */
[----:B------:R-:W-:Y:S01]  /*1e490*/  IMAD.MOV.U32 R82, RZ, RZ, R84 ;  /* 0x000000ffff527224 */ /* 0x000fe200078e0054 */
[----:B---3--:R0:W-:Y:S02]  /*1e4a0*/  STL [R1+0x284], R68 ;  /* 0x0002844401007387 */ /* 0x0081e40000100800 */
[----:B0-----:R-:W0:Y:S01]  /*1e4b0*/  LDC R68, c[0x0][0x3a0] ;  /* 0x0000e800ff447b82 */ /* 0x001e220000000800 */
[----:B------:R-:W-:Y:S02]  /*1e4c0*/  IMAD.MOV.U32 R84, RZ, RZ, R87 ;  /* 0x000000ffff547224 */ /* 0x000fe400078e0057 */
[----:B------:R-:W-:Y:S02]  /*1e4d0*/  IMAD.MOV.U32 R87, RZ, RZ, R88 ;  /* 0x000000ffff577224 */ /* 0x000fe400078e0058 */
[----:B------:R-:W-:Y:S02]  /*1e4e0*/  IMAD.MOV.U32 R88, RZ, RZ, R85 ;  /* 0x000000ffff587224 */ /* 0x000fe400078e0055 */
[----:B------:R-:W-:Y:S01]  /*1e4f0*/  IMAD.MOV.U32 R85, RZ, RZ, R55 ;  /* 0x000000ffff557224 */ /* 0x000fe200078e0037 */
[----:B------:R-:W-:-:S02]  /*1e500*/  SHF.R.S32.HI R7, RZ, 0x1f, R10 ;  /* 0x0000001fff077819 */ /* 0x000fc4000001140a */
[----:B------:R-:W-:-:S05]  /*1e510*/  IADD3 R55, P4, PT, R10, R3, RZ ;  /* 0x000000030a377210 */ /* 0x000fca0007f9e0ff */
[C---:B------:R-:W-:Y:S01]  /*1e520*/  IMAD.X R9, R7.reuse, 0x1, R5, P4 ;  /* 0x0000000107097824 */ /* 0x040fe200020e0605 */
[----:B------:R-:W-:Y:S01]  /*1e530*/  STL [R1+0x1c88], R55 ;  /* 0x001c883701007387 */ /* 0x000fe20000100800 */
[----:B0-----:R-:W-:Y:S01]  /*1e540*/  VIADD R8, R68, 0xffffff55 ;  /* 0xffffff5544087836 */ /* 0x001fe20000000000 */
[----:B------:R-:W-:Y:S02]  /*1e550*/  IADD3 R68, P0, PT, R10, R4, RZ ;  /* 0x000000040a447210 */ /* 0x000fe40007f1e0ff */
[----:B------:R-:W-:Y:S01]  /*1e560*/  PRMT R11, RZ, 0x7610, R11 ;  /* 0x00007610ff0b7816 */ /* 0x000fe2000000000b */
[----:B------:R-:W3:Y:S02]  /*1e570*/  LDL.LU R10, [R1+0x408] ;  /* 0x00040800010a7983 */ /* 0x000ee40000300800 */
[----:B------:R-:W-:Y:S01]  /*1e580*/  IMAD.X R7, R7, 0x1, R6, P0 ;  /* 0x0000000107077824 */ /* 0x000fe200000e0606 */
[----:B------:R-:W-:Y:S01]  /*1e590*/  ISETP.GE.U32.AND P0, PT, R8, 0x7ffffe56, PT ;  /* 0x7ffffe560800780c */ /* 0x000fe20003f06070 */
[----:B------:R-:W-:Y:S01]  /*1e5a0*/  @!P2 IMAD.MOV.U32 R8, RZ, RZ, R55 ;  /* 0x000000ffff08a224 */ /* 0x000fe200078e0037 */
        /* <DEDUP_REMOVED lines=49> */
[----:B------:R-:W-:Y:S02]  /*1e8c0*/  PRMT R68, RZ, 0x7610, R68 ;  /* 0x00007610ff447816 */ /* 0x000fe40000000044 */
[----:B------:R-:W-:Y:S01]  /*1e8d0*/  PRMT R39, RZ, 0x7610, R39 ;  /* 0x00007610ff277816 */ /* 0x000fe20000000027 */
[----:B---3--:R-:W-:Y:S04]  /*1e8e0*/  STL [R1+0x26c], R81 ;  /* 0x00026c5101007387 */ /* 0x008fe80000100800 */
[----:B------:R0:W-:Y:S02]  /*1e8f0*/  STL [R1+0x1ca4], R8 ;  /* 0x001ca40801007387 */ /* 0x0001e40000100800 */
[----:B0-----:R-:W-:-:S02]  /*1e900*/  @!P2 LOP3.LUT R8, R9, R8, RZ, 0x3c, !PT ;  /* 0x000000080908a212 */ /* 0x001fc400078e3cff */
[----:B------:R-:W-:Y:S02]  /*1e910*/  IADD3 R81, P5, PT, R10, R4, RZ ;  /* 0x000000040a517210 */ /* 0x000fe40007fbe0ff */
[----:B------:R-:W-:-:S03]  /*1e920*/  @!P2 LOP3.LUT R9, R9, R8, RZ, 0x3c, !PT ;  /* 0x000000080909a212 */ /* 0x000fc600078e3cff */
[----:B------:R-:W-:Y:S02]  /*1e930*/  IMAD.X R78, R7, 0x1, R6, P5 ;  /* 0x00000001074e7824 */ /* 0x000fe400028e0606 */
[----:B------:R0:W3:Y:S02]  /*1e940*/  @!P2 LDG.E.U8 R68, desc[UR18][R8.64] ;  /* 0x000000120844a981 */ /* 0x0000e4000c1e1100 */
[----:B0-----:R-:W-:Y:S02]  /*1e950*/  IMAD.MOV.U32 R9, RZ, RZ, R81 ;  /* 0x000000ffff097224 */ /* 0x001fe400078e0051 */
[----:B------:R-:W-:-:S05]  /*1e960*/  IMAD.MOV.U32 R8, RZ, RZ, R78 ;  /* 0x000000ffff087224 */ /* 0x000fca00078e004e */
[----:B------:R-:W-:-:S04]  /*1e970*/  @!P2 LOP3.LUT R9, R9, R8, RZ, 0x3c, !PT ;  /* 0x000000080909a212 */ /* 0x000fc800078e3cff */
[----:B------:R-:W-:-:S04]  /*1e980*/  @!P2 LOP3.LUT R8, R9, R8, RZ, 0x3c, !PT ;  /* 0x000000080908a212 */ /* 0x000fc800078e3cff */
[----:B------:R-:W-:-:S05]  /*1e990*/  @!P2 LOP3.LUT R9, R9, R8, RZ, 0x3c, !PT ;  /* 0x000000080909a212 */ /* 0x000fca00078e3cff */
[----:B------:R0:W4:Y:S04]  /*1e9a0*/  @!P2 LDG.E.U8 R39, desc[UR18][R8.64] ;  /* 0x000000120827a981 */ /* 0x000128000c1e1100 */
[----:B------:R-:W-:Y:S04]  /*1e9b0*/  STL [R1+0x1cb0], R81 ;  /* 0x001cb05101007387 */ /* 0x000fe80000100800 */
[----:B------:R1:W-:Y:S01]  /*1e9c0*/  STL [R1+0x1cac], R78 ;  /* 0x001cac4e01007387 */ /* 0x0003e20000100800 */
[----:B------:R-:W-:Y:S01]  /*1e9d0*/  IMAD R10, R14, 0xac, RZ ;  /* 0x000000ac0e0a7824 */ /* 0x000fe200078e02ff */
[----:B------:R-:W-:Y:S01]  /*1e9e0*/  ISETP.GE.U32.AND P0, PT, R11, 0x7ffffe54, PT ;  /* 0x7ffffe540b00780c */ /* 0x000fe20003f06070 */
[----:B-1----:R-:W-:-:S02]  /*1e9f0*/  IMAD.MOV.U32 R78, RZ, RZ, R87 ;  /* 0x000000ffff4e7224 */ /* 0x002fc400078e0057 */
[----:B------:R-:W-:Y:S02]  /*1ea00*/  IMAD.MOV.U32 R87, RZ, RZ, R89 ;  /* 0x000000ffff577224 */ /* 0x000fe400078e0059 */
[----:B------:R-:W-:Y:S02]  /*1ea10*/  IMAD.MOV.U32 R89, RZ, RZ, R86 ;  /* 0x000000ffff597224 */ /* 0x000fe400078e0056 */
[----:B------:R-:W-:Y:S01]  /*1ea20*/  IMAD.MOV.U32 R86, RZ, RZ, R62 ;  /* 0x000000ffff567224 */ /* 0x000fe200078e003e */
[----:B------:R-:W-:Y:S01]  /*1ea30*/  IADD3 R62, P5, PT, R10, R3, RZ ;  /* 0x000000030a3e7210 */ /* 0x000fe20007fbe0ff */
[----:B------:R-:W-:Y:S02]  /*1ea40*/  IMAD.MOV.U32 R81, RZ, RZ, R84 ;  /* 0x000000ffff517224 */ /* 0x000fe400078e0054 */
[----:B------:R-:W-:Y:S02]  /*1ea50*/  IMAD.MOV.U32 R84, RZ, RZ, R90 ;  /* 0x000000ffff547224 */ /* 0x000fe400078e005a */
[----:B------:R-:W-:Y:S01]  /*1ea60*/  IMAD.MOV.U32 R90, RZ, RZ, R70 ;  /* 0x000000ffff5a7224 */ /* 0x000fe200078e0046 */
[----:B------:R-:W-:-:S02]  /*1ea70*/  SHF.R.S32.HI R7, RZ, 0x1f, R10 ;  /* 0x0000001fff077819 */ /* 0x000fc4000001140a */
[----:B------:R-:W-:-:S03]  /*1ea80*/  PRMT R77, RZ, 0x7610, R77 ;  /* 0x00007610ff4d7816 */ /* 0x000fc6000000004d */
[----:B0-----:R-:W-:Y:S01]  /*1ea90*/  IMAD.X R9, R7, 0x1, R5, P5 ;  /* 0x0000000107097824 */ /* 0x001fe200028e0605 */
[----:B------:R-:W-:Y:S01]  /*1eaa0*/  PRMT R11, RZ, 0x7610, R11 ;  /* 0x00007610ff0b7816 */ /* 0x000fe2000000000b */
[----:B---3--:R0:W-:Y:S04]  /*1eab0*/  STL [R1+0x2b8], R68 ;  /* 0x0002b84401007387 */ /* 0x0081e80000100800 */
[----:B------:R-:W3:Y:S01]  /*1eac0*/  LDL.LU R70, [R1+0xb2c] ;  /* 0x000b2c0001467983 */ /* 0x000ee20000300800 */
[----:B0-----:R-:W0:Y:S03]  /*1ead0*/  LDC R68, c[0x0][0x3a0] ;  /* 0x0000e800ff447b82 */ /* 0x001e260000000800 */
[----:B------:R-:W-:Y:S04]  /*1eae0*/  STL [R1+0x1cb8], R62 ;  /* 0x001cb83e01007387 */ /* 0x000fe80000100800 */
[----:B----4-:R1:W-:Y:S01]  /*1eaf0*/  STL [R1+0x2b4], R39 ;  /* 0x0002b42701007387 */ /* 0x0103e20000100800 */
[----:B0-----:R-:W-:Y:S01]  /*1eb00*/  VIADD R8, R68, 0xffffff52 ;  /* 0xffffff5244087836 */ /* 0x001fe20000000000 */
[----:B-1----:R-:W-:-:S02]  /*1eb10*/  IADD3 R39, P2, PT, R10, R4, RZ ;  /* 0x000000040a277210 */ /* 0x002fc40007f5e0ff */
[----:B------:R-:W4:Y:S03]  /*1eb20*/  LDL.LU R10, [R1+0x40c] ;  /* 0x00040c00010a7983 */ /* 0x000f260000300800 */
[----:B------:R-:W-:Y:S01]  /*1eb30*/  IMAD.X R7, R7, 0x1, R6, P2 ;  /* 0x0000000107077824 */ /* 0x000fe200010e0606 */
[----:B------:R-:W-:Y:S01]  /*1eb40*/  ISETP.GE.U32.AND P2, PT, R8, 0x7ffffe53, PT ;  /* 0x7ffffe530800780c */ /* 0x000fe20003f46070 */
[----:B------:R-:W-:Y:S01]  /*1eb50*/  @!P0 IMAD.MOV.U32 R8, RZ, RZ, R62 ;  /* 0x000000ffff088224 */ /* 0x000fe200078e003e */
[----:B------:R0:W-:Y:S04]  /*1eb60*/  STL [R1+0x1cb4], R9 ;  /* 0x001cb40901007387 */ /* 0x0001e80000100800 */
[----:B------:R1:W2:Y:S02]  /*1eb70*/  @!P0 LDG.E.U8 R77, desc[UR18][R8.64] ;  /* 0x00000012084d8981 */ /* 0x0002a4000c1e1100 */
[----:B-1----:R-:W-:-:S02]  /*1eb80*/  @!P0 IMAD.MOV.U32 R8, RZ, RZ, R39 ;  /* 0x000000ffff088224 */ /* 0x002fc400078e0027 */
[----:B0-----:R-:W-:-:S05]  /*1eb90*/  @!P0 IMAD.MOV.U32 R9, RZ, RZ, R7 ;  /* 0x000000ffff098224 */ /* 0x001fca00078e0007 */
[----:B------:R0:W3:Y:S04]  /*1eba0*/  @!P0 LDG.E.U8 R11, desc[UR18][R8.64] ;  /* 0x00000012080b8981 */ /* 0x0000e8000c1e1100 */
[----:B------:R1:W-:Y:S04]  /*1ebb0*/  STL [R1+0x1cc0], R39 ;  /* 0x001cc02701007387 */ /* 0x0003e80000100800 */
[----:B------:R4:W-:Y:S04]  /*1ebc0*/  STL [R1+0x1cbc], R7 ;  /* 0x001cbc0701007387 */ /* 0x0009e80000100800 */
[----:B------:R-:W3:Y:S01]  /*1ebd0*/  LDL.LU R62, [R1+0x2e98] ;  /* 0x002e9800013e7983 */ /* 0x000ee20000300800 */
[----:B------:R-:W-:Y:S01]  /*1ebe0*/  PRMT R40, RZ, 0x7610, R40 ;  /* 0x00007610ff287816 */ /* 0x000fe20000000028 */
[----:B0-----:R-:W-:-:S02]  /*1ebf0*/  VIADD R8, R68, 0xffffff51 ;  /* 0xffffff5144087836 */ /* 0x001fc40000000000 */
[----:B-1----:R-:W-:-:S04]  /*1ec00*/  IMAD.MOV.U32 R39, RZ, RZ, R78 ;  /* 0x000000ffff277224 */ /* 0x002fc800078e004e */
[----:B------:R-:W-:Y:S01]  /*1ec10*/  @!P3 IMAD.MOV R39, RZ, RZ, -R39 ;  /* 0x000000ffff27b224 */ /* 0x000fe200078e0a27 */
[----:B------:R-:W-:Y:S02]  /*1ec20*/  PRMT R13, RZ, 0x7610, R13 ;  /* 0x00007610ff0d7816 */ /* 0x000fe4000000000d */
[----:B----4-:R-:W-:Y:S01]  /*1ec30*/  ISETP.GE.AND P5, PT, R10, RZ, PT ;  /* 0x000000ff0a00720c */ /* 0x010fe20003fa6270 */
[----:B------:R-:W-:-:S05]  /*1ec40*/  IMAD R10, R14, 0xad, RZ ;  /* 0x000000ad0e0a7824 */ /* 0x000fca00078e02ff */
[----:B------:R-:W-:Y:S01]  /*1ec50*/  SHF.R.S32.HI R7, RZ, 0x1f, R10 ;  /* 0x0000001fff077819 */ /* 0x000fe2000001140a */
[----:B--2---:R0:W-:Y:S04]  /*1ec60*/  STL [R1+0x2a8], R77 ;  /* 0x0002a84d01007387 */ /* 0x0041e80000100800 */
[----:B---3--:R1:W-:Y:S01]  /*1ec70*/  STL [R1+0x2a4], R11 ;  /* 0x0002a40b01007387 */ /* 0x0083e20000100800 */
[C---:B0-----:R-:W-:Y:S02]  /*1ec80*/  IADD3 R77, P3, PT, R10.reuse, R4, RZ ;  /* 0x000000040a4d7210 */ /* 0x041fe40007f7e0ff */
[----:B-1----:R-:W-:-:S05]  /*1ec90*/  IADD3 R11, P0, PT, R10, R3, RZ ;  /* 0x000000030a0b7210 */ /* 0x002fca0007f1e0ff */
[C---:B------:R-:W-:Y:S01]  /*1eca0*/  IMAD.X R9, R7.reuse, 0x1, R5, P0 ;  /* 0x0000000107097824 */ /* 0x040fe200000e0605 */
[----:B------:R-:W-:Y:S01]  /*1ecb0*/  ISETP.GE.U32.AND P0, PT, R8, 0x7ffffe52, PT ;  /* 0x7ffffe520800780c */ /* 0x000fe20003f06070 */
[----:B------:R-:W-:Y:S01]  /*1ecc0*/  @!P2 IMAD.MOV.U32 R8, RZ, RZ, R11 ;  /* 0x000000ffff08a224 */ /* 0x000fe200078e000b */
[----:B------:R-:W-:Y:S04]  /*1ecd0*/  STL [R1+0x1cc8], R11 ;  /* 0x001cc80b01007387 */ /* 0x000fe80000100800 */
[----:B------:R-:W-:Y:S04]  /*1ece0*/  STL [R1+0x2cec], R39 ;  /* 0x002cec2701007387 */ /* 0x000fe80000100800 */
[----:B------:R0:W-:Y:S04]  /*1ecf0*/  STL [R1+0x1cc4], R9 ;  /* 0x001cc40901007387 */ /* 0x0001e80000100800 */
[----:B------:R0:W2:Y:S02]  /*1ed00*/  @!P2 LDG.E.U8 R40, desc[UR18][R8.64] ;  /* 0x000000120828a981 */ /* 0x0000a4000c1e1100 */
[----:B0-----:R-:W-:-:S02]  /*1ed10*/  IMAD.X R9, R7, 0x1, R6, P3 ;  /* 0x0000000107097824 */ /* 0x001fc400018e0606 */
[----:B------:R-:W-:-:S05]  /*1ed20*/  @!P2 IMAD.MOV.U32 R8, RZ, RZ, R77 ;  /* 0x000000ffff08a224 */ /* 0x000fca00078e004d */
[----:B------:R0:W3:Y:S01]  /*1ed30*/  @!P2 LDG.E.U8 R13, desc[UR18][R8.64] ;  /* 0x00000012080da981 */ /* 0x0000e2000c1e1100 */
[----:B------:R-:W-:Y:S02]  /*1ed40*/  IMAD.MOV.U32 R78, RZ, RZ, R81 ;  /* 0x000000ffff4e7224 */ /* 0x000fe400078e0051 */
[----:B------:R-:W-:Y:S02]  /*1ed50*/  IMAD R10, R14, 0xae, RZ ;  /* 0x000000ae0e0a7824 */ /* 0x000fe400078e02ff */
[----:B------:R-:W-:Y:S02]  /*1ed60*/  IMAD.MOV.U32 R81, RZ, RZ, R84 ;  /* 0x000000ffff517224 */ /* 0x000fe400078e0054 */
[----:B------:R-:W-:Y:S02]  /*1ed70*/  IMAD.MOV.U32 R84, RZ, RZ, R87 ;  /* 0x000000ffff547224 */ /* 0x000fe400078e0057 */
[----:B------:R-:W-:Y:S02]  /*1ed80*/  IMAD.MOV.U32 R87, RZ, RZ, R88 ;  /* 0x000000ffff577224 */ /* 0x000fe400078e0058 */
[----:B------:R-:W-:-:S02]  /*1ed90*/  IMAD.MOV.U32 R88, RZ, RZ, R50 ;  /* 0x000000ffff587224 */ /* 0x000fc400078e0032 */
[----:B------:R-:W-:Y:S01]  /*1eda0*/  IMAD.MOV.U32 R50, RZ, RZ, R59 ;  /* 0x000000ffff327224 */ /* 0x000fe200078e003b */
[----:B------:R-:W-:Y:S02]  /*1edb0*/  SHF.R.S32.HI R7, RZ, 0x1f, R10 ;  /* 0x0000001fff077819 */ /* 0x000fe4000001140a */
[----:B------:R-:W-:Y:S01]  /*1edc0*/  IADD3 R59, P3, PT, R10, R3, RZ ;  /* 0x000000030a3b7210 */ /* 0x000fe20007f7e0ff */
[----:B------:R-:W-:Y:S01]  /*1edd0*/  STL [R1+0x1cd0], R77 ;  /* 0x001cd04d01007387 */ /* 0x000fe20000100800 */
[----:B------:R-:W-:Y:S01]  /*1ede0*/  VIADD R11, R68, 0xffffff50 ;  /* 0xffffff50440b7836 */ /* 0x000fe20000000000 */
[----:B------:R-:W-:Y:S02]  /*1edf0*/  PRMT R68, RZ, 0x7610, R68 ;  /* 0x00007610ff447816 */ /* 0x000fe40000000044 */
[----:B------:R-:W-:Y:S01]  /*1ee00*/  PRMT R44, RZ, 0x7610, R44 ;  /* 0x00007610ff2c7816 */ /* 0x000fe2000000002c */
[----:B--2---:R-:W-:Y:S04]  /*1ee10*/  STL [R1+0x2cfc], R40 ;  /* 0x002cfc2801007387 */ /* 0x004fe80000100800 */
[----:B------:R0:W-:Y:S04]  /*1ee20*/  STL [R1+0x1ccc], R9 ;  /* 0x001ccc0901007387 */ /* 0x0001e80000100800 */
[----:B------:R-:W-:Y:S01]  /*1ee30*/  STL [R1+0x1cd8], R59 ;  /* 0x001cd83b01007387 */ /* 0x000fe20000100800 */
[----:B0-----:R-:W-:Y:S01]  /*1ee40*/  IMAD.X R9, R7, 0x1, R5, P3 ;  /* 0x0000000107097824 */ /* 0x001fe200018e0605 */
[----:B------:R-:W-:-:S02]  /*1ee50*/  IADD3 R8, P3, PT, R10, R4, RZ ;  /* 0x000000040a087210 */ /* 0x000fc40007f7e0ff */
[----:B---3--:R-:W-:Y:S04]  /*1ee60*/  STL [R1+0x2d00], R13 ;  /* 0x002d000d01007387 */ /* 0x008fe80000100800 */
[----:B------:R-:W-:Y:S01]  /*1ee70*/  STL [R1+0x1cd4], R9 ;  /* 0x001cd40901007387 */ /* 0x000fe20000100800 */
[----:B------:R-:W-:-:S03]  /*1ee80*/  IMAD.X R77, R7, 0x1, R6, P3 ;  /* 0x00000001074d7824 */ /* 0x000fc600018e0606 */
[----:B------:R0:W-:Y:S01]  /*1ee90*/  STL [R1+0x1ce0], R8 ;  /* 0x001ce00801007387 */ /* 0x0001e20000100800 */
[----:B------:R-:W-:Y:S02]  /*1eea0*/  IMAD.MOV.U32 R7, RZ, RZ, R8 ;  /* 0x000000ffff077224 */ /* 0x000fe400078e0008 */
[----:B0-----:R-:W-:Y:S02]  /*1eeb0*/  @!P0 IMAD.MOV.U32 R8, RZ, RZ, R59 ;  /* 0x000000ffff088224 */ /* 0x001fe400078e003b */
[----:B------:R-:W2:Y:S04]  /*1eec0*/  LDL.LU R59, [R1+0x2e94] ;  /* 0x002e9400013b7983 */ /* 0x000ea80000300800 */
[----:B------:R0:W3:Y:S02]  /*1eed0*/  @!P0 LDG.E.U8 R68, desc[UR18][R8.64] ;  /* 0x0000001208448981 */ /* 0x0000e4000c1e1100 */
[----:B0-----:R-:W-:-:S02]  /*1eee0*/  IMAD.MOV.U32 R9, RZ, RZ, R7 ;  /* 0x000000ffff097224 */ /* 0x001fc400078e0007 */
[----:B------:R-:W-:-:S05]  /*1eef0*/  IMAD.MOV.U32 R8, RZ, RZ, R77 ;  /* 0x000000ffff087224 */ /* 0x000fca00078e004d */
[----:B------:R-:W-:-:S04]  /*1ef00*/  @!P0 LOP3.LUT R9, R9, R8, RZ, 0x3c, !PT ;  /* 0x0000000809098212 */ /* 0x000fc800078e3cff */
[----:B------:R-:W-:-:S04]  /*1ef10*/  @!P0 LOP3.LUT R8, R9, R8, RZ, 0x3c, !PT ;  /* 0x0000000809088212 */ /* 0x000fc800078e3cff */
[----:B------:R-:W-:-:S05]  /*1ef20*/  @!P0 LOP3.LUT R9, R9, R8, RZ, 0x3c, !PT ;  /* 0x0000000809098212 */ /* 0x000fca00078e3cff */
[----:B------:R0:W4:Y:S04]  /*1ef30*/  @!P0 LDG.E.U8 R44, desc[UR18][R8.64] ;  /* 0x00000012082c8981 */ /* 0x000128000c1e1100 */
[----:B------:R1:W-:Y:S01]  /*1ef40*/  STL [R1+0x1cdc], R77 ;  /* 0x001cdc4d01007387 */ /* 0x0003e20000100800 */
[----:B------:R-:W-:Y:S01]  /*1ef50*/  IMAD R10, R14, 0xaf, RZ ;  /* 0x000000af0e0a7824 */ /* 0x000fe200078e02ff */
[----:B------:R-:W-:Y:S01]  /*1ef60*/  ISETP.GE.U32.AND P2, PT, R11, 0x7ffffe51, PT ;  /* 0x7ffffe510b00780c */ /* 0x000fe20003f46070 */
[----:B-1----:R-:W-:Y:S02]  /*1ef70*/  IMAD.MOV.U32 R77, RZ, RZ, R78 ;  /* 0x000000ffff4d7224 */ /* 0x002fe400078e004e */
[----:B------:R-:W-:Y:S02]  /*1ef80*/  IMAD.MOV.U32 R78, RZ, RZ, R87 ;  /* 0x000000ffff4e7224 */ /* 0x000fe400078e0057 */
[----:B------:R-:W-:-:S02]  /*1ef90*/  IMAD.MOV.U32 R87, RZ, RZ, R88 ;  /* 0x000000ffff577224 */ /* 0x000fc400078e0058 */
[----:B------:R-:W-:Y:S02]  /*1efa0*/  IMAD.MOV.U32 R88, RZ, RZ, R90 ;  /* 0x000000ffff587224 */ /* 0x000fe400078e005a */
[----:B------:R-:W-:Y:S01]  /*1efb0*/  IMAD.MOV.U32 R90, RZ, RZ, R66 ;  /* 0x000000ffff5a7224 */ /* 0x000fe200078e0042 */
[----:B------:R-:W-:Y:S02]  /*1efc0*/  IADD3 R66, P3, PT, R10, R3, RZ ;  /* 0x000000030a427210 */ /* 0x000fe40007f7e0ff */
[----:B------:R-:W-:-:S05]  /*1efd0*/  SHF.R.S32.HI R7, RZ, 0x1f, R10 ;  /* 0x0000001fff077819 */ /* 0x000fca000001140a */
[----:B0-----:R-:W-:Y:S01]  /*1efe0*/  IMAD.X R9, R7, 0x1, R5, P3 ;  /* 0x0000000107097824 */ /* 0x001fe200018e0605 */
[----:B------:R-:W-:Y:S01]  /*1eff0*/  PRMT R11, RZ, 0x7610, R11 ;  /* 0x00007610ff0b7816 */ /* 0x000fe2000000000b */
[----:B---3--:R0:W-:Y:S02]  /*1f000*/  STL [R1+0x620], R68 ;  /* 0x0006204401007387 */ /* 0x0081e40000100800 */
[----:B0-----:R-:W0:Y:S02]  /*1f010*/  LDC R68, c[0x0][0x3a0] ;  /* 0x0000e800ff447b82 */ /* 0x001e240000000800 */
[----:B------:R-:W-:Y:S04]  /*1f020*/  STL [R1+0x1ce8], R66 ;  /* 0x001ce84201007387 */ /* 0x000fe80000100800 */
[----:B----4-:R1:W-:Y:S01]  /*1f030*/  STL [R1+0x61c], R44 ;  /* 0x00061c2c01007387 */ /* 0x0103e20000100800 */
[----:B0-----:R-:W-:Y:S01]  /*1f040*/  VIADD R8, R68, 0xffffff4f ;  /* 0xffffff4f44087836 */ /* 0x001fe20000000000 */
[----:B-1----:R-:W-:-:S02]  /*1f050*/  IADD3 R44, P0, PT, R10, R4, RZ ;  /* 0x000000040a2c7210 */ /* 0x002fc40007f1e0ff */
[----:B------:R-:W-:Y:S01]  /*1f060*/  PRMT R68, RZ, 0x7610, R68 ;  /* 0x00007610ff447816 */ /* 0x000fe20000000044 */
[----:B------:R-:W3:Y:S02]  /*1f070*/  LDL.LU R10, [R1+0x410] ;  /* 0x00041000010a7983 */ /* 0x000ee40000300800 */
[----:B------:R-:W-:Y:S01]  /*1f080*/  IMAD.X R7, R7, 0x1, R6, P0 ;  /* 0x0000000107077824 */ /* 0x000fe200000e0606 */
[----:B------:R-:W-:Y:S01]  /*1f090*/  ISETP.GE.U32.AND P0, PT, R8, 0x7ffffe50, PT ;  /* 0x7ffffe500800780c */ /* 0x000fe20003f06070 */
[----:B------:R-:W-:-:S05]  /*1f0a0*/  @!P2 IMAD.MOV.U32 R8, RZ, RZ, R66 ;  /* 0x000000ffff08a224 */ /* 0x000fca00078e0042 */
[----:B------:R0:W4:Y:S04]  /*1f0b0*/  @!P2 LDG.E.U8 R68, desc[UR18][R8.64] ;  /* 0x000000120844a981 */ /* 0x000128000c1e1100 */
[----:B------:R1:W-:Y:S01]  /*1f0c0*/  STL [R1+0x1ce4], R9 ;  /* 0x001ce40901007387 */ /* 0x0003e20000100800 */
[----:B0-----:R-:W-:Y:S02]  /*1f0d0*/  @!P2 IMAD.MOV.U32 R8, RZ, RZ, R44 ;  /* 0x000000ffff08a224 */ /* 0x001fe400078e002c */
[----:B-1----:R-:W-:-:S05]  /*1f0e0*/  @!P2 IMAD.MOV.U32 R9, RZ, RZ, R7 ;  /* 0x000000ffff09a224 */ /* 0x002fca00078e0007 */
[----:B------:R0:W2:Y:S04]  /*1f0f0*/  @!P2 LDG.E.U8 R11, desc[UR18][R8.64] ;  /* 0x00000012080ba981 */ /* 0x0000a8000c1e1100 */
[----:B------:R-:W-:Y:S04]  /*1f100*/  STL [R1+0x1cf0], R44 ;  /* 0x001cf02c01007387 */ /* 0x000fe80000100800 */
[----:B------:R-:W-:Y:S04]  /*1f110*/  STL [R1+0x1cec], R7 ;  /* 0x001cec0701007387 */ /* 0x000fe80000100800 */
[----:B------:R-:W2:Y:S01]  /*1f120*/  LDL.LU R66, [R1+0x2e90] ;  /* 0x002e900001427983 */ /* 0x000ea20000300800 */
[----:B------:R-:W-:-:S03]  /*1f130*/  PRMT R74, RZ, 0x7610, R74 ;  /* 0x00007610ff4a7816 */ /* 0x000fc6000000004a */
[----:B----4-:R1:W-:Y:S01]  /*1f140*/  STL [R1+0x614], R68 ;  /* 0x0006144401007387 */ /* 0x0103e20000100800 */
[----:B---3--:R-:W-:Y:S01]  /*1f150*/  ISETP.GE.AND P3, PT, R10, RZ, PT ;  /* 0x000000ff0a00720c */ /* 0x008fe20003f66270 */
[----:B-1----:R-:W1:Y:S01]  /*1f160*/  LDC R68, c[0x0][0x3a0] ;  /* 0x0000e800ff447b82 */ /* 0x002e620000000800 */
[----:B------:R-:W-:Y:S01]  /*1f170*/  IMAD R10, R14, 0xb0, RZ ;  /* 0x000000b00e0a7824 */ /* 0x000fe200078e02ff */
[----:B------:R-:W3:Y:S04]  /*1f180*/  LDL.LU R44, [R1+0x40] ;  /* 0x00004000012c7983 */ /* 0x000ee80000300800 */
[----:B------:R-:W-:Y:S02]  /*1f190*/  SHF.R.S32.HI R7, RZ, 0x1f, R10 ;  /* 0x0000001fff077819 */ /* 0x000fe4000001140a */
[----:B0-----:R-:W-:Y:S01]  /*1f1a0*/  IADD3 R9, P2, PT, R10, R3, RZ ;  /* 0x000000030a097210 */ /* 0x001fe20007f5e0ff */
[----:B--2---:R-:W-:Y:S04]  /*1f1b0*/  STL [R1+0x610], R11 ;  /* 0x0006100b01007387 */ /* 0x004fe80000100800 */
[----:B------:R0:W-:Y:S01]  /*1f1c0*/  STL [R1+0x1cf8], R9 ;  /* 0x001cf80901007387 */ /* 0x0001e20000100800 */
[----:B-1----:R-:W-:-:S02]  /*1f1d0*/  VIADD R8, R68, 0xffffff4e ;  /* 0xffffff4e44087836 */ /* 0x002fc40000000000 */
[----:B------:R-:W-:-:S03]  /*1f1e0*/  IMAD.X R68, R7, 0x1, R5, P2 ;  /* 0x0000000107447824 */ /* 0x000fc600010e0605 */
[----:B------:R-:W-:Y:S01]  /*1f1f0*/  ISETP.GE.U32.AND P2, PT, R8, 0x7ffffe4f, PT ;  /* 0x7ffffe4f0800780c */ /* 0x000fe20003f46070 */
[----:B------:R-:W-:Y:S02]  /*1f200*/  @!P0 IMAD.MOV.U32 R8, RZ, RZ, R9 ;  /* 0x000000ffff088224 */ /* 0x000fe400078e0009 */
[----:B0-----:R-:W-:-:S05]  /*1f210*/  @!P0 IMAD.MOV.U32 R9, RZ, RZ, R68 ;  /* 0x000000ffff098224 */ /* 0x001fca00078e0044 */
[----:B------:R0:W2:Y:S01]  /*1f220*/  @!P0 LDG.E.U8 R74, desc[UR18][R8.64] ;  /* 0x00000012084a8981 */ /* 0x0000a2000c1e1100 */
[----:B------:R-:W-:Y:S01]  /*1f230*/  PRMT R75, RZ, 0x7610, R75 ;  /* 0x00007610ff4b7816 */ /* 0x000fe2000000004b */
[----:B---3--:R-:W-:Y:S01]  /*1f240*/  @!P6 IMAD.MOV R44, RZ, RZ, -R44 ;  /* 0x000000ffff2ce224 */ /* 0x008fe200078e0a2c */
[----:B------:R-:W-:-:S05]  /*1f250*/  IADD3 R11, P6, PT, R10, R4, RZ ;  /* 0x000000040a0b7210 */ /* 0x000fca0007fde0ff */
[----:B0-----:R-:W-:Y:S02]  /*1f260*/  IMAD.MOV.U32 R9, RZ, RZ, R11 ;  /* 0x000000ffff097224 */ /* 0x001fe400078e000b */
[----:B------:R-:W-:Y:S01]  /*1f270*/  IMAD.X R8, R7, 0x1, R6, P6 ;  /* 0x0000000107087824 */ /* 0x000fe200030e0606 */
[----:B------:R-:W-:Y:S04]  /*1f280*/  STL [R1+0x2b74], R44 ;  /* 0x002b742c01007387 */ /* 0x000fe80000100800 */
[----:B------:R0:W-:Y:S04]  /*1f290*/  STL [R1+0x1cf4], R68 ;  /* 0x001cf44401007387 */ /* 0x0001e80000100800 */
[----:B------:R-:W-:Y:S01]  /*1f2a0*/  STL [R1+0x1d00], R11 ;  /* 0x001d000b01007387 */ /* 0x000fe20000100800 */
[-C--:B------:R-:W-:Y:S01]  /*1f2b0*/  @!P0 LOP3.LUT R9, R9, R8.reuse, RZ, 0x3c, !PT ;  /* 0x0000000809098212 */ /* 0x080fe200078e3cff */
[----:B------:R-:W-:Y:S01]  /*1f2c0*/  IMAD R10, R14, 0xb1, RZ ;  /* 0x000000b10e0a7824 */ /* 0x000fe200078e02ff */
[----:B0-----:R-:W0:Y:S01]  /*1f2d0*/  LDC R68, c[0x0][0x3a0] ;  /* 0x0000e800ff447b82 */ /* 0x001e220000000800 */
[----:B--2---:R-:W-:Y:S04]  /*1f2e0*/  STL [R1+0x3c], R74 ;  /* 0x00003c4a01007387 */ /* 0x004fe80000100800 */
[----:B------:R1:W-:Y:S02]  /*1f2f0*/  STL [R1+0x1cfc], R8 ;  /* 0x001cfc0801007387 */ /* 0x0003e40000100800 */
[----:B-1----:R-:W-:-:S04]  /*1f300*/  @!P0 LOP3.LUT R8, R9, R8, RZ, 0x3c, !PT ;  /* 0x0000000809088212 */ /* 0x002fc800078e3cff */
[----:B------:R-:W-:-:S05]  /*1f310*/  @!P0 LOP3.LUT R9, R9, R8, RZ, 0x3c, !PT ;  /* 0x0000000809098212 */ /* 0x000fca00078e3cff */
[----:B------:R1:W2:Y:S01]  /*1f320*/  @!P0 LDG.E.U8 R75, desc[UR18][R8.64] ;  /* 0x00000012084b8981 */ /* 0x0002a2000c1e1100 */
[----:B------:R-:W-:Y:S02]  /*1f330*/  IADD3 R74, P6, PT, R10, R3, RZ ;  /* 0x000000030a4a7210 */ /* 0x000fe40007fde0ff */
[----:B------:R-:W-:-:S03]  /*1f340*/  SHF.R.S32.HI R7, RZ, 0x1f, R10 ;  /* 0x0000001fff077819 */ /* 0x000fc6000001140a */
[----:B------:R-:W-:Y:S01]  /*1f350*/  STL [R1+0x1d08], R74 ;  /* 0x001d084a01007387 */ /* 0x000fe20000100800 */
[----:B-1----:R-:W-:Y:S02]  /*1f360*/  IMAD.MOV.U32 R9, RZ, RZ, R74 ;  /* 0x000000ffff097224 */ /* 0x002fe400078e004a */
[----:B------:R-:W-:-:S05]  /*1f370*/  IMAD.X R8, R7, 0x1, R5, P6 ;  /* 0x0000000107087824 */ /* 0x000fca00030e0605 */
[----:B------:R-:W-:Y:S02]  /*1f380*/  @!P2 LOP3.LUT R9, R9, R8, RZ, 0x3c, !PT ;  /* 0x000000080909a212 */ /* 0x000fe400078e3cff */
[----:B------:R-:W-:Y:S01]  /*1f390*/  PRMT R66, RZ, 0x7610, R66 ;  /* 0x00007610ff427816 */ /* 0x000fe20000000042 */
[----:B0-----:R-:W-:Y:S01]  /*1f3a0*/  VIADD R11, R68, 0xffffff4d ;  /* 0xffffff4d440b7836 */ /* 0x001fe20000000000 */
        /* <DEDUP_REMOVED lines=8> */
[----:B------:R-:W-:Y:S02]  /*1f430*/  IMAD.MOV.U32 R50, RZ, RZ, R58 ;  /* 0x000000ffff327224 */ /* 0x000fe400078e003a */
[----:B------:R-:W-:-:S02]  /*1f440*/  IMAD.MOV.U32 R58, RZ, RZ, R60 ;  /* 0x000000ffff3a7224 */ /* 0x000fc400078e003c */
[----:B------:R-:W-:Y:S02]  /*1f450*/  IMAD.MOV.U32 R60, RZ, RZ, R61 ;  /* 0x000000ffff3c7224 */ /* 0x000fe400078e003d */
[----:B------:R-:W-:Y:S01]  /*1f460*/  IMAD.MOV.U32 R61, RZ, RZ, R67 ;  /* 0x000000ffff3d7224 */ /* 0x000fe200078e0043 */
[----:B------:R-:W-:Y:S02]  /*1f470*/  IADD3 R67, P6, PT, R10, R4, RZ ;  /* 0x000000040a437210 */ /* 0x000fe40007fde0ff */
[----:B-1----:R-:W-:-:S04]  /*1f480*/  @!P2 LOP3.LUT R8, R9, R8, RZ, 0x3c, !PT ;  /* 0x000000080908a212 */ /* 0x002fc800078e3cff */
        /* <DEDUP_REMOVED lines=13> */
[----:B------:R-:W-:Y:S01]  /*1f560*/  ISETP.GE.U32.AND P0, PT, R11, 0x7ffffe4e, PT ;  /* 0x7ffffe4e0b00780c */ /* 0x000fe20003f06070 */
[----:B------:R-:W-:-:S02]  /*1f570*/  IMAD R10, R14, 0xb2, RZ ;  /* 0x000000b20e0a7824 */ /* 0x000fc400078e02ff */
[----:B-1----:R-:W-:Y:S02]  /*1f580*/  IMAD.MOV.U32 R74, RZ, RZ, R87 ;  /* 0x000000ffff4a7224 */ /* 0x002fe400078e0057 */
[----:B------:R-:W-:Y:S02]  /*1f590*/  IMAD.MOV.U32 R87, RZ, RZ, R88 ;  /* 0x000000ffff577224 */ /* 0x000fe400078e0058 */
[----:B------:R-:W-:Y:S02]  /*1f5a0*/  IMAD.MOV.U32 R88, RZ, RZ, R90 ;  /* 0x000000ffff587224 */ /* 0x000fe400078e005a */
[----:B------:R-:W-:Y:S01]  /*1f5b0*/  IMAD.MOV.U32 R90, RZ, RZ, R65 ;  /* 0x000000ffff5a7224 */ /* 0x000fe200078e0041 */
[----:B------:R-:W-:Y:S02]  /*1f5c0*/  SHF.R.S32.HI R7, RZ, 0x1f, R10 ;  /* 0x0000001fff077819 */ /* 0x000fe4000001140a */
[----:B------:R-:W-:-:S05]  /*1f5d0*/  IADD3 R65, P6, PT, R10, R3, RZ ;  /* 0x000000030a417210 */ /* 0x000fca0007fde0ff */
[----:B0-----:R-:W-:Y:S01]  /*1f5e0*/  IMAD.X R9, R7, 0x1, R5, P6 ;  /* 0x0000000107097824 */ /* 0x001fe200030e0605 */
[----:B------:R-:W-:Y:S01]  /*1f5f0*/  PRMT R0, RZ, 0x7610, R0 ;  /* 0x00007610ff007816 */ /* 0x000fe20000000000 */
[----:B--2---:R0:W-:Y:S04]  /*1f600*/  STL [R1+0x1f0], R66 ;  /* 0x0001f04201007387 */ /* 0x0041e80000100800 */
[----:B0-----:R-:W2:Y:S04]  /*1f610*/  LDL.LU R66, [R1+0x2e88] ;  /* 0x002e880001427983 */ /* 0x001ea80000300800 */
[----:B---3--:R0:W-:Y:S02]  /*1f620*/  STL [R1+0x1ec], R68 ;  /* 0x0001ec4401007387 */ /* 0x0081e40000100800 */
[----:B0-----:R-:W0:Y:S01]  /*1f630*/  LDC R68, c[0x0][0x3a0] ;  /* 0x0000e800ff447b82 */ /* 0x001e220000000800 */
[----:B----4-:R-:W-:Y:S01]  /*1f640*/  PRMT R67, RZ, 0x7610, R67 ;  /* 0x00007610ff437816 */ /* 0x010fe20000000043 */
[----:B------:R-:W-:Y:S01]  /*1f650*/  STL [R1+0x1d18], R65 ;  /* 0x001d184101007387 */ /* 0x000fe20000100800 */
[----:B0-----:R-:W-:Y:S01]  /*1f660*/  VIADD R8, R68, 0xffffff4c ;  /* 0xffffff4c44087836 */ /* 0x001fe20000000000 */
[----:B------:R-:W-:-:S02]  /*1f670*/  IADD3 R68, P2, PT, R10, R4, RZ ;  /* 0x000000040a447210 */ /* 0x000fc40007f5e0ff */
[----:B------:R-:W3:Y:S03]  /*1f680*/  LDL.LU R10, [R1+0x414] ;  /* 0x00041400010a7983 */ /* 0x000ee60000300800 */
[----:B------:R-:W-:Y:S01]  /*1f690*/  IMAD.X R7, R7, 0x1, R6, P2 ;  /* 0x0000000107077824 */ /* 0x000fe200010e0606 */
[----:B------:R-:W-:Y:S01]  /*1f6a0*/  ISETP.GE.U32.AND P2, PT, R8, 0x7ffffe4d, PT ;  /* 0x7ffffe4d0800780c */ /* 0x000fe20003f46070 */
[----:B------:R-:W-:Y:S01]  /*1f6b0*/  @!P0 IMAD.MOV.U32 R8, RZ, RZ, R65 ;  /* 0x000000ffff088224 */ /* 0x000fe200078e0041 */
[----:B------:R0:W-:Y:S04]  /*1f6c0*/  STL [R1+0x1d14], R9 ;  /* 0x001d140901007387 */ /* 0x0001e80000100800 */
[----:B------:R1:W4:Y:S02]  /*1f6d0*/  @!P0 LDG.E.U8 R67, desc[UR18][R8.64] ;  /* 0x0000001208438981 */ /* 0x000324000c1e1100 */
[----:B-1----:R-:W-:-:S02]  /*1f6e0*/  @!P0 IMAD.MOV.U32 R8, RZ, RZ, R68 ;  /* 0x000000ffff088224 */ /* 0x002fc400078e0044 */
[----:B0-----:R-:W-:-:S05]  /*1f6f0*/  @!P0 IMAD.MOV.U32 R9, RZ, RZ, R7 ;  /* 0x000000ffff098224 */ /* 0x001fca00078e0007 */
[----:B------:R0:W2:Y:S04]  /*1f700*/  @!P0 LDG.E.U8 R0, desc[UR18][R8.64] ;  /* 0x0000001208008981 */ /* 0x0000a8000c1e1100 */
[----:B------:R1:W-:Y:S02]  /*1f710*/  STL [R1+0x1d20], R68 ;  /* 0x001d204401007387 */ /* 0x0003e40000100800 */
[----:B-1----:R-:W0:Y:S02]  /*1f720*/  LDC R68, c[0x0][0x3a0] ;  /* 0x0000e800ff447b82 */ /* 0x002e240000000800 */
[----:B------:R1:W-:Y:S04]  /*1f730*/  STL [R1+0x1d1c], R7 ;  /* 0x001d1c0701007387 */ /* 0x0003e80000100800 */
[----:B------:R-:W2:Y:S01]  /*1f740*/  LDL.LU R65, [R1+0x2e84] ;  /* 0x002e840001417983 */ /* 0x000ea20000300800 */
[----:B------:R-:W-:Y:S01]  /*1f750*/  PRMT R11, RZ, 0x7610, R11 ;  /* 0x00007610ff0b7816 */ /* 0x000fe2000000000b */
[----:B0-----:R-:W-:Y:S01]  /*1f760*/  VIADD R8, R68, 0xffffff4b ;  /* 0xffffff4b44087836 */ /* 0x001fe20000000000 */
[----:B---3--:R-:W-:Y:S01]  /*1f770*/  ISETP.GE.AND P6, PT, R10, RZ, PT ;  /* 0x000000ff0a00720c */ /* 0x008fe20003fc6270 */
[----:B------:R-:W-:Y:S01]  /*1f780*/  IMAD R10, R14, 0xb3, RZ ;  /* 0x000000b30e0a7824 */ /* 0x000fe200078e02ff */
[----:B----4-:R0:W-:Y:S04]  /*1f790*/  STL [R1+0x1f4], R67 ;  /* 0x0001f44301007387 */ /* 0x0101e80000100800 */
[----:B-1----:R-:W-:-:S02]  /*1f7a0*/  SHF.R.S32.HI R7, RZ, 0x1f, R10 ;  /* 0x0000001fff077819 */ /* 0x002fc4000001140a */
[----:B------:R-:W-:Y:S01]  /*1f7b0*/  IADD3 R9, P0, PT, R10, R3, RZ ;  /* 0x000000030a097210 */ /* 0x000fe20007f1e0ff */
[----:B0-----:R-:W3:Y:S04]  /*1f7c0*/  LDL.LU R67, [R1+0x2e80] ;  /* 0x002e800001437983 */ /* 0x001ee80000300800 */
[----:B--2---:R0:W-:Y:S01]  /*1f7d0*/  STL [R1+0x40], R0 ;  /* 0x0000400001007387 */ /* 0x0041e20000100800 */
[----:B------:R-:W-:-:S03]  /*1f7e0*/  IMAD.X R68, R7, 0x1, R5, P0 ;  /* 0x0000000107447824 */ /* 0x000fc600000e0605 */
[----:B0-----:R-:W2:Y:S01]  /*1f7f0*/  LDL.LU R0, [R1+0x44] ;  /* 0x0000440001007983 */ /* 0x001ea20000300800 */
[----:B------:R-:W-:-:S03]  /*1f800*/  ISETP.GE.U32.AND P0, PT, R8, 0x7ffffe4c, PT ;  /* 0x7ffffe4c0800780c */ /* 0x000fc60003f06070 */
[----:B------:R0:W-:Y:S01]  /*1f810*/  STL [R1+0x1d28], R9 ;  /* 0x001d280901007387 */ /* 0x0001e20000100800 */
[----:B------:R-:W-:Y:S02]  /*1f820*/  @!P2 IMAD.MOV.U32 R8, RZ, RZ, R9 ;  /* 0x000000ffff08a224 */ /* 0x000fe400078e0009 */
[----:B0-----:R-:W-:-:S05]  /*1f830*/  @!P2 IMAD.MOV.U32 R9, RZ, RZ, R68 ;  /* 0x000000ffff09a224 */ /* 0x001fca00078e0044 */
[----:B------:R0:W4:Y:S04]  /*1f840*/  @!P2 LDG.E.U8 R11, desc[UR18][R8.64] ;  /* 0x00000012080ba981 */ /* 0x000128000c1e1100 */
[----:B------:R1:W-:Y:S01]  /*1f850*/  STL [R1+0x1d24], R68 ;  /* 0x001d244401007387 */ /* 0x0003e20000100800 */
        /* <DEDUP_REMOVED lines=22> */
[----:B------:R-:W-:-:S04]  /*1f9c0*/  PRMT R68, RZ, 0x7610, R68 ;  /* 0x00007610ff447816 */ /* 0x000fc80000000044 */
[----:B------:R-:W-:Y:S02]  /*1f9d0*/  ISETP.GE.U32.AND P2, PT, R11, 0x7ffffe4b, PT ;  /* 0x7ffffe4b0b00780c */ /* 0x000fe40003f46070 */
[----:B------:R-:W-:Y:S01]  /*1f9e0*/  PRMT R11, RZ, 0x7610, R11 ;  /* 0x00007610ff0b7816 */ /* 0x000fe2000000000b */
[----:B--2---:R0:W-:Y:S04]  /*1f9f0*/  STL [R1+0x270], R73 ;  /* 0x0002704901007387 */ /* 0x0041e80000100800 */
[----:B------:R1:W-:Y:S01]  /*1fa00*/  STL [R1+0x1d34], R8 ;  /* 0x001d340801007387 */ /* 0x0003e20000100800 */
[----:B0-----:R-:W-:Y:S02]  /*1fa10*/  IMAD.MOV.U32 R73, RZ, RZ, R74 ;  /* 0x000000ffff497224 */ /* 0x001fe400078e004a */
[----:B------:R-:W-:-:S02]  /*1fa20*/  IMAD.MOV.U32 R74, RZ, RZ, R78 ;  /* 0x000000ffff4a7224 */ /* 0x000fc400078e004e */
[----:B------:R-:W-:Y:S02]  /*1fa30*/  IMAD.MOV.U32 R78, RZ, RZ, R81 ;  /* 0x000000ffff4e7224 */ /* 0x000fe400078e0051 */
[----:B------:R-:W-:Y:S01]  /*1fa40*/  IMAD.MOV.U32 R81, RZ, RZ, R84 ;  /* 0x000000ffff517224 */ /* 0x000fe200078e0054 */
[C---:B-1----:R-:W-:Y:S01]  /*1fa50*/  @!P0 LOP3.LUT R8, R9.reuse, R8, RZ, 0x3c, !PT ;  /* 0x0000000809088212 */ /* 0x042fe200078e3cff */
[----:B------:R-:W-:Y:S02]  /*1fa60*/  IMAD.MOV.U32 R84, RZ, RZ, R87 ;  /* 0x000000ffff547224 */ /* 0x000fe400078e0057 */
[----:B------:R-:W-:Y:S02]  /*1fa70*/  IMAD.MOV.U32 R87, RZ, RZ, R85 ;  /* 0x000000ffff577224 */ /* 0x000fe400078e0055 */
[----:B------:R-:W-:Y:S01]  /*1fa80*/  IMAD.MOV.U32 R85, RZ, RZ, R64 ;  /* 0x000000ffff557224 */ /* 0x000fe200078e0040 */
[----:B------:R-:W-:Y:S02]  /*1fa90*/  IADD3 R64, P4, PT, R10, R4, RZ ;  /* 0x000000040a407210 */ /* 0x000fe40007f9e0ff */
[----:B------:R-:W-:-:S03]  /*1faa0*/  @!P0 LOP3.LUT R9, R9, R8, RZ, 0x3c, !PT ;  /* 0x0000000809098212 */ /* 0x000fc600078e3cff */
[----:B------:R-:W-:Y:S02]  /*1fab0*/  IMAD.X R0, R7, 0x1, R6, P4 ;  /* 0x0000000107007824 */ /* 0x000fe400020e0606 */
[----:B------:R0:W2:Y:S01]  /*1fac0*/  @!P0 LDG.E.U8 R68, desc[UR18][R8.64] ;  /* 0x0000001208448981 */ /* 0x0000a2000c1e1100 */
[----:B------:R-:W-:-:S04]  /*1fad0*/  IMAD.MOV.U32 R7, RZ, RZ, R64 ;  /* 0x000000ffff077224 */ /* 0x000fc800078e0040 */
[----:B0-----:R-:W-:Y:S02]  /*1fae0*/  IMAD.MOV.U32 R9, RZ, RZ, R7 ;  /* 0x000000ffff097224 */ /* 0x001fe400078e0007 */
[----:B------:R-:W-:-:S05]  /*1faf0*/  IMAD.MOV.U32 R8, RZ, RZ, R0 ;  /* 0x000000ffff087224 */ /* 0x000fca00078e0000 */
[----:B------:R-:W-:-:S04]  /*1fb00*/  @!P0 LOP3.LUT R9, R9, R8, RZ, 0x3c, !PT ;  /* 0x0000000809098212 */ /* 0x000fc800078e3cff */
[----:B------:R-:W-:-:S04]  /*1fb10*/  @!P0 LOP3.LUT R8, R9, R8, RZ, 0x3c, !PT ;  /* 0x0000000809088212 */ /* 0x000fc800078e3cff */
[----:B------:R-:W-:-:S05]  /*1fb20*/  @!P0 LOP3.LUT R9, R9, R8, RZ, 0x3c, !PT ;  /* 0x0000000809098212 */ /* 0x000fca00078e3cff */
[----:B------:R0:W4:Y:S04]  /*1fb30*/  @!P0 LDG.E.U8 R11, desc[UR18][R8.64] ;  /* 0x00000012080b8981 */ /* 0x000128000c1e1100 */
[----:B------:R1:W-:Y:S04]  /*1fb40*/  STL [R1+0x1d40], R64 ;  /* 0x001d404001007387 */ /* 0x0003e80000100800 */
[----:B-1----:R-:W3:Y:S04]  /*1fb50*/  LDL.LU R64, [R1+0x2e7c] ;  /* 0x002e7c0001407983 */ /* 0x002ee80000300800 */
[----:B------:R1:W-:Y:S01]  /*1fb60*/  STL [R1+0x1d3c], R0 ;  /* 0x001d3c0001007387 */ /* 0x0003e20000100800 */
[----:B------:R-:W-:-:S02]  /*1fb70*/  IMAD R10, R14, 0xb5, RZ ;  /* 0x000000b50e0a7824 */ /* 0x000fc400078e02ff */
[----:B-1----:R-:W-:Y:S02]  /*1fb80*/  IMAD.MOV.U32 R0, RZ, RZ, R74 ;  /* 0x000000ffff007224 */ /* 0x002fe400078e004a */
[----:B------:R-:W-:Y:S02]  /*1fb90*/  IMAD.MOV.U32 R74, RZ, RZ, R78 ;  /* 0x000000ffff4a7224 */ /* 0x000fe400078e004e */
[----:B------:R-:W-:Y:S02]  /*1fba0*/  IMAD.MOV.U32 R78, RZ, RZ, R84 ;  /* 0x000000ffff4e7224 */ /* 0x000fe400078e0054 */
[----:B------:R-:W-:Y:S02]  /*1fbb0*/  IMAD.MOV.U32 R84, RZ, RZ, R88 ;  /* 0x000000ffff547224 */ /* 0x000fe400078e0058 */
[----:B------:R-:W-:Y:S02]  /*1fbc0*/  IMAD.MOV.U32 R88, RZ, RZ, R91 ;  /* 0x000000ffff587224 */ /* 0x000fe400078e005b */
[----:B------:R-:W-:-:S02]  /*1fbd0*/  IMAD.MOV.U32 R91, RZ, RZ, R49 ;  /* 0x000000ffff5b7224 */ /* 0x000fc400078e0031 */
        /* <DEDUP_REMOVED lines=9> */
[----:B----4-:R1:W-:Y:S01]  /*1fc70*/  STL [R1+0x264], R11 ;  /* 0x0002640b01007387 */ /* 0x0103e20000100800 */
[----:B0-----:R-:W-:Y:S01]  /*1fc80*/  VIADD R8, R68, 0xffffff49 ;  /* 0xffffff4944087836 */ /* 0x001fe20000000000 */
[----:B-1----:R-:W-:-:S02]  /*1fc90*/  IADD3 R11, P0, PT, R10, R4, RZ ;  /* 0x000000040a0b7210 */ /* 0x002fc40007f1e0ff */
[----:B------:R-:W2:Y:S03]  /*1fca0*/  LDL.LU R10, [R1+0x44c] ;  /* 0x00044c00010a7983 */ /* 0x000ea60000300800 */
[----:B------:R-:W-:Y:S01]  /*1fcb0*/  IMAD.X R7, R7, 0x1, R6, P0 ;  /* 0x0000000107077824 */ /* 0x000fe200000e0606 */
[----:B------:R-:W-:Y:S01]  /*1fcc0*/  ISETP.GE.U32.AND P0, PT, R8, 0x7ffffe4a, PT ;  /* 0x7ffffe4a0800780c */ /* 0x000fe20003f06070 */
[----:B------:R-:W-:Y:S01]  /*1fcd0*/  @!P2 IMAD.MOV.U32 R8, RZ, RZ, R61 ;  /* 0x000000ffff08a224 */ /* 0x000fe200078e003d */
[----:B------:R0:W-:Y:S04]  /*1fce0*/  STL [R1+0x1d44], R9 ;  /* 0x001d440901007387 */ /* 0x0001e80000100800 */
[----:B------:R1:W4:Y:S02]  /*1fcf0*/  @!P2 LDG.E.U8 R39, desc[UR18][R8.64] ;  /* 0x000000120827a981 */ /* 0x000324000c1e1100 */
[----:B-1----:R-:W-:-:S02]  /*1fd00*/  @!P2 IMAD.MOV.U32 R8, RZ, RZ, R11 ;  /* 0x000000ffff08a224 */ /* 0x002fc400078e000b */
[----:B0-----:R-:W-:-:S05]  /*1fd10*/  @!P2 IMAD.MOV.U32 R9, RZ, RZ, R7 ;  /* 0x000000ffff09a224 */ /* 0x001fca00078e0007 */
[----:B------:R0:W3:Y:S04]  /*1fd20*/  @!P2 LDG.E.U8 R83, desc[UR18][R8.64] ;  /* 0x000000120853a981 */ /* 0x0000e8000c1e1100 */
[----:B------:R-:W-:Y:S04]  /*1fd30*/  STL [R1+0x1d50], R11 ;  /* 0x001d500b01007387 */ /* 0x000fe80000100800 */
[----:B------:R1:W-:Y:S04]  /*1fd40*/  STL [R1+0x1d4c], R7 ;  /* 0x001d4c0701007387 */ /* 0x0003e80000100800 */
[----:B------:R-:W3:Y:S01]  /*1fd50*/  LDL.LU R61, [R1+0x2e78] ;  /* 0x002e7800013d7983 */ /* 0x000ee20000300800 */
[----:B------:R-:W-:Y:S01]  /*1fd60*/  PRMT R71, RZ, 0x7610, R71 ;  /* 0x00007610ff477816 */ /* 0x000fe20000000047 */
[----:B0-----:R-:W-:Y:S01]  /*1fd70*/  VIADD R8, R68, 0xffffff48 ;  /* 0xffffff4844087836 */ /* 0x001fe20000000000 */
[----:B--2---:R-:W-:Y:S01]  /*1fd80*/  ISETP.GE.AND P4, PT, R10, RZ, PT ;  /* 0x000000ff0a00720c */ /* 0x004fe20003f86270 */
[----:B------:R-:W-:Y:S01]  /*1fd90*/  IMAD R10, R14, 0xb6, RZ ;  /* 0x000000b60e0a7824 */ /* 0x000fe200078e02ff */
[----:B----4-:R-:W-:Y:S04]  /*1fda0*/  STL [R1+0x2d04], R39 ;  /* 0x002d042701007387 */ /* 0x010fe80000100800 */
[----:B-1----:R-:W-:-:S02]  /*1fdb0*/  SHF.R.S32.HI R7, RZ, 0x1f, R10 ;  /* 0x0000001fff077819 */ /* 0x002fc4000001140a */
[----:B------:R-:W-:Y:S01]  /*1fdc0*/  IADD3 R9, P2, PT, R10, R3, RZ ;  /* 0x000000030a097210 */ /* 0x000fe20007f5e0ff */
[----:B---3--:R-:W-:Y:S04]  /*1fdd0*/  STL [R1+0x2d08], R83 ;  /* 0x002d085301007387 */ /* 0x008fe80000100800 */
        /* <DEDUP_REMOVED lines=30> */
[----:B-1----:R-:W-:Y:S01]  /*1ffc0*/  VIADD R11, R68, 0xffffff47 ;  /* 0xffffff47440b7836 */ /* 0x002fe20000000000 */
[----:B------:R-:W-:Y:S01]  /*1ffd0*/  PRMT R68, RZ, 0x7610, R68 ;  /* 0x00007610ff447816 */ /* 0x000fe20000000044 */
[----:B--2---:R0:W-:Y:S04]  /*1ffe0*/  STL [R1+0x5bc], R72 ;  /* 0x0005bc4801007387 */ /* 0x0041e80000100800 */
[----:B------:R1:W-:Y:S01]  /*1fff0*/  STL [R1+0x1d64], R8 ;  /* 0x001d640801007387 */ /* 0x0003e20000100800 */
[----:B0-----:R-:W-:Y:S02]  /*20000*/  IMAD.MOV.U32 R72, RZ, RZ, R0 ;  /* 0x000000ffff487224 */ /* 0x001fe400078e0000 */
[----:B------:R-:W-:-:S02]  /*20010*/  IMAD.MOV.U32 R0, RZ, RZ, R75 ;  /* 0x000000ffff007224 */ /* 0x000fc400078e004b */
[----:B------:R-:W-:Y:S02]  /*20020*/  IMAD.MOV.U32 R75, RZ, RZ, R77 ;  /* 0x000000ffff4b7224 */ /* 0x000fe400078e004d */
[----:B------:R-:W-:Y:S02]  /*20030*/  IMAD.MOV.U32 R77, RZ, RZ, R81 ;  /* 0x000000ffff4d7224 */ /* 0x000fe400078e0051 */
[----:B------:R-:W-:Y:S02]  /*20040*/  IMAD.MOV.U32 R81, RZ, RZ, R87 ;  /* 0x000000ffff517224 */ /* 0x000fe400078e0057 */
        /* <DEDUP_REMOVED lines=22> */
[----:B------:R-:W-:Y:S02]  /*201b0*/  IMAD.MOV.U32 R84, RZ, RZ, R70 ;  /* 0x000000ffff547224 */ /* 0x000fe400078e0046 */
[----:B------:R-:W-:Y:S01]  /*201c0*/  IMAD.MOV.U32 R70, RZ, RZ, R63 ;  /* 0x000000ffff467224 */ /* 0x000fe200078e003f */
[----:B------:R-:W-:Y:S02]  /*201d0*/  SHF.R.S32.HI R7, RZ, 0x1f, R10 ;  /* 0x0000001fff077819 */ /* 0x000fe4000001140a */
[----:B------:R-:W-:-:S02]  /*201e0*/  IADD3 R63, P5, PT, R10, R3, RZ ;  /* 0x000000030a3f7210 */ /* 0x000fc40007fbe0ff */
[----:B------:R-:W-:-:S03]  /*201f0*/  PRMT R62, RZ, 0x7610, R62 ;  /* 0x00007610ff3e7816 */ /* 0x000fc6000000003e */
[----:B0-----:R-:W-:Y:S01]  /*20200*/  IMAD.X R9, R7, 0x1, R5, P5 ;  /* 0x0000000107097824 */ /* 0x001fe200028e0605 */
[----:B------:R-:W-:Y:S01]  /*20210*/  PRMT R11, RZ, 0x7610, R11 ;  /* 0x00007610ff0b7816 */ /* 0x000fe2000000000b */
[----:B--2---:R0:W-:Y:S04]  /*20220*/  STL [R1+0x5b0], R59 ;  /* 0x0005b03b01007387 */ /* 0x0041e80000100800 */
[----:B0-----:R-:W2:Y:S04]  /*20230*/  LDL.LU R59, [R1+0x2e70] ;  /* 0x002e7000013b7983 */ /* 0x001ea80000300800 */
[----:B---3--:R0:W-:Y:S02]  /*20240*/  STL [R1+0x5ac], R68 ;  /* 0x0005ac4401007387 */ /* 0x0081e40000100800 */
[----:B0-----:R-:W0:Y:S02]  /*20250*/  LDC R68, c[0x0][0x3a0] ;  /* 0x0000e800ff447b82 */ /* 0x001e240000000800 */
        /* <DEDUP_REMOVED lines=8> */
[----:B------:R1:W2:Y:S02]  /*202e0*/  @!P0 LDG.E.U8 R62, desc[UR18][R8.64] ;  /* 0x00000012083e8981 */ /* 0x0002a4000c1e1100 */
[----:B-1----:R-:W-:-:S02]  /*202f0*/  @!P0 IMAD.MOV.U32 R8, RZ, RZ, R68 ;  /* 0x000000ffff088224 */ /* 0x002fc400078e0044 */
[----:B0-----:R-:W-:-:S05]  /*20300*/  @!P0 IMAD.MOV.U32 R9, RZ, RZ, R7 ;  /* 0x000000ffff098224 */ /* 0x001fca00078e0007 */
[----:B------:R0:W4:Y:S04]  /*20310*/  @!P0 LDG.E.U8 R11, desc[UR18][R8.64] ;  /* 0x00000012080b8981 */ /* 0x000128000c1e1100 */
[----:B------:R1:W-:Y:S02]  /*20320*/  STL [R1+0x1d80], R68 ;  /* 0x001d804401007387 */ /* 0x0003e40000100800 */
[----:B-1----:R-:W0:Y:S02]  /*20330*/  LDC R68, c[0x0][0x3a0] ;  /* 0x0000e800ff447b82 */ /* 0x002e240000000800 */
[----:B------:R1:W-:Y:S04]  /*20340*/  STL [R1+0x1d7c], R7 ;  /* 0x001d7c0701007387 */ /* 0x0003e80000100800 */
[----:B------:R-:W4:Y:S01]  /*20350*/  LDL.LU R63, [R1+0x2e6c] ;  /* 0x002e6c00013f7983 */ /* 0x000f220000300800 */
[----:B------:R-:W-:Y:S01]  /*20360*/  PRMT R20, RZ, 0x7610, R20 ;  /* 0x00007610ff147816 */ /* 0x000fe20000000014 */
[----:B0-----:R-:W-:Y:S01]  /*20370*/  VIADD R8, R68, 0xffffff45 ;  /* 0xffffff4544087836 */ /* 0x001fe20000000000 */
[----:B---3--:R-:W-:Y:S01]  /*20380*/  ISETP.GE.AND P5, PT, R10, RZ, PT ;  /* 0x000000ff0a00720c */ /* 0x008fe20003fa6270 */
[----:B------:R-:W-:Y:S01]  /*20390*/  IMAD R10, R14, 0xb9, RZ ;  /* 0x000000b90e0a7824 */ /* 0x000fe200078e02ff */
[----:B--2---:R0:W-:Y:S04]  /*203a0*/  STL [R1+0x34], R62 ;  /* 0x0000343e01007387 */ /* 0x0041e80000100800 */
[----:B-1----:R-:W-:-:S02]  /*203b0*/  SHF.R.S32.HI R7, RZ, 0x1f, R10 ;  /* 0x0000001fff077819 */ /* 0x002fc4000001140a */
[----:B------:R-:W-:Y:S01]  /*203c0*/  IADD3 R9, P0, PT, R10, R3, RZ ;  /* 0x000000030a097210 */ /* 0x000fe20007f1e0ff */
[----:B0-----:R-:W2:Y:S04]  /*203d0*/  LDL.LU R62, [R1+0x2e68] ;  /* 0x002e6800013e7983 */ /* 0x001ea80000300800 */
[----:B----4-:R0:W-:Y:S01]  /*203e0*/  STL [R1+0x28], R11 ;  /* 0x0000280b01007387 */ /* 0x0101e20000100800 */
[----:B------:R-:W-:-:S03]  /*203f0*/  IMAD.X R68, R7, 0x1, R5, P0 ;  /* 0x0000000107447824 */ /* 0x000fc600000e0605 */
[----:B0-----:R-:W3:Y:S01]  /*20400*/  LDL.LU R11, [R1+0xf0] ;  /* 0x0000f000010b7983 */ /* 0x001ee20000300800 */
[----:B------:R-:W-:-:S03]  /*20410*/  ISETP.GE.U32.AND P0, PT, R8, 0x7ffffe46, PT ;  /* 0x7ffffe460800780c */ /* 0x000fc60003f06070 */
[----:B------:R0:W-:Y:S01]  /*20420*/  STL [R1+0x1d88], R9 ;  /* 0x001d880901007387 */ /* 0x0001e20000100800 */
[----:B------:R-:W-:Y:S02]  /*20430*/  @!P2 IMAD.MOV.U32 R8, RZ, RZ, R9 ;  /* 0x000000ffff08a224 */ /* 0x000fe400078e0009 */
        /* <DEDUP_REMOVED lines=27> */
[----:B------:R-:W-:Y:S01]  /*205f0*/  IMAD.MOV.U32 R81, RZ, RZ, R57 ;  /* 0x000000ffff517224 */ /* 0x000fe200078e0039 */
[----:B------:R-:W-:Y:S01]  /*20600*/  IADD3 R57, P3, PT, R10, R4, RZ ;  /* 0x000000040a397210 */ /* 0x000fe20007f7e0ff */
[----:B-1----:R-:W-:Y:S01]  /*20610*/  VIADD R11, R68, 0xffffff44 ;  /* 0xffffff44440b7836 */ /* 0x002fe20000000000 */
[----:B------:R-:W-:Y:S01]  /*20620*/  PRMT R68, RZ, 0x7610, R68 ;  /* 0x00007610ff447816 */ /* 0x000fe20000000044 */
[----:B---3--:R-:W-:Y:S04]  /*20630*/  STL [R1+0x20], R69 ;  /* 0x0000204501007387 */ /* 0x008fe80000100800 */
[----:B------:R0:W-:Y:S02]  /*20640*/  STL [R1+0x1d94], R8 ;  /* 0x001d940801007387 */ /* 0x0001e40000100800 */
[----:B0-----:R-:W-:Y:S01]  /*20650*/  @!P0 LOP3.LUT R8, R9, R8, RZ, 0x3c, !PT ;  /* 0x0000000809088212 */ /* 0x001fe200078e3cff */
[----:B------:R-:W-:-:S02]  /*20660*/  IMAD.X R69, R7, 0x1, R6, P3 ;  /* 0x0000000107457824 */ /* 0x000fc400018e0606 */
[----:B------:R-:W-:Y:S01]  /*20670*/  IMAD.MOV.U32 R7, RZ, RZ, R57 ;  /* 0x000000ffff077224 */ /* 0x000fe200078e0039 */
[----:B------:R-:W-:-:S05]  /*20680*/  @!P0 LOP3.LUT R9, R9, R8, RZ, 0x3c, !PT ;  /* 0x0000000809098212 */ /* 0x000fca00078e3cff */
[----:B------:R0:W3:Y:S02]  /*20690*/  @!P0 LDG.E.U8 R56, desc[UR18][R8.64] ;  /* 0x0000001208388981 */ /* 0x0000e4000c1e1100 */
[----:B0-----:R-:W-:Y:S02]  /*206a0*/  IMAD.MOV.U32 R9, RZ, RZ, R7 ;  /* 0x000000ffff097224 */ /* 0x001fe400078e0007 */
[----:B------:R-:W-:-:S05]  /*206b0*/  IMAD.MOV.U32 R8, RZ, RZ, R69 ;  /* 0x000000ffff087224 */ /* 0x000fca00078e0045 */
[----:B------:R-:W-:-:S04]  /*206c0*/  @!P0 LOP3.LUT R9, R9, R8, RZ, 0x3c, !PT ;  /* 0x0000000809098212 */ /* 0x000fc800078e3cff */
[----:B------:R-:W-:-:S04]  /*206d0*/  @!P0 LOP3.LUT R8, R9, R8, RZ, 0x3c, !PT ;  /* 0x0000000809088212 */ /* 0x000fc800078e3cff */
[----:B------:R-:W-:-:S05]  /*206e0*/  @!P0 LOP3.LUT R9, R9, R8, RZ, 0x3c, !PT ;  /* 0x0000000809098212 */ /* 0x000fca00078e3cff */
[----:B------:R0:W4:Y:S04]  /*206f0*/  @!P0 LDG.E.U8 R68, desc[UR18][R8.64] ;  /* 0x0000001208448981 */ /* 0x000128000c1e1100 */
[----:B------:R1:W-:Y:S04]  /*20700*/  STL [R1+0x1da0], R57 ;  /* 0x001da03901007387 */ /* 0x0003e80000100800 */
[----:B-1----:R-:W2:Y:S04]  /*20710*/  LDL.LU R57, [R1+0x2e64] ;  /* 0x002e640001397983 */ /* 0x002ea80000300800 */
[----:B------:R1:W-:Y:S01]  /*20720*/  STL [R1+0x1d9c], R69 ;  /* 0x001d9c4501007387 */ /* 0x0003e20000100800 */
[----:B------:R-:W-:Y:S01]  /*20730*/  ISETP.GE.U32.AND P2, PT, R11, 0x7ffffe45, PT ;  /* 0x7ffffe450b00780c */ /* 0x000fe20003f46070 */
[----:B------:R-:W-:-:S05]  /*20740*/  IMAD R10, R14, 0xbb, RZ ;  /* 0x000000bb0e0a7824 */ /* 0x000fca00078e02ff */
[----:B------:R-:W-:Y:S01]  /*20750*/  SHF.R.S32.HI R7, RZ, 0x1f, R10 ;  /* 0x0000001fff077819 */ /* 0x000fe2000001140a */
[----:B-1----:R-:W-:Y:S02]  /*20760*/  IMAD.MOV.U32 R69, RZ, RZ, R82 ;  /* 0x000000ffff457224 */ /* 0x002fe400078e0052 */
[----:B------:R-:W-:Y:S01]  /*20770*/  IMAD.MOV.U32 R82, RZ, RZ, R58 ;  /* 0x000000ffff527224 */ /* 0x000fe200078e003a */
[----:B------:R-:W-:Y:S02]  /*20780*/  IADD3 R58, P3, PT, R10, R3, RZ ;  /* 0x000000030a3a7210 */ /* 0x000fe40007f7e0ff */
[----:B------:R-:W-:-:S03]  /*20790*/  PRMT R55, RZ, 0x7610, R55 ;  /* 0x00007610ff377816 */ /* 0x000fc60000000037 */
[----:B0-----:R-:W-:Y:S01]  /*207a0*/  IMAD.X R9, R7, 0x1, R5, P3 ;  /* 0x0000000107097824 */ /* 0x001fe200018e0605 */
[----:B------:R-:W-:Y:S01]  /*207b0*/  PRMT R11, RZ, 0x7610, R11 ;  /* 0x00007610ff0b7816 */ /* 0x000fe2000000000b */
[----:B---3--:R0:W-:Y:S04]  /*207c0*/  STL [R1+0x30], R56 ;  /* 0x0000303801007387 */ /* 0x0081e80000100800 */
[----:B0-----:R-:W3:Y:S04]  /*207d0*/  LDL.LU R56, [R1+0x2e60] ;  /* 0x002e600001387983 */ /* 0x001ee80000300800 */
[----:B----4-:R0:W-:Y:S02]  /*207e0*/  STL [R1+0x2c], R68 ;  /* 0x00002c4401007387 */ /* 0x0101e40000100800 */
[----:B0-----:R-:W0:Y:S02]  /*207f0*/  LDC R68, c[0x0][0x3a0] ;  /* 0x0000e800ff447b82 */ /* 0x001e240000000800 */
[----:B------:R-:W-:Y:S01]  /*20800*/  STL [R1+0x1da8], R58 ;  /* 0x001da83a01007387 */ /* 0x000fe20000100800 */
[----:B0-----:R-:W-:Y:S01]  /*20810*/  VIADD R8, R68, 0xffffff43 ;  /* 0xffffff4344087836 */ /* 0x001fe20000000000 */
[----:B------:R-:W-:-:S02]  /*20820*/  IADD3 R68, P0, PT, R10, R4, RZ ;  /* 0x000000040a447210 */ /* 0x000fc40007f1e0ff */
        /* <DEDUP_REMOVED lines=9> */
[----:B------:R1:W-:Y:S02]  /*208c0*/  STL [R1+0x1db0], R68 ;  /* 0x001db04401007387 */ /* 0x0003e40000100800 */
[----:B-1----:R-:W0:Y:S02]  /*208d0*/  LDC R68, c[0x0][0x3a0] ;  /* 0x0000e800ff447b82 */ /* 0x002e240000000800 */
[----:B------:R1:W-:Y:S04]  /*208e0*/  STL [R1+0x1dac], R7 ;  /* 0x001dac0701007387 */ /* 0x0003e80000100800 */
[----:B------:R-:W3:Y:S01]  /*208f0*/  LDL.LU R58, [R1+0x2e5c] ;  /* 0x002e5c00013a7983 */ /* 0x000ee20000300800 */
[----:B------:R-:W-:Y:S01]  /*20900*/  PRMT R43, RZ, 0x7610, R43 ;  /* 0x00007610ff2b7816 */ /* 0x000fe2000000002b */
[----:B0-----:R-:W-:Y:S01]  /*20910*/  VIADD R8, R68, 0xffffff42 ;  /* 0xffffff4244087836 */ /* 0x001fe20000000000 */
[----:B----4-:R-:W-:Y:S01]  /*20920*/  ISETP.GE.AND P3, PT, R10, RZ, PT ;  /* 0x000000ff0a00720c */ /* 0x010fe20003f66270 */
[----:B------:R-:W-:Y:S01]  /*20930*/  IMAD R10, R14, 0xbc, RZ ;  /* 0x000000bc0e0a7824 */ /* 0x000fe200078e02ff */
[----:B--2---:R0:W-:Y:S04]  /*20940*/  STL [R1+0x254], R55 ;  /* 0x0002543701007387 */ /* 0x0041e80000100800 */
[----:B-1----:R-:W-:-:S02]  /*20950*/  SHF.R.S32.HI R7, RZ, 0x1f, R10 ;  /* 0x0000001fff077819 */ /* 0x002fc4000001140a */
[----:B------:R-:W-:Y:S01]  /*20960*/  IADD3 R9, P2, PT, R10, R3, RZ ;  /* 0x000000030a097210 */ /* 0x000fe20007f5e0ff */
[----:B0-----:R-:W2:Y:S04]  /*20970*/  LDL.LU R55, [R1+0x2e58] ;  /* 0x002e580001377983 */ /* 0x001ea80000300800 */
[----:B---3--:R0:W-:Y:S01]  /*20980*/  STL [R1+0x248], R11 ;  /* 0x0002480b01007387 */ /* 0x0081e20000100800 */
        /* <DEDUP_REMOVED lines=23> */
[----:B------:R-:W-:Y:S02]  /*20b00*/  IADD3 R43, P6, PT, R10, R3, RZ ;  /* 0x000000030a2b7210 */ /* 0x000fe40007fde0ff */
[----:B------:R-:W-:Y:S01]  /*20b10*/  SHF.R.S32.HI R7, RZ, 0x1f, R10 ;  /* 0x0000001fff077819 */ /* 0x000fe2000001140a */
[----:B-1----:R-:W-:Y:S02]  /*20b20*/  VIADD R11, R68, 0xffffff41 ;  /* 0xffffff41440b7836 */ /* 0x002fe40000000000 */
[----:B------:R-:W-:Y:S02]  /*20b30*/  STL [R1+0x1dc8], R43 ;  /* 0x001dc82b01007387 */ /* 0x000fe40000100800 */
[----:B0-----:R-:W-:Y:S01]  /*20b40*/  IMAD.X R8, R7, 0x1, R5, P6 ;  /* 0x0000000107087824 */ /* 0x001fe200030e0605 */
[----:B------:R-:W-:Y:S02]  /*20b50*/  IADD3 R68, P6, PT, R10, R4, RZ ;  /* 0x000000040a447210 */ /* 0x000fe40007fde0ff */
[----:B------:R-:W-:Y:S01]  /*20b60*/  PRMT R80, RZ, 0x7610, R80 ;  /* 0x00007610ff507816 */ /* 0x000fe20000000050 */
[----:B------:R-:W-:Y:S01]  /*20b70*/  @!P2 IMAD.MOV.U32 R9, RZ, RZ, R8 ;  /* 0x000000ffff09a224 */ /* 0x000fe200078e0008 */
[----:B------:R-:W-:Y:S01]  /*20b80*/  PRMT R93, RZ, 0x7610, R93 ;  /* 0x00007610ff5d7816 */ /* 0x000fe2000000005d */
[----:B---3--:R0:W-:Y:S04]  /*20b90*/  STL [R1+0x240], R19 ;  /* 0x0002401301007387 */ /* 0x0081e80000100800 */
[----:B------:R1:W-:Y:S01]  /*20ba0*/  STL [R1+0x1dc4], R8 ;  /* 0x001dc40801007387 */ /* 0x0003e20000100800 */
[----:B0-----:R-:W-:-:S02]  /*20bb0*/  IMAD.MOV.U32 R19, RZ, RZ, R69 ;  /* 0x000000ffff137224 */ /* 0x001fc400078e0045 */
[----:B------:R-:W-:Y:S02]  /*20bc0*/  IMAD.MOV.U32 R69, RZ, RZ, R71 ;  /* 0x000000ffff457224 */ /* 0x000fe400078e0047 */
[----:B------:R-:W-:Y:S02]  /*20bd0*/  IMAD.MOV.U32 R71, RZ, RZ, R0 ;  /* 0x000000ffff477224 */ /* 0x000fe400078e0000 */
[----:B------:R-:W-:Y:S02]  /*20be0*/  IMAD.MOV.U32 R0, RZ, RZ, R74 ;  /* 0x000000ffff007224 */ /* 0x000fe400078e004a */
[----:B------:R-:W-:Y:S02]  /*20bf0*/  IMAD.MOV.U32 R74, RZ, RZ, R87 ;  /* 0x000000ffff4a7224 */ /* 0x000fe400078e0057 */
[----:B------:R-:W-:Y:S02]  /*20c00*/  IMAD.MOV.U32 R87, RZ, RZ, R85 ;  /* 0x000000ffff577224 */ /* 0x000fe400078e0055 */
[----:B-1----:R-:W-:-:S02]  /*20c10*/  @!P2 IMAD.MOV.U32 R8, RZ, RZ, R43 ;  /* 0x000000ffff08a224 */ /* 0x002fc400078e002b */
[----:B------:R-:W-:Y:S02]  /*20c20*/  IMAD.MOV.U32 R85, RZ, RZ, R54 ;  /* 0x000000ffff557224 */ /* 0x000fe400078e0036 */
[----:B------:R-:W-:Y:S01]  /*20c30*/  IMAD.X R54, R7, 0x1, R6, P6 ;  /* 0x0000000107367824 */ /* 0x000fe200030e0606 */
[----:B------:R0:W3:Y:S02]  /*20c40*/  @!P2 LDG.E.U8 R80, desc[UR18][R8.64] ;  /* 0x000000120850a981 */ /* 0x0000e4000c1e1100 */
[----:B0-----:R-:W-:Y:S02]  /*20c50*/  @!P2 IMAD.MOV.U32 R8, RZ, RZ, R68 ;  /* 0x000000ffff08a224 */ /* 0x001fe400078e0044 */
[----:B------:R-:W-:-:S05]  /*20c60*/  @!P2 IMAD.MOV.U32 R9, RZ, RZ, R54 ;  /* 0x000000ffff09a224 */ /* 0x000fca00078e0036 */
[----:B------:R0:W4:Y:S04]  /*20c70*/  @!P2 LDG.E.U8 R93, desc[UR18][R8.64] ;  /* 0x00000012085da981 */ /* 0x000128000c1e1100 */
[----:B------:R1:W-:Y:S02]  /*20c80*/  STL [R1+0x1dd0], R68 ;  /* 0x001dd04401007387 */ /* 0x0003e40000100800 */
[----:B-1----:R-:W1:Y:S01]  /*20c90*/  LDC R68, c[0x0][0x3a0] ;  /* 0x0000e800ff447b82 */ /* 0x002e620000000800 */
[----:B------:R-:W-:Y:S01]  /*20ca0*/  ISETP.GE.U32.AND P0, PT, R11, 0x7ffffe42, PT ;  /* 0x7ffffe420b00780c */ /* 0x000fe20003f06070 */
[----:B------:R-:W-:Y:S02]  /*20cb0*/  IMAD R10, R14, 0xbe, RZ ;  /* 0x000000be0e0a7824 */ /* 0x000fe400078e02ff */
[----:B------:R-:W-:-:S02]  /*20cc0*/  IMAD.MOV.U32 R43, RZ, RZ, R71 ;  /* 0x000000ffff2b7224 */ /* 0x000fc400078e0047 */
[----:B------:R-:W-:Y:S02]  /*20cd0*/  IMAD.MOV.U32 R71, RZ, RZ, R77 ;  /* 0x000000ffff477224 */ /* 0x000fe400078e004d */
[----:B------:R-:W-:Y:S02]  /*20ce0*/  IMAD.MOV.U32 R77, RZ, RZ, R76 ;  /* 0x000000ffff4d7224 */ /* 0x000fe400078e004c */
[----:B------:R-:W-:Y:S01]  /*20cf0*/  IMAD.MOV.U32 R76, RZ, RZ, R53 ;  /* 0x000000ffff4c7224 */ /* 0x000fe200078e0035 */
[----:B------:R-:W-:Y:S02]  /*20d00*/  SHF.R.S32.HI R7, RZ, 0x1f, R10 ;  /* 0x0000001fff077819 */ /* 0x000fe4000001140a */
[----:B------:R-:W-:Y:S01]  /*20d10*/  IADD3 R53, P6, PT, R10, R3, RZ ;  /* 0x000000030a357210 */ /* 0x000fe20007fde0ff */
[----:B------:R1:W-:Y:S01]  /*20d20*/  STL [R1+0x1dcc], R54 ;  /* 0x001dcc3601007387 */ /* 0x0003e20000100800 */
[----:B------:R-:W-:-:S03]  /*20d30*/  PRMT R51, RZ, 0x7610, R51 ;  /* 0x00007610ff337816 */ /* 0x000fc60000000033 */
[----:B0-----:R-:W-:Y:S02]  /*20d40*/  IMAD.X R9, R7, 0x1, R5, P6 ;  /* 0x0000000107097824 */ /* 0x001fe400030e0605 */
[----:B-1----:R-:W-:Y:S01]  /*20d50*/  VIADD R8, R68, 0xffffff40 ;  /* 0xffffff4044087836 */ /* 0x002fe20000000000 */
[----:B------:R-:W-:-:S05]  /*20d60*/  IADD3 R68, P2, PT, R10, R4, RZ ;  /* 0x000000040a447210 */ /* 0x000fca0007f5e0ff */
[----:B------:R-:W-:Y:S01]  /*20d70*/  IMAD.X R7, R7, 0x1, R6, P2 ;  /* 0x0000000107077824 */ /* 0x000fe200010e0606 */
[----:B------:R-:W-:Y:S01]  /*20d80*/  ISETP.GE.U32.AND P2, PT, R8, 0x7ffffe41, PT ;  /* 0x7ffffe410800780c */ /* 0x000fe20003f46070 */
[----:B------:R-:W-:Y:S01]  /*20d90*/  @!P0 IMAD.MOV.U32 R8, RZ, RZ, R53 ;  /* 0x000000ffff088224 */ /* 0x000fe200078e0035 */
[----:B------:R-:W-:-:S04]  /*20da0*/  PRMT R11, RZ, 0x7610, R11 ;  /* 0x00007610ff0b7816 */ /* 0x000fc8000000000b */
[----:B------:R0:W2:Y:S02]  /*20db0*/  @!P0 LDG.E.U8 R51, desc[UR18][R8.64] ;  /* 0x0000001208338981 */ /* 0x0000a4000c1e1100 */
[----:B0-----:R-:W-:Y:S02]  /*20dc0*/  @!P0 IMAD.MOV.U32 R8, RZ, RZ, R68 ;  /* 0x000000ffff088224 */ /* 0x001fe400078e0044 */
[----:B---3--:R-:W-:Y:S04]  /*20dd0*/  STL [R1+0x2d0c], R80 ;  /* 0x002d0c5001007387 */ /* 0x008fe80000100800 */
[----:B------:R-:W3:Y:S04]  /*20de0*/  LDL.LU R54, [R1+0x2e54] ;  /* 0x002e540001367983 */ /* 0x000ee80000300800 */
[----:B----4-:R-:W-:Y:S04]  /*20df0*/  STL [R1+0x2d10], R93 ;  /* 0x002d105d01007387 */ /* 0x010fe80000100800 */
[----:B------:R-:W-:Y:S04]  /*20e00*/  STL [R1+0x1dd8], R53 ;  /* 0x001dd83501007387 */ /* 0x000fe80000100800 */
[----:B------:R-:W4:Y:S04]  /*20e10*/  LDL.LU R10, [R1+0x45c] ;  /* 0x00045c00010a7983 */ /* 0x000f280000300800 */
[----:B------:R0:W-:Y:S02]  /*20e20*/  STL [R1+0x1dd4], R9 ;  /* 0x001dd40901007387 */ /* 0x0001e40000100800 */
[----:B0-----:R-:W-:-:S05]  /*20e30*/  @!P0 IMAD.MOV.U32 R9, RZ, RZ, R7 ;  /* 0x000000ffff098224 */ /* 0x001fca00078e0007 */
[----:B------:R0:W3:Y:S04]  /*20e40*/  @!P0 LDG.E.U8 R11, desc[UR18][R8.64] ;  /* 0x00000012080b8981 */ /* 0x0000e8000c1e1100 */
[----:B------:R1:W-:Y:S02]  /*20e50*/  STL [R1+0x1de0], R68 ;  /* 0x001de04401007387 */ /* 0x0003e40000100800 */
[----:B-1----:R-:W0:Y:S02]  /*20e60*/  LDC R68, c[0x0][0x3a0] ;  /* 0x0000e800ff447b82 */ /* 0x002e240000000800 */
[----:B------:R-:W-:Y:S04]  /*20e70*/  STL [R1+0x1ddc], R7 ;  /* 0x001ddc0701007387 */ /* 0x000fe80000100800 */
[----:B------:R-:W3:Y:S01]  /*20e80*/  LDL.LU R53, [R1+0x2e50] ;  /* 0x002e500001357983 */ /* 0x000ee20000300800 */
[----:B------:R-:W-:-:S03]  /*20e90*/  PRMT R37, RZ, 0x7610, R37 ;  /* 0x00007610ff257816 */ /* 0x000fc60000000025 */
[----:B--2---:R1:W-:Y:S04]  /*20ea0*/  STL [R1+0x584], R51 ;  /* 0x0005843301007387 */ /* 0x0043e80000100800 */
[----:B-1----:R-:W2:Y:S01]  /*20eb0*/  LDL.LU R51, [R1+0x2e4c] ;  /* 0x002e4c0001337983 */ /* 0x002ea20000300800 */
[----:B0-----:R-:W-:Y:S01]  /*20ec0*/  VIADD R8, R68, 0xffffff3f ;  /* 0xffffff3f44087836 */ /* 0x001fe20000000000 */
[----:B----4-:R-:W-:Y:S01]  /*20ed0*/  ISETP.GE.AND P6, PT, R10, RZ, PT ;  /* 0x000000ff0a00720c */ /* 0x010fe20003fc6270 */
[----:B------:R-:W-:-:S05]  /*20ee0*/  IMAD R10, R14, 0xbf, RZ ;  /* 0x000000bf0e0a7824 */ /* 0x000fca00078e02ff */
[----:B------:R-:W-:Y:S02]  /*20ef0*/  SHF.R.S32.HI R7, RZ, 0x1f, R10 ;  /* 0x0000001fff077819 */ /* 0x000fe4000001140a */
[----:B------:R-:W-:Y:S01]  /*20f00*/  IADD3 R9, P0, PT, R10, R3, RZ ;  /* 0x000000030a097210 */ /* 0x000fe20007f1e0ff */
[----:B---3--:R0:W-:Y:S04]  /*20f10*/  STL [R1+0x580], R11 ;  /* 0x0005800b01007387 */ /* 0x0081e80000100800 */
[----:B------:R-:W-:Y:S01]  /*20f20*/  IMAD.X R68, R7, 0x1, R5, P0 ;  /* 0x0000000107447824 */ /* 0x000fe200000e0605 */
        /* <DEDUP_REMOVED lines=52> */
[----:B------:R-:W-:-:S02]  /*21270*/  IMAD R10, R14, 0xc1, RZ ;  /* 0x000000c10e0a7824 */ /* 0x000fc400078e02ff */
[----:B-1----:R-:W-:Y:S02]  /*21280*/  IMAD.MOV.U32 R38, RZ, RZ, R37 ;  /* 0x000000ffff267224 */ /* 0x002fe400078e0025 */
[----:B------:R-:W-:Y:S02]  /*21290*/  IMAD.MOV.U32 R37, RZ, RZ, R43 ;  /* 0x000000ffff257224 */ /* 0x000fe400078e002b */
[----:B------:R-:W-:Y:S02]  /*212a0*/  IMAD.MOV.U32 R43, RZ, RZ, R20 ;  /* 0x000000ffff2b7224 */ /* 0x000fe400078e0014 */
[----:B------:R-:W-:Y:S02]  /*212b0*/  IMAD.MOV.U32 R20, RZ, RZ, R71 ;  /* 0x000000ffff147224 */ /* 0x000fe400078e0047 */
[----:B------:R-:W-:Y:S02]  /*212c0*/  IMAD.MOV.U32 R71, RZ, RZ, R88 ;  /* 0x000000ffff477224 */ /* 0x000fe400078e0058 */
[----:B------:R-:W-:Y:S01]  /*212d0*/  IMAD.MOV.U32 R88, RZ, RZ, R49 ;  /* 0x000000ffff587224 */ /* 0x000fe200078e0031 */
[----:B------:R-:W-:-:S02]  /*212e0*/  SHF.R.S32.HI R7, RZ, 0x1f, R10 ;  /* 0x0000001fff077819 */ /* 0x000fc4000001140a */
        /* <DEDUP_REMOVED lines=79> */
[----:B------:R0:W-:Y:S01]  /*217e0*/  STL [R1+0x1e2c], R30 ;  /* 0x001e2c1e01007387 */ /* 0x0001e20000100800 */
[----:B------:R-:W-:Y:S01]  /*217f0*/  IMAD R10, R14, 0xc4, RZ ;  /* 0x000000c40e0a7824 */ /* 0x000fe200078e02ff */
[----:B------:R-:W-:Y:S01]  /*21800*/  ISETP.GE.U32.AND P0, PT, R11, 0x7ffffe3c, PT ;  /* 0x7ffffe3c0b00780c */ /* 0x000fe20003f06070 */
[----:B-1----:R-:W-:-:S02]  /*21810*/  IMAD.MOV.U32 R34, RZ, RZ, R38 ;  /* 0x000000ffff227224 */ /* 0x002fc400078e0026 */
[----:B------:R-:W-:Y:S01]  /*21820*/  IMAD.MOV.U32 R38, RZ, RZ, R43 ;  /* 0x000000ffff267224 */ /* 0x000fe200078e002b */
[----:B0-----:R-:W-:Y:S01]  /*21830*/  IADD3 R30, P5, PT, R10, R3, RZ ;  /* 0x000000030a1e7210 */ /* 0x001fe20007fbe0ff */
[----:B------:R-:W-:Y:S02]  /*21840*/  IMAD.MOV.U32 R43, RZ, RZ, R20 ;  /* 0x000000ffff2b7224 */ /* 0x000fe400078e0014 */
[----:B------:R-:W-:Y:S02]  /*21850*/  IMAD.MOV.U32 R20, RZ, RZ, R77 ;  /* 0x000000ffff147224 */ /* 0x000fe400078e004d */
[----:B------:R-:W-:Y:S01]  /*21860*/  IMAD.MOV.U32 R77, RZ, RZ, R79 ;  /* 0x000000ffff4d7224 */ /* 0x000fe200078e004f */
[----:B------:R-:W-:Y:S02]  /*21870*/  SHF.R.S32.HI R7, RZ, 0x1f, R10 ;  /* 0x0000001fff077819 */ /* 0x000fe4000001140a */
[----:B------:R-:W-:-:S03]  /*21880*/  PRMT R28, RZ, 0x7610, R28 ;  /* 0x00007610ff1c7816 */ /* 0x000fc6000000001c */
[----:B------:R-:W-:Y:S01]  /*21890*/  IMAD.X R9, R7, 0x1, R5, P5 ;  /* 0x0000000107097824 */ /* 0x000fe200028e0605 */
        /* <DEDUP_REMOVED lines=17> */
[----:B------:R-:W-:Y:S04]  /*219b0*/  STL [R1+0x1e40], R27 ;  /* 0x001e401b01007387 */ /* 0x000fe80000100800 */
[----:B------:R1:W-:Y:S01]  /*219c0*/  STL [R1+0x1e3c], R7 ;  /* 0x001e3c0701007387 */ /* 0x0003e20000100800 */
[----:B------:R-:W-:Y:S01]  /*219d0*/  PRMT R40, RZ, 0x7610, R40 ;  /* 0x00007610ff287816 */ /* 0x000fe20000000028 */
[----:B------:R-:W-:-:S02]  /*219e0*/  @!P3 IMAD.MOV R37, RZ, RZ, -R37 ;  /* 0x000000ffff25b224 */ /* 0x000fc400078e0a25 */
[----:B0-----:R-:W-:Y:S01]  /*219f0*/  VIADD R8, R68, 0xffffff39 ;  /* 0xffffff3944087836 */ /* 0x001fe20000000000 */
[----:B------:R-:W-:Y:S02]  /*21a00*/  PRMT R13, RZ, 0x7610, R13 ;  /* 0x00007610ff0d7816 */ /* 0x000fe4000000000d */
[----:B----4-:R-:W-:Y:S01]  /*21a10*/  ISETP.GE.AND P5, PT, R10, RZ, PT ;  /* 0x000000ff0a00720c */ /* 0x010fe20003fa6270 */
[----:B------:R-:W-:-:S05]  /*21a20*/  IMAD R10, R14, 0xc5, RZ ;  /* 0x000000c50e0a7824 */ /* 0x000fca00078e02ff */
[----:B-1----:R-:W-:Y:S01]  /*21a30*/  SHF.R.S32.HI R7, RZ, 0x1f, R10 ;  /* 0x0000001fff077819 */ /* 0x002fe2000001140a */
[----:B--2---:R-:W-:Y:S01]  /*21a40*/  STL [R1+0x23c], R28 ;  /* 0x00023c1c01007387 */ /* 0x004fe20000100800 */
[----:B------:R-:W-:-:S03]  /*21a50*/  IADD3 R27, P3, PT, R10, R4, RZ ;  /* 0x000000040a1b7210 */ /* 0x000fc60007f7e0ff */
[----:B---3--:R0:W-:Y:S02]  /*21a60*/  STL [R1+0x230], R11 ;  /* 0x0002300b01007387 */ /* 0x0081e40000100800 */
[----:B0-----:R-:W-:-:S05]  /*21a70*/  IADD3 R11, P0, PT, R10, R3, RZ ;  /* 0x000000030a0b7210 */ /* 0x001fca0007f1e0ff */
[C---:B------:R-:W-:Y:S01]  /*21a80*/  IMAD.X R9, R7.reuse, 0x1, R5, P0 ;  /* 0x0000000107097824 */ /* 0x040fe200000e0605 */
[----:B------:R-:W-:Y:S01]  /*21a90*/  ISETP.GE.U32.AND P0, PT, R8, 0x7ffffe3a, PT ;  /* 0x7ffffe3a0800780c */ /* 0x000fe20003f06070 */
[----:B------:R-:W-:Y:S02]  /*21aa0*/  @!P2 IMAD.MOV.U32 R8, RZ, RZ, R11 ;  /* 0x000000ffff08a224 */ /* 0x000fe400078e000b */
[----:B------:R-:W-:Y:S01]  /*21ab0*/  IMAD.X R28, R7, 0x1, R6, P3 ;  /* 0x00000001071c7824 */ /* 0x000fe200018e0606 */
[----:B------:R-:W-:Y:S04]  /*21ac0*/  STL [R1+0x1e48], R11 ;  /* 0x001e480b01007387 */ /* 0x000fe80000100800 */
[----:B------:R0:W2:Y:S04]  /*21ad0*/  @!P2 LDG.E.U8 R40, desc[UR18][R8.64] ;  /* 0x000000120828a981 */ /* 0x0000a8000c1e1100 */
[----:B------:R-:W-:Y:S04]  /*21ae0*/  STL [R1+0x2d14], R37 ;  /* 0x002d142501007387 */ /* 0x000fe80000100800 */
[----:B------:R1:W-:Y:S01]  /*21af0*/  STL [R1+0x1e44], R9 ;  /* 0x001e440901007387 */ /* 0x0003e20000100800 */
[----:B0-----:R-:W-:-:S02]  /*21b00*/  @!P2 IMAD.MOV.U32 R8, RZ, RZ, R27 ;  /* 0x000000ffff08a224 */ /* 0x001fc400078e001b */
[----:B-1----:R-:W-:-:S05]  /*21b10*/  @!P2 IMAD.MOV.U32 R9, RZ, RZ, R28 ;  /* 0x000000ffff09a224 */ /* 0x002fca00078e001c */
[----:B------:R0:W3:Y:S01]  /*21b20*/  @!P2 LDG.E.U8 R13, desc[UR18][R8.64] ;  /* 0x00000012080da981 */ /* 0x0000e2000c1e1100 */
[----:B------:R-:W-:Y:S02]  /*21b30*/  IMAD R10, R14, 0xc6, RZ ;  /* 0x000000c60e0a7824 */ /* 0x000fe400078e02ff */
[----:B------:R-:W-:Y:S02]  /*21b40*/  IMAD.MOV.U32 R30, RZ, RZ, R34 ;  /* 0x000000ffff1e7224 */ /* 0x000fe400078e0022 */
[----:B------:R-:W-:Y:S02]  /*21b50*/  IMAD.MOV.U32 R34, RZ, RZ, R38 ;  /* 0x000000ffff227224 */ /* 0x000fe400078e0026 */
[----:B------:R-:W-:Y:S01]  /*21b60*/  IMAD.MOV.U32 R38, RZ, RZ, R86 ;  /* 0x000000ffff267224 */ /* 0x000fe200078e0056 */
[----:B------:R-:W-:Y:S02]  /*21b70*/  SHF.R.S32.HI R7, RZ, 0x1f, R10 ;  /* 0x0000001fff077819 */ /* 0x000fe4000001140a */
[----:B------:R-:W-:Y:S01]  /*21b80*/  IADD3 R86, P3, PT, R10, R3, RZ ;  /* 0x000000030a567210 */ /* 0x000fe20007f7e0ff */
[----:B------:R-:W-:Y:S01]  /*21b90*/  STL [R1+0x1e50], R27 ;  /* 0x001e501b01007387 */ /* 0x000fe20000100800 */
[----:B------:R-:W-:Y:S01]  /*21ba0*/  VIADD R11, R68, 0xffffff38 ;  /* 0xffffff38440b7836 */ /* 0x000fe20000000000 */
[----:B------:R-:W-:-:S02]  /*21bb0*/  PRMT R68, RZ, 0x7610, R68 ;  /* 0x00007610ff447816 */ /* 0x000fc40000000044 */
[----:B0-----:R-:W-:Y:S02]  /*21bc0*/  IMAD.X R9, R7, 0x1, R5, P3 ;  /* 0x0000000107097824 */ /* 0x001fe400018e0605 */
[----:B------:R-:W-:-:S05]  /*21bd0*/  @!P0 IMAD.MOV.U32 R8, RZ, RZ, R86 ;  /* 0x000000ffff088224 */ /* 0x000fca00078e0056 */
[----:B------:R0:W4:Y:S01]  /*21be0*/  @!P0 LDG.E.U8 R68, desc[UR18][R8.64] ;  /* 0x0000001208448981 */ /* 0x000122000c1e1100 */
[----:B------:R-:W-:-:S03]  /*21bf0*/  PRMT R25, RZ, 0x7610, R25 ;  /* 0x00007610ff197816 */ /* 0x000fc60000000019 */
[----:B--2---:R-:W-:Y:S04]  /*21c00*/  STL [R1+0x2d18], R40 ;  /* 0x002d182801007387 */ /* 0x004fe80000100800 */
[----:B------:R1:W-:Y:S04]  /*21c10*/  STL [R1+0x1e4c], R28 ;  /* 0x001e4c1c01007387 */ /* 0x0003e80000100800 */
[----:B------:R-:W-:Y:S01]  /*21c20*/  STL [R1+0x1e58], R86 ;  /* 0x001e585601007387 */ /* 0x000fe20000100800 */
[----:B-1----:R-:W-:-:S05]  /*21c30*/  IADD3 R28, P3, PT, R10, R4, RZ ;  /* 0x000000040a1c7210 */ /* 0x002fca0007f7e0ff */
[----:B------:R-:W-:Y:S01]  /*21c40*/  IMAD.X R27, R7, 0x1, R6, P3 ;  /* 0x00000001071b7824 */ /* 0x000fe200018e0606 */
[----:B---3--:R-:W-:Y:S04]  /*21c50*/  STL [R1+0x2d1c], R13 ;  /* 0x002d1c0d01007387 */ /* 0x008fe80000100800 */
[----:B------:R1:W-:Y:S01]  /*21c60*/  STL [R1+0x1e54], R9 ;  /* 0x001e540901007387 */ /* 0x0003e20000100800 */
[----:B0-----:R-:W-:Y:S02]  /*21c70*/  IMAD.MOV.U32 R8, RZ, RZ, R27 ;  /* 0x000000ffff087224 */ /* 0x001fe400078e001b */
[----:B-1----:R-:W-:-:S05]  /*21c80*/  IMAD.MOV.U32 R9, RZ, RZ, R28 ;  /* 0x000000ffff097224 */ /* 0x002fca00078e001c */
[----:B------:R-:W-:-:S04]  /*21c90*/  @!P0 LOP3.LUT R9, R9, R8, RZ, 0x3c, !PT ;  /* 0x0000000809098212 */ /* 0x000fc800078e3cff */
[----:B------:R-:W-:-:S04]  /*21ca0*/  @!P0 LOP3.LUT R8, R9, R8, RZ, 0x3c, !PT ;  /* 0x0000000809088212 */ /* 0x000fc800078e3cff */
[----:B------:R-:W-:-:S05]  /*21cb0*/  @!P0 LOP3.LUT R9, R9, R8, RZ, 0x3c, !PT ;  /* 0x0000000809098212 */ /* 0x000fca00078e3cff */
[----:B------:R0:W2:Y:S04]  /*21cc0*/  @!P0 LDG.E.U8 R25, desc[UR18][R8.64] ;  /* 0x0000001208198981 */ /* 0x0000a8000c1e1100 */
[----:B------:R-:W-:Y:S04]  /*21cd0*/  STL [R1+0x1e60], R28 ;  /* 0x001e601c01007387 */ /* 0x000fe80000100800 */
[----:B------:R-:W3:Y:S04]  /*21ce0*/  LDL.LU R86, [R1+0x2e38] ;  /* 0x002e380001567983 */ /* 0x000ee80000300800 */
[----:B------:R-:W-:Y:S04]  /*21cf0*/  STL [R1+0x1e5c], R27 ;  /* 0x001e5c1b01007387 */ /* 0x000fe80000100800 */
[----:B----4-:R1:W-:Y:S02]  /*21d00*/  STL [R1+0x530], R68 ;  /* 0x0005304401007387 */ /* 0x0103e40000100800 */
[----:B-1----:R-:W1:Y:S01]  /*21d10*/  LDC R68, c[0x0][0x3a0] ;  /* 0x0000e800ff447b82 */ /* 0x002e620000000800 */
[----:B------:R-:W-:-:S02]  /*21d20*/  IMAD R10, R14, 0xc7, RZ ;  /* 0x000000c70e0a7824 */ /* 0x000fc400078e02ff */
[----:B------:R-:W-:Y:S02]  /*21d30*/  IMAD.MOV.U32 R27, RZ, RZ, R87 ;  /* 0x000000ffff1b7224 */ /* 0x000fe400078e0057 */
[----:B------:R-:W-:Y:S01]  /*21d40*/  IMAD.MOV.U32 R87, RZ, RZ, R79 ;  /* 0x000000ffff577224 */ /* 0x000fe200078e004f */
[----:B------:R-:W-:Y:S01]  /*21d50*/  ISETP.GE.U32.AND P2, PT, R11, 0x7ffffe39, PT ;  /* 0x7ffffe390b00780c */ /* 0x000fe20003f46070 */
[----:B------:R-:W-:Y:S01]  /*21d60*/  IMAD.MOV.U32 R28, RZ, RZ, R38 ;  /* 0x000000ffff1c7224 */ /* 0x000fe200078e0026 */
[----:B------:R-:W-:Y:S01]  /*21d70*/  IADD3 R79, P3, PT, R10, R3, RZ ;  /* 0x000000030a4f7210 */ /* 0x000fe20007f7e0ff */
[----:B------:R-:W-:Y:S02]  /*21d80*/  IMAD.MOV.U32 R38, RZ, RZ, R75 ;  /* 0x000000ffff267224 */ /* 0x000fe400078e004b */
[----:B------:R-:W-:Y:S02]  /*21d90*/  IMAD.MOV.U32 R75, RZ, RZ, R81 ;  /* 0x000000ffff4b7224 */ /* 0x000fe400078e0051 */
[----:B------:R-:W4:Y:S04]  /*21da0*/  LDL.LU R81, [R1+0xb14] ;  /* 0x000b140001517983 */ /* 0x000f280000300800 */
[----:B------:R-:W-:Y:S01]  /*21db0*/  STL [R1+0x1e68], R79 ;  /* 0x001e684f01007387 */ /* 0x000fe20000100800 */
[----:B------:R-:W-:-:S05]  /*21dc0*/  SHF.R.S32.HI R7, RZ, 0x1f, R10 ;  /* 0x0000001fff077819 */ /* 0x000fca000001140a */
[C---:B0-----:R-:W-:Y:S02]  /*21dd0*/  IMAD.X R9, R7.reuse, 0x1, R5, P3 ;  /* 0x0000000107097824 */ /* 0x041fe400018e0605 */
[----:B-1----:R-:W-:Y:S01]  /*21de0*/  VIADD R8, R68, 0xffffff37 ;  /* 0xffffff3744087836 */ /* 0x002fe20000000000 */
[----:B------:R-:W-:Y:S02]  /*21df0*/  PRMT R68, RZ, 0x7610, R68 ;  /* 0x00007610ff447816 */ /* 0x000fe40000000044 */
[----:B------:R-:W-:Y:S01]  /*21e00*/  PRMT R11, RZ, 0x7610, R11 ;  /* 0x00007610ff0b7816 */ /* 0x000fe2000000000b */
[----:B--2---:R0:W-:Y:S02]  /*21e10*/  STL [R1+0x52c], R25 ;  /* 0x00052c1901007387 */ /* 0x0041e40000100800 */
[----:B0-----:R-:W-:Y:S02]  /*21e20*/  IADD3 R25, P0, PT, R10, R4, RZ ;  /* 0x000000040a197210 */ /* 0x001fe40007f1e0ff */
[----:B------:R-:W2:Y:S03]  /*21e30*/  LDL.LU R10, [R1+0x47c] ;  /* 0x00047c00010a7983 */ /* 0x000ea60000300800 */
[----:B------:R-:W-:Y:S01]  /*21e40*/  IMAD.X R7, R7, 0x1, R6, P0 ;  /* 0x0000000107077824 */ /* 0x000fe200000e0606 */
[----:B------:R-:W-:Y:S01]  /*21e50*/  ISETP.GE.U32.AND P0, PT, R8, 0x7ffffe38, PT ;  /* 0x7ffffe380800780c */ /* 0x000fe20003f06070 */
[----:B------:R-:W-:-:S05]  /*21e60*/  @!P2 IMAD.MOV.U32 R8, RZ, RZ, R79 ;  /* 0x000000ffff08a224 */ /* 0x000fca00078e004f */
[----:B------:R0:W2:Y:S04]  /*21e70*/  @!P2 LDG.E.U8 R68, desc[UR18][R8.64] ;  /* 0x000000120844a981 */ /* 0x0000a8000c1e1100 */
[----:B------:R1:W-:Y:S01]  /*21e80*/  STL [R1+0x1e64], R9 ;  /* 0x001e640901007387 */ /* 0x0003e20000100800 */
[----:B0-----:R-:W-:Y:S02]  /*21e90*/  @!P2 IMAD.MOV.U32 R8, RZ, RZ, R25 ;  /* 0x000000ffff08a224 */ /* 0x001fe400078e0019 */
[----:B-1----:R-:W-:-:S05]  /*21ea0*/  @!P2 IMAD.MOV.U32 R9, RZ, RZ, R7 ;  /* 0x000000ffff09a224 */ /* 0x002fca00078e0007 */
[----:B------:R-:W3:Y:S04]  /*21eb0*/  @!P2 LDG.E.U8 R11, desc[UR18][R8.64] ;  /* 0x00000012080ba981 */ /* 0x000ee8000c1e1100 */
[----:B------:R0:W-:Y:S04]  /*21ec0*/  STL [R1+0x1e70], R25 ;  /* 0x001e701901007387 */ /* 0x0001e80000100800 */
[----:B------:R-:W-:Y:S04]  /*21ed0*/  STL [R1+0x1e6c], R7 ;  /* 0x001e6c0701007387 */ /* 0x000fe80000100800 */
[----:B------:R-:W4:Y:S01]  /*21ee0*/  LDL.LU R79, [R1+0x2e34] ;  /* 0x002e3400014f7983 */ /* 0x000f220000300800 */
[----:B------:R-:W-:Y:S01]  /*21ef0*/  PRMT R66, RZ, 0x7610, R66 ;  /* 0x00007610ff427816 */ /* 0x000fe20000000042 */
[----:B0-----:R-:W-:-:S04]  /*21f00*/  IMAD.MOV.U32 R25, RZ, RZ, R28 ;  /* 0x000000ffff197224 */ /* 0x001fc800078e001c */
[----:B------:R-:W-:Y:S01]  /*21f10*/  @!P6 IMAD.MOV R25, RZ, RZ, -R25 ;  /* 0x000000ffff19e224 */ /* 0x000fe200078e0a19 */
[----:B------:R-:W-:Y:S01]  /*21f20*/  PRMT R65, RZ, 0x7610, R65 ;  /* 0x00007610ff417816 */ /* 0x000fe20000000041 */
[----:B--2---:R0:W-:Y:S02]  /*21f30*/  STL [R1+0x520], R68 ;  /* 0x0005204401007387 */ /* 0x0041e40000100800 */
[----:B0-----:R-:W0:Y:S01]  /*21f40*/  LDC R68, c[0x0][0x3a0] ;  /* 0x0000e800ff447b82 */ /* 0x001e220000000800 */
[----:B------:R-:W-:Y:S01]  /*21f50*/  ISETP.GE.AND P3, PT, R10, RZ, PT ;  /* 0x000000ff0a00720c */ /* 0x000fe20003f66270 */
[----:B------:R-:W-:Y:S01]  /*21f60*/  IMAD R10, R14, 0xc8, RZ ;  /* 0x000000c80e0a7824 */ /* 0x000fe200078e02ff */
[----:B---3--:R1:W-:Y:S04]  /*21f70*/  STL [R1+0x51c], R11 ;  /* 0x00051c0b01007387 */ /* 0x0083e80000100800 */
[----:B------:R-:W-:-:S02]  /*21f80*/  SHF.R.S32.HI R7, RZ, 0x1f, R10 ;  /* 0x0000001fff077819 */ /* 0x000fc4000001140a */
[----:B-1----:R-:W-:Y:S01]  /*21f90*/  IADD3 R11, P2, PT, R10, R3, RZ ;  /* 0x000000030a0b7210 */ /* 0x002fe20007f5e0ff */
[----:B0-----:R-:W-:-:S04]  /*21fa0*/  VIADD R8, R68, 0xffffff36 ;  /* 0xffffff3644087836 */ /* 0x001fc80000000000 */
[----:B------:R-:W-:Y:S01]  /*21fb0*/  IMAD.X R9, R7, 0x1, R5, P2 ;  /* 0x0000000107097824 */ /* 0x000fe200010e0605 */
[----:B------:R-:W-:Y:S01]  /*21fc0*/  ISETP.GE.U32.AND P2, PT, R8, 0x7ffffe37, PT ;  /* 0x7ffffe370800780c */ /* 0x000fe20003f46070 */
[----:B------:R-:W-:-:S05]  /*21fd0*/  @!P0 IMAD.MOV.U32 R8, RZ, RZ, R11 ;  /* 0x000000ffff088224 */ /* 0x000fca00078e000b */
[----:B------:R0:W2:Y:S04]  /*21fe0*/  @!P0 LDG.E.U8 R66, desc[UR18][R8.64] ;  /* 0x0000001208428981 */ /* 0x0000a8000c1e1100 */
[----:B------:R-:W-:Y:S04]  /*21ff0*/  STL [R1+0x1e78], R11 ;  /* 0x001e780b01007387 */ /* 0x000fe80000100800 */
[----:B------:R-:W-:Y:S04]  /*22000*/  STL [R1+0x1e74], R9 ;  /* 0x001e740901007387 */ /* 0x000fe80000100800 */
[----:B------:R1:W-:Y:S02]  /*22010*/  STL [R1+0x508], R25 ;  /* 0x0005081901007387 */ /* 0x0003e40000100800 */
[----:B-1----:R-:W-:-:S05]  /*22020*/  IADD3 R25, P6, PT, R10, R4, RZ ;  /* 0x000000040a197210 */ /* 0x002fca0007fde0ff */
[----:B0-----:R-:W-:Y:S02]  /*22030*/  IMAD.X R9, R7, 0x1, R6, P6 ;  /* 0x0000000107097824 */ /* 0x001fe400030e0606 */
[----:B------:R-:W-:-:S05]  /*22040*/  @!P0 IMAD.MOV.U32 R8, RZ, RZ, R25 ;  /* 0x000000ffff088224 */ /* 0x000fca00078e0019 */
        /* <DEDUP_REMOVED lines=10> */
[----:B0-----:R-:W-:Y:S02]  /*220f0*/  @!P2 IMAD.MOV.U32 R8, RZ, RZ, R76 ;  /* 0x000000ffff08a224 */ /* 0x001fe400078e004c */
[----:B------:R-:W-:Y:S02]  /*22100*/  ISETP.GE.U32.AND P0, PT, R11, 0x7ffffe36, PT ;  /* 0x7ffffe360b00780c */ /* 0x000fe40003f06070 */
[----:B------:R-:W-:Y:S01]  /*22110*/  PRMT R92, RZ, 0x7610, R92 ;  /* 0x00007610ff5c7816 */ /* 0x000fe2000000005c */
[----:B--2---:R-:W-:Y:S04]  /*22120*/  STL [R1+0x2df0], R66 ;  /* 0x002df04201007387 */ /* 0x004fe80000100800 */
[----:B------:R0:W-:Y:S02]  /*22130*/  STL [R1+0x1e7c], R9 ;  /* 0x001e7c0901007387 */ /* 0x0001e40000100800 */
[----:B0-----:R-:W-:-:S05]  /*22140*/  IMAD.X R9, R7, 0x1, R5, P6 ;  /* 0x0000000107097824 */ /* 0x001fca00030e0605 */
[----:B------:R0:W2:Y:S01]  /*22150*/  @!P2 LDG.E.U8 R68, desc[UR18][R8.64] ;  /* 0x000000120844a981 */ /* 0x0000a2000c1e1100 */
[----:B------:R-:W-:-:S03]  /*22160*/  IADD3 R11, P6, PT, R10, R4, RZ ;  /* 0x000000040a0b7210 */ /* 0x000fc60007fde0ff */
[----:B------:R-:W-:Y:S02]  /*22170*/  STL [R1+0x1e88], R76 ;  /* 0x001e884c01007387 */ /* 0x000fe40000100800 */
[----:B------:R-:W-:Y:S02]  /*22180*/  IMAD.X R25, R7, 0x1, R6, P6 ;  /* 0x0000000107197824 */ /* 0x000fe400030e0606 */
[----:B---3--:R-:W-:Y:S04]  /*22190*/  STL [R1+0x2df4], R65 ;  /* 0x002df44101007387 */ /* 0x008fe80000100800 */
[----:B------:R1:W-:Y:S01]  /*221a0*/  STL [R1+0x1e84], R9 ;  /* 0x001e840901007387 */ /* 0x0003e20000100800 */
[----:B0-----:R-:W-:Y:S02]  /*221b0*/  @!P2 IMAD.MOV.U32 R8, RZ, RZ, R11 ;  /* 0x000000ffff08a224 */ /* 0x001fe400078e000b */
[----:B-1----:R-:W-:-:S05]  /*221c0*/  IMAD.MOV.U32 R9, RZ, RZ, R25 ;  /* 0x000000ffff097224 */ /* 0x002fca00078e0019 */
[----:B------:R0:W3:Y:S04]  /*221d0*/  @!P2 LDG.E.U8 R92, desc[UR18][R8.64] ;  /* 0x00000012085ca981 */ /* 0x0000e8000c1e1100 */
[----:B------:R1:W-:Y:S04]  /*221e0*/  STL [R1+0x1e90], R11 ;  /* 0x001e900b01007387 */ /* 0x0003e80000100800 */
[----:B------:R-:W3:Y:S01]  /*221f0*/  LDL.LU R76, [R1+0x2e30] ;  /* 0x002e3000014c7983 */ /* 0x000ee20000300800 */
[----:B------:R-:W-:-:S05]  /*22200*/  IMAD R10, R14, 0xca, RZ ;  /* 0x000000ca0e0a7824 */ /* 0x000fca00078e02ff */
[----:B------:R-:W-:Y:S02]  /*22210*/  SHF.R.S32.HI R7, RZ, 0x1f, R10 ;  /* 0x0000001fff077819 */ /* 0x000fe4000001140a */
[----:B-1----:R-:W-:Y:S02]  /*22220*/  IADD3 R11, P2, PT, R10, R4, RZ ;  /* 0x000000040a0b7210 */ /* 0x002fe40007f5e0ff */
[----:B------:R-:W-:Y:S01]  /*22230*/  PRMT R67, RZ, 0x7610, R67 ;  /* 0x00007610ff437816 */ /* 0x000fe20000000043 */
[----:B--2---:R1:W-:Y:S02]  /*22240*/  STL [R1], R68 ;  /* 0x0000004401007387 */ /* 0x0043e40000100800 */
[----:B-1----:R-:W0:Y:S02]  /*22250*/  LDC R68, c[0x0][0x3a0] ;  /* 0x0000e800ff447b82 */ /* 0x002e240000000800 */
[----:B------:R1:W-:Y:S02]  /*22260*/  STL [R1+0x1e8c], R25 ;  /* 0x001e8c1901007387 */ /* 0x0003e40000100800 */
[----:B-1----:R-:W-:-:S02]  /*22270*/  IMAD.MOV.U32 R25, RZ, RZ, R28 ;  /* 0x000000ffff197224 */ /* 0x002fc400078e001c */
[----:B------:R-:W-:Y:S02]  /*22280*/  IMAD.MOV.U32 R28, RZ, RZ, R27 ;  /* 0x000000ffff1c7224 */ /* 0x000fe400078e001b */
[----:B------:R-:W-:Y:S02]  /*22290*/  IMAD.MOV.U32 R27, RZ, RZ, R19 ;  /* 0x000000ffff1b7224 */ /* 0x000fe400078e0013 */
[----:B------:R-:W-:Y:S02]  /*222a0*/  IMAD.MOV.U32 R19, RZ, RZ, R74 ;  /* 0x000000ffff137224 */ /* 0x000fe400078e004a */
[----:B----4-:R-:W-:Y:S02]  /*222b0*/  IMAD.MOV.U32 R74, RZ, RZ, R81 ;  /* 0x000000ffff4a7224 */ /* 0x010fe400078e0051 */
[----:B------:R-:W-:Y:S01]  /*222c0*/  IMAD.MOV.U32 R81, RZ, RZ, R70 ;  /* 0x000000ffff517224 */ /* 0x000fe200078e0046 */
[----:B------:R-:W-:Y:S01]  /*222d0*/  IADD3 R70, P6, PT, R10, R3, RZ ;  /* 0x000000030a467210 */ /* 0x000fe20007fde0ff */
[----:B0-----:R-:W-:-:S04]  /*222e0*/  VIADD R8, R68, 0xffffff34 ;  /* 0xffffff3444087836 */ /* 0x001fc80000000000 */
[C---:B------:R-:W-:Y:S02]  /*222f0*/  IMAD.X R9, R7.reuse, 0x1, R5, P6 ;  /* 0x0000000107097824 */ /* 0x040fe400030e0605 */
[----:B------:R-:W-:Y:S01]  /*22300*/  IMAD.X R7, R7, 0x1, R6, P2 ;  /* 0x0000000107077824 */ /* 0x000fe200010e0606 */
[----:B------:R-:W-:Y:S02]  /*22310*/  PRMT R68, RZ, 0x7610, R68 ;  /* 0x00007610ff447816 */ /* 0x000fe40000000044 */
[----:B------:R-:W-:Y:S01]  /*22320*/  ISETP.GE.U32.AND P2, PT, R8, 0x7ffffe35, PT ;  /* 0x7ffffe350800780c */ /* 0x000fe20003f46070 */
[----:B------:R-:W-:-:S05]  /*22330*/  @!P0 IMAD.MOV.U32 R8, RZ, RZ, R70 ;  /* 0x000000ffff088224 */ /* 0x000fca00078e0046 */
[----:B------:R0:W2:Y:S04]  /*22340*/  @!P0 LDG.E.U8 R68, desc[UR18][R8.64] ;  /* 0x0000001208448981 */ /* 0x0000a8000c1e1100 */
[----:B---3--:R-:W-:Y:S04]  /*22350*/  STL [R1+0x2dec], R92 ;  /* 0x002dec5c01007387 */ /* 0x008fe80000100800 */
[----:B------:R-:W-:Y:S04]  /*22360*/  STL [R1+0x1e98], R70 ;  /* 0x001e984601007387 */ /* 0x000fe80000100800 */
[----:B------:R-:W3:Y:S04]  /*22370*/  LDL.LU R10, [R1+0x484] ;  /* 0x00048400010a7983 */ /* 0x000ee80000300800 */
[----:B------:R-:W-:Y:S04]  /*22380*/  STL [R1+0x1ea0], R11 ;  /* 0x001ea00b01007387 */ /* 0x000fe80000100800 */
[----:B------:R1:W-:Y:S01]  /*22390*/  STL [R1+0x1e94], R9 ;  /* 0x001e940901007387 */ /* 0x0003e20000100800 */
[----:B0-----:R-:W-:-:S02]  /*223a0*/  @!P0 IMAD.MOV.U32 R8, RZ, RZ, R11 ;  /* 0x000000ffff088224 */ /* 0x001fc400078e000b */
[----:B-1----:R-:W-:-:S05]  /*223b0*/  @!P0 IMAD.MOV.U32 R9, RZ, RZ, R7 ;  /* 0x000000ffff098224 */ /* 0x002fca00078e0007 */
[----:B------:R-:W4:Y:S04]  /*223c0*/  @!P0 LDG.E.U8 R67, desc[UR18][R8.64] ;  /* 0x0000001208438981 */ /* 0x000f28000c1e1100 */
[----:B------:R-:W-:Y:S04]  /*223d0*/  STL [R1+0x1e9c], R7 ;  /* 0x001e9c0701007387 */ /* 0x000fe80000100800 */
[----:B------:R-:W4:Y:S01]  /*223e0*/  LDL.LU R70, [R1+0x2e2c] ;  /* 0x002e2c0001467983 */ /* 0x000f220000300800 */
[----:B------:R-:W-:-:S03]  /*223f0*/  PRMT R22, RZ, 0x7610, R22 ;  /* 0x00007610ff167816 */ /* 0x000fc60000000016 */
[----:B--2---:R0:W-:Y:S02]  /*22400*/  STL [R1+0x4], R68 ;  /* 0x0000044401007387 */ /* 0x0041e40000100800 */
[----:B0-----:R-:W0:Y:S01]  /*22410*/  LDC R68, c[0x0][0x3a0] ;  /* 0x0000e800ff447b82 */ /* 0x001e220000000800 */
[----:B---3--:R-:W-:Y:S01]  /*22420*/  ISETP.GE.AND P6, PT, R10, RZ, PT ;  /* 0x000000ff0a00720c */ /* 0x008fe20003fc6270 */
[----:B------:R-:W-:Y:S01]  /*22430*/  IMAD R10, R14, 0xcb, RZ ;  /* 0x000000cb0e0a7824 */ /* 0x000fe200078e02ff */
[----:B----4-:R-:W-:Y:S04]  /*22440*/  STL [R1+0x2dc0], R67 ;  /* 0x002dc04301007387 */ /* 0x010fe80000100800 */
[----:B------:R-:W2:Y:S01]  /*22450*/  LDL.LU R11, [R1+0x140] ;  /* 0x00014000010b7983 */ /* 0x000ea20000300800 */
[----:B------:R-:W-:-:S02]  /*22460*/  SHF.R.S32.HI R7, RZ, 0x1f, R10 ;  /* 0x0000001fff077819 */ /* 0x000fc4000001140a */
[----:B------:R-:W-:-:S05]  /*22470*/  IADD3 R9, P0, PT, R10, R3, RZ ;  /* 0x000000030a097210 */ /* 0x000fca0007f1e0ff */
[----:B------:R1:W-:Y:S01]  /*22480*/  STL [R1+0x1ea8], R9 ;  /* 0x001ea80901007387 */ /* 0x0003e20000100800 */
[----:B0-----:R-:W-:Y:S02]  /*22490*/  VIADD R8, R68, 0xffffff33 ;  /* 0xffffff3344087836 */ /* 0x001fe40000000000 */
[----:B------:R-:W-:-:S03]  /*224a0*/  IMAD.X R68, R7, 0x1, R5, P0 ;  /* 0x0000000107447824 */ /* 0x000fc600000e0605 */
[----:B------:R-:W-:Y:S01]  /*224b0*/  ISETP.GE.U32.AND P0, PT, R8, 0x7ffffe34, PT ;  /* 0x7ffffe340800780c */ /* 0x000fe20003f06070 */
[----:B------:R-:W-:Y:S02]  /*224c0*/  @!P2 IMAD.MOV.U32 R8, RZ, RZ, R9 ;  /* 0x000000ffff08a224 */ /* 0x000fe400078e0009 */
[----:B-1----:R-:W-:-:S05]  /*224d0*/  @!P2 IMAD.MOV.U32 R9, RZ, RZ, R68 ;  /* 0x000000ffff09a224 */ /* 0x002fca00078e0044 */
[----:B------:R0:W3:Y:S04]  /*224e0*/  @!P2 LDG.E.U8 R22, desc[UR18][R8.64] ;  /* 0x000000120816a981 */ /* 0x0000e8000c1e1100 */
        /* <DEDUP_REMOVED lines=26> */
[----:B--2---:R-:W-:Y:S04]  /*22690*/  STL [R1+0x210], R24 ;  /* 0x0002101801007387 */ /* 0x004fe80000100800 */
[----:B------:R0:W-:Y:S02]  /*226a0*/  STL [R1+0x1eb4], R8 ;  /* 0x001eb40801007387 */ /* 0x0001e40000100800 */
[----:B0-----:R-:W-:Y:S02]  /*226b0*/  @!P0 LOP3.LUT R8, R9, R8, RZ, 0x3c, !PT ;  /* 0x0000000809088212 */ /* 0x001fe400078e3cff */
[----:B------:R-:W-:-:S02]  /*226c0*/  IADD3 R24, P4, PT, R10, R4, RZ ;  /* 0x000000040a187210 */ /* 0x000fc40007f9e0ff */
[----:B------:R-:W-:-:S03]  /*226d0*/  @!P0 LOP3.LUT R9, R9, R8, RZ, 0x3c, !PT ;  /* 0x0000000809098212 */ /* 0x000fc600078e3cff */
[----:B------:R-:W-:Y:S02]  /*226e0*/  IMAD.X R22, R7, 0x1, R6, P4 ;  /* 0x0000000107167824 */ /* 0x000fe400020e0606 */
        /* <DEDUP_REMOVED lines=8> */
[----:B------:R4:W-:Y:S01]  /*22770*/  STL [R1+0x1ebc], R22 ;  /* 0x001ebc1601007387 */ /* 0x0009e20000100800 */
[----:B------:R-:W-:Y:S02]  /*22780*/  IMAD R10, R14, 0xcd, RZ ;  /* 0x000000cd0e0a7824 */ /* 0x000fe400078e02ff */
[----:B-1----:R-:W-:-:S02]  /*22790*/  IMAD.MOV.U32 R24, RZ, RZ, R25 ;  /* 0x000000ffff187224 */ /* 0x002fc400078e0019 */
[----:B------:R-:W-:Y:S02]  /*227a0*/  IMAD.MOV.U32 R25, RZ, RZ, R28 ;  /* 0x000000ffff197224 */ /* 0x000fe400078e001c */
[----:B------:R-:W-:Y:S01]  /*227b0*/  IMAD.MOV.U32 R28, RZ, RZ, R34 ;  /* 0x000000ffff1c7224 */ /* 0x000fe200078e0022 */
[----:B----4-:R-:W-:Y:S01]  /*227c0*/  IADD3 R22, P4, PT, R10, R3, RZ ;  /* 0x000000030a167210 */ /* 0x010fe20007f9e0ff */
[----:B------:R-:W-:Y:S02]  /*227d0*/  IMAD.MOV.U32 R34, RZ, RZ, R73 ;  /* 0x000000ffff227224 */ /* 0x000fe400078e0049 */
[----:B------:R-:W-:Y:S02]  /*227e0*/  IMAD.MOV.U32 R73, RZ, RZ, R81 ;  /* 0x000000ffff497224 */ /* 0x000fe400078e0051 */
[----:B------:R-:W-:Y:S01]  /*227f0*/  IMAD.MOV.U32 R81, RZ, RZ, R87 ;  /* 0x000000ffff517224 */ /* 0x000fe200078e0057 */
[----:B------:R-:W-:Y:S02]  /*22800*/  SHF.R.S32.HI R7, RZ, 0x1f, R10 ;  /* 0x0000001fff077819 */ /* 0x000fe4000001140a */
[----:B------:R-:W-:-:S03]  /*22810*/  PRMT R39, RZ, 0x7610, R39 ;  /* 0x00007610ff277816 */ /* 0x000fc60000000027 */
[----:B0-----:R-:W-:Y:S01]  /*22820*/  IMAD.X R9, R7, 0x1, R5, P4 ;  /* 0x0000000107097824 */ /* 0x001fe200020e0605 */
[----:B------:R-:W-:Y:S01]  /*22830*/  PRMT R83, RZ, 0x7610, R83 ;  /* 0x00007610ff537816 */ /* 0x000fe20000000053 */
[----:B--2---:R0:W-:Y:S04]  /*22840*/  STL [R1+0x220], R68 ;  /* 0x0002204401007387 */ /* 0x0041e80000100800 */
[----:B------:R-:W2:Y:S01]  /*22850*/  LDL.LU R87, [R1+0x1e8] ;  /* 0x0001e80001577983 */ /* 0x000ea20000300800 */
[----:B0-----:R-:W0:Y:S03]  /*22860*/  LDC R68, c[0x0][0x3a0] ;  /* 0x0000e800ff447b82 */ /* 0x001e260000000800 */
[----:B------:R-:W-:Y:S04]  /*22870*/  STL [R1+0x1ec8], R22 ;  /* 0x001ec81601007387 */ /* 0x000fe80000100800 */
[----:B---3--:R1:W-:Y:S01]  /*22880*/  STL [R1+0x21c], R11 ;  /* 0x00021c0b01007387 */ /* 0x0083e20000100800 */
[----:B0-----:R-:W-:Y:S01]  /*22890*/  VIADD R8, R68, 0xffffff31 ;  /* 0xffffff3144087836 */ /* 0x001fe20000000000 */
[----:B-1----:R-:W-:-:S02]  /*228a0*/  IADD3 R11, P0, PT, R10, R4, RZ ;  /* 0x000000040a0b7210 */ /* 0x002fc40007f1e0ff */
        /* <DEDUP_REMOVED lines=9> */
[----:B------:R-:W-:Y:S04]  /*22940*/  STL [R1+0x1ed0], R11 ;  /* 0x001ed00b01007387 */ /* 0x000fe80000100800 */
[----:B------:R1:W-:Y:S01]  /*22950*/  STL [R1+0x1ecc], R7 ;  /* 0x001ecc0701007387 */ /* 0x0003e20000100800 */
[----:B------:R-:W-:Y:S02]  /*22960*/  IMAD.MOV.U32 R22, RZ, RZ, R24 ;  /* 0x000000ffff167224 */ /* 0x000fe400078e0018 */
[----:B------:R-:W-:-:S02]  /*22970*/  IMAD.MOV.U32 R24, RZ, RZ, R2 ;  /* 0x000000ffff187224 */ /* 0x000fc400078e0002 */
[----:B0-----:R-:W-:Y:S01]  /*22980*/  VIADD R8, R68, 0xffffff30 ;  /* 0xffffff3044087836 */ /* 0x001fe20000000000 */
[----:B------:R-:W-:Y:S02]  /*22990*/  PRMT R66, RZ, 0x7610, R66 ;  /* 0x00007610ff427816 */ /* 0x000fe40000000042 */
[----:B---3--:R-:W-:Y:S01]  /*229a0*/  ISETP.GE.AND P4, PT, R10, RZ, PT ;  /* 0x000000ff0a00720c */ /* 0x008fe20003f86270 */
[----:B------:R-:W-:Y:S01]  /*229b0*/  IMAD R10, R14, 0xce, RZ ;  /* 0x000000ce0e0a7824 */ /* 0x000fe200078e02ff */
[----:B----4-:R-:W-:Y:S04]  /*229c0*/  STL [R1+0x2d20], R39 ;  /* 0x002d202701007387 */ /* 0x010fe80000100800 */
[----:B-1----:R-:W-:Y:S02]  /*229d0*/  SHF.R.S32.HI R7, RZ, 0x1f, R10 ;  /* 0x0000001fff077819 */ /* 0x002fe4000001140a */
[----:B------:R-:W-:Y:S01]  /*229e0*/  IADD3 R9, P2, PT, R10, R3, RZ ;  /* 0x000000030a097210 */ /* 0x000fe20007f5e0ff */
[----:B--2---:R-:W-:Y:S04]  /*229f0*/  STL [R1+0x2d24], R83 ;  /* 0x002d245301007387 */ /* 0x004fe80000100800 */
[----:B------:R-:W2:Y:S01]  /*22a00*/  LDL.LU R11, [R1+0x150] ;  /* 0x00015000010b7983 */ /* 0x000ea20000300800 */
[----:B------:R-:W-:Y:S01]  /*22a10*/  IMAD.X R2, R7, 0x1, R5, P2 ;  /* 0x0000000107027824 */ /* 0x000fe200010e0605 */
[----:B------:R-:W-:-:S02]  /*22a20*/  ISETP.GE.U32.AND P2, PT, R8, 0x7ffffe31, PT ;  /* 0x7ffffe310800780c */ /* 0x000fc40003f46070 */
[----:B------:R0:W-:Y:S01]  /*22a30*/  STL [R1+0x1ed8], R9 ;  /* 0x001ed80901007387 */ /* 0x0001e20000100800 */
[----:B------:R-:W-:Y:S02]  /*22a40*/  @!P0 IMAD.MOV.U32 R8, RZ, RZ, R9 ;  /* 0x000000ffff088224 */ /* 0x000fe400078e0009 */
[----:B0-----:R-:W-:-:S05]  /*22a50*/  @!P0 IMAD.MOV.U32 R9, RZ, RZ, R2 ;  /* 0x000000ffff098224 */ /* 0x001fca00078e0002 */
[----:B------:R0:W3:Y:S04]  /*22a60*/  @!P0 LDG.E.U8 R66, desc[UR18][R8.64] ;  /* 0x0000001208428981 */ /* 0x0000e8000c1e1100 */
[----:B------:R-:W-:Y:S01]  /*22a70*/  STL [R1+0x1ed4], R2 ;  /* 0x001ed40201007387 */ /* 0x000fe20000100800 */
[----:B------:R-:W-:Y:S01]  /*22a80*/  PRMT R92, RZ, 0x7610, R92 ;  /* 0x00007610ff5c7816 */ /* 0x000fe2000000005c */
[----:B--2---:R-:W-:-:S05]  /*22a90*/  @!P5 IMAD.MOV R11, RZ, RZ, -R11 ;  /* 0x000000ffff0bd224 */ /* 0x004fca00078e0a0b */
[----:B------:R1:W-:Y:S02]  /*22aa0*/  STL [R1+0x4ec], R11 ;  /* 0x0004ec0b01007387 */ /* 0x0003e40000100800 */
[----:B-1----:R-:W-:-:S05]  /*22ab0*/  IADD3 R11, P5, PT, R10, R4, RZ ;  /* 0x000000040a0b7210 */ /* 0x002fca0007fbe0ff */
        /* <DEDUP_REMOVED lines=19> */
[----:B------:R0:W2:Y:S01]  /*22bf0*/  @!P2 LDG.E.U8 R65, desc[UR18][R8.64] ;  /* 0x000000120841a981 */ /* 0x0000a2000c1e1100 */
[----:B------:R-:W-:Y:S01]  /*22c00*/  VIADD R11, R68, 0xffffff2f ;  /* 0xffffff2f440b7836 */ /* 0x000fe20000000000 */
[----:B------:R-:W-:Y:S01]  /*22c10*/  IADD3 R92, P5, PT, R10, R4, RZ ;  /* 0x000000040a5c7210 */ /* 0x000fe20007fbe0ff */
[----:B------:R-:W-:Y:S02]  /*22c20*/  IMAD.MOV.U32 R66, RZ, RZ, R22 ;  /* 0x000000ffff427224 */ /* 0x000fe400078e0016 */
[----:B------:R-:W-:Y:S02]  /*22c30*/  IMAD.MOV.U32 R22, RZ, RZ, R24 ;  /* 0x000000ffff167224 */ /* 0x000fe400078e0018 */
[----:B------:R-:W-:Y:S01]  /*22c40*/  IMAD.MOV.U32 R24, RZ, RZ, R25 ;  /* 0x000000ffff187224 */ /* 0x000fe200078e0019 */
[----:B------:R-:W-:Y:S01]  /*22c50*/  ISETP.GE.U32.AND P0, PT, R11, 0x7ffffe30, PT ;  /* 0x7ffffe300b00780c */ /* 0x000fe20003f06070 */
[----:B------:R-:W-:Y:S02]  /*22c60*/  IMAD.X R11, R7, 0x1, R6, P5 ;  /* 0x00000001070b7824 */ /* 0x000fe400028e0606 */
[----:B------:R-:W-:-:S02]  /*22c70*/  IMAD.MOV.U32 R25, RZ, RZ, R38 ;  /* 0x000000ffff197224 */ /* 0x000fc400078e0026 */
[----:B------:R-:W-:Y:S02]  /*22c80*/  IMAD.MOV.U32 R38, RZ, RZ, R43 ;  /* 0x000000ffff267224 */ /* 0x000fe400078e002b */
[----:B------:R-:W-:Y:S02]  /*22c90*/  IMAD.MOV.U32 R43, RZ, RZ, R19 ;  /* 0x000000ffff2b7224 */ /* 0x000fe400078e0013 */
[----:B------:R-:W-:Y:S01]  /*22ca0*/  IMAD R10, R14, 0xd0, RZ ;  /* 0x000000d00e0a7824 */ /* 0x000fe200078e02ff */
[----:B------:R-:W-:Y:S01]  /*22cb0*/  PRMT R67, RZ, 0x7610, R67 ;  /* 0x00007610ff437816 */ /* 0x000fe20000000043 */
[----:B------:R-:W-:Y:S01]  /*22cc0*/  IMAD.MOV.U32 R19, RZ, RZ, R84 ;  /* 0x000000ffff137224 */ /* 0x000fe200078e0054 */
[----:B------:R1:W-:Y:S01]  /*22cd0*/  STL [R1+0x1ef0], R92 ;  /* 0x001ef05c01007387 */ /* 0x0003e20000100800 */
[----:B------:R-:W-:Y:S02]  /*22ce0*/  IMAD.MOV.U32 R84, RZ, RZ, R87 ;  /* 0x000000ffff547224 */ /* 0x000fe400078e0057 */
[----:B0-----:R-:W-:-:S02]  /*22cf0*/  @!P2 IMAD.MOV.U32 R8, RZ, RZ, R92 ;  /* 0x000000ffff08a224 */ /* 0x001fc400078e005c */
[----:B------:R-:W-:Y:S01]  /*22d00*/  @!P2 IMAD.MOV.U32 R9, RZ, RZ, R11 ;  /* 0x000000ffff09a224 */ /* 0x000fe200078e000b */
[----:B------:R0:W-:Y:S01]  /*22d10*/  STL [R1+0x1eec], R11 ;  /* 0x001eec0b01007387 */ /* 0x0001e20000100800 */
[----:B------:R-:W-:-:S03]  /*22d20*/  IMAD.MOV.U32 R87, RZ, RZ, R90 ;  /* 0x000000ffff577224 */ /* 0x000fc600078e005a */
[----:B------:R-:W3:Y:S01]  /*22d30*/  LDL.LU R90, [R1+0x1c0] ;  /* 0x0001c000015a7983 */ /* 0x000ee20000300800 */
[----:B------:R-:W-:-:S03]  /*22d40*/  SHF.R.S32.HI R7, RZ, 0x1f, R10 ;  /* 0x0000001fff077819 */ /* 0x000fc6000001140a */
[----:B------:R4:W3:Y:S01]  /*22d50*/  @!P2 LDG.E.U8 R67, desc[UR18][R8.64] ;  /* 0x000000120843a981 */ /* 0x0008e2000c1e1100 */
[----:B-1----:R-:W-:Y:S01]  /*22d60*/  IMAD.MOV.U32 R92, RZ, RZ, R66 ;  /* 0x000000ffff5c7224 */ /* 0x002fe200078e0042 */
[----:B0-----:R-:W-:Y:S01]  /*22d70*/  IADD3 R11, P2, PT, R10, R4, RZ ;  /* 0x000000040a0b7210 */ /* 0x001fe20007f5e0ff */
[----:B----4-:R-:W-:Y:S01]  /*22d80*/  VIADD R8, R68, 0xffffff2e ;  /* 0xffffff2e44087836 */ /* 0x010fe20000000000 */
[----:B------:R-:W-:Y:S02]  /*22d90*/  PRMT R64, RZ, 0x7610, R64 ;  /* 0x00007610ff407816 */ /* 0x000fe40000000040 */
[----:B------:R-:W-:Y:S01]  /*22da0*/  PRMT R61, RZ, 0x7610, R61 ;  /* 0x00007610ff3d7816 */ /* 0x000fe2000000003d */
[----:B--2---:R0:W-:Y:S02]  /*22db0*/  STL [R1+0x4c0], R65 ;  /* 0x0004c04101007387 */ /* 0x0041e40000100800 */
[----:B0-----:R-:W-:-:S05]  /*22dc0*/  IADD3 R65, P5, PT, R10, R3, RZ ;  /* 0x000000030a417210 */ /* 0x001fca0007fbe0ff */
[C---:B------:R-:W-:Y:S02]  /*22dd0*/  IMAD.X R66, R7.reuse, 0x1, R5, P5 ;  /* 0x0000000107427824 */ /* 0x040fe400028e0605 */
[----:B------:R-:W-:Y:S01]  /*22de0*/  IMAD.X R7, R7, 0x1, R6, P2 ;  /* 0x0000000107077824 */ /* 0x000fe200010e0606 */
[----:B------:R-:W-:Y:S01]  /*22df0*/  ISETP.GE.U32.AND P2, PT, R8, 0x7ffffe2f, PT ;  /* 0x7ffffe2f0800780c */ /* 0x000fe20003f46070 */
[----:B------:R-:W-:Y:S02]  /*22e00*/  @!P0 IMAD.MOV.U32 R8, RZ, RZ, R65 ;  /* 0x000000ffff088224 */ /* 0x000fe400078e0041 */
[----:B------:R-:W-:-:S05]  /*22e10*/  @!P0 IMAD.MOV.U32 R9, RZ, RZ, R66 ;  /* 0x000000ffff098224 */ /* 0x000fca00078e0042 */
[----:B------:R0:W2:Y:S02]  /*22e20*/  @!P0 LDG.E.U8 R64, desc[UR18][R8.64] ;  /* 0x0000001208408981 */ /* 0x0000a4000c1e1100 */
[----:B0-----:R-:W-:Y:S02]  /*22e30*/  @!P0 IMAD.MOV.U32 R8, RZ, RZ, R11 ;  /* 0x000000ffff088224 */ /* 0x001fe400078e000b */
[----:B------:R-:W-:-:S05]  /*22e40*/  @!P0 IMAD.MOV.U32 R9, RZ, RZ, R7 ;  /* 0x000000ffff098224 */ /* 0x000fca00078e0007 */
[----:B------:R-:W4:Y:S04]  /*22e50*/  @!P0 LDG.E.U8 R61, desc[UR18][R8.64] ;  /* 0x00000012083d8981 */ /* 0x000f28000c1e1100 */
[----:B---3--:R-:W-:Y:S04]  /*22e60*/  STL [R1+0x4bc], R67 ;  /* 0x0004bc4301007387 */ /* 0x008fe80000100800 */
[----:B------:R0:W-:Y:S04]  /*22e70*/  STL [R1+0x1ef8], R65 ;  /* 0x001ef84101007387 */ /* 0x0001e80000100800 */
[----:B------:R-:W-:Y:S04]  /*22e80*/  STL [R1+0x1ef4], R66 ;  /* 0x001ef44201007387 */ /* 0x000fe80000100800 */
[----:B------:R-:W-:Y:S04]  /*22e90*/  STL [R1+0x1f00], R11 ;  /* 0x001f000b01007387 */ /* 0x000fe80000100800 */
[----:B------:R1:W-:Y:S04]  /*22ea0*/  STL [R1+0x1efc], R7 ;  /* 0x001efc0701007387 */ /* 0x0003e80000100800 */
[----:B--2---:R-:W-:Y:S04]  /*22eb0*/  STL [R1+0x2df8], R64 ;  /* 0x002df84001007387 */ /* 0x004fe80000100800 */
[----:B----4-:R-:W-:Y:S04]  /*22ec0*/  STL [R1+0x2dfc], R61 ;  /* 0x002dfc3d01007387 */ /* 0x010fe80000100800 */
[----:B0-----:R-:W2:Y:S01]  /*22ed0*/  LDL.LU R65, [R1+0x164] ;  /* 0x0001640001417983 */ /* 0x001ea20000300800 */
[----:B------:R-:W-:-:S02]  /*22ee0*/  IMAD R10, R14, 0xd1, RZ ;  /* 0x000000d10e0a7824 */ /* 0x000fc400078e02ff */
[----:B------:R-:W-:-:S03]  /*22ef0*/  VIADD R8, R68, 0xffffff2d ;  /* 0xffffff2d44087836 */ /* 0x000fc60000000000 */
[----:B-1----:R-:W-:Y:S02]  /*22f00*/  SHF.R.S32.HI R7, RZ, 0x1f, R10 ;  /* 0x0000001fff077819 */ /* 0x002fe4000001140a */
[----:B------:R-:W-:Y:S02]  /*22f10*/  IADD3 R11, P0, PT, R10, R3, RZ ;  /* 0x000000030a0b7210 */ /* 0x000fe40007f1e0ff */
[----:B------:R-:W-:-:S03]  /*22f20*/  PRMT R60, RZ, 0x7610, R60 ;  /* 0x00007610ff3c7816 */ /* 0x000fc6000000003c */
[----:B------:R-:W-:Y:S01]  /*22f30*/  IMAD.X R9, R7, 0x1, R5, P0 ;  /* 0x0000000107097824 */ /* 0x000fe200000e0605 */
[----:B------:R-:W-:Y:S01]  /*22f40*/  ISETP.GE.U32.AND P0, PT, R8, 0x7ffffe2e, PT ;  /* 0x7ffffe2e0800780c */ /* 0x000fe20003f06070 */
[----:B------:R-:W-:Y:S01]  /*22f50*/  STL [R1+0x1f08], R11 ;  /* 0x001f080b01007387 */ /* 0x000fe20000100800 */
[----:B------:R-:W-:-:S03]  /*22f60*/  @!P2 IMAD.MOV.U32 R8, RZ, RZ, R11 ;  /* 0x000000ffff08a224 */ /* 0x000fc600078e000b */
[----:B------:R0:W-:Y:S01]  /*22f70*/  STL [R1+0x1f04], R9 ;  /* 0x001f040901007387 */ /* 0x0001e20000100800 */
[----:B------:R-:W-:Y:S02]  /*22f80*/  PRMT R59, RZ, 0x7610, R59 ;  /* 0x00007610ff3b7816 */ /* 0x000fe4000000003b */
[----:B------:R-:W-:Y:S01]  /*22f90*/  ISETP.GE.AND P5, PT, R92, RZ, PT ;  /* 0x000000ff5c00720c */ /* 0x000fe20003fa6270 */
[----:B------:R1:W3:Y:S01]  /*22fa0*/  @!P2 LDG.E.U8 R60, desc[UR18][R8.64] ;  /* 0x00000012083ca981 */ /* 0x0002e2000c1e1100 */
[----:B------:R-:W-:Y:S01]  /*22fb0*/  PRMT R63, RZ, 0x7610, R63 ;  /* 0x00007610ff3f7816 */ /* 0x000fe2000000003f */
[----:B--2---:R-:W-:Y:S01]  /*22fc0*/  @!P3 IMAD.MOV R65, RZ, RZ, -R65 ;  /* 0x000000ffff41b224 */ /* 0x004fe200078e0a41 */
[----:B------:R-:W-:Y:S01]  /*22fd0*/  IADD3 R66, P3, PT, R10, R4, RZ ;  /* 0x000000040a427210 */ /* 0x000fe20007f7e0ff */
[----:B------:R-:W-:-:S03]  /*22fe0*/  IMAD R10, R14, 0xd2, RZ ;  /* 0x000000d20e0a7824 */ /* 0x000fc600078e02ff */
[----:B------:R2:W-:Y:S01]  /*22ff0*/  STL [R1+0x4e4], R65 ;  /* 0x0004e44101007387 */ /* 0x0005e20000100800 */
[----:B------:R-:W-:Y:S01]  /*23000*/  IMAD.X R67, R7, 0x1, R6, P3 ;  /* 0x0000000107437824 */ /* 0x000fe200018e0606 */
[----:B------:R-:W-:Y:S01]  /*23010*/  SHF.R.S32.HI R7, RZ, 0x1f, R10 ;  /* 0x0000001fff077819 */ /* 0x000fe2000001140a */
[----:B-1----:R-:W-:Y:S02]  /*23020*/  @!P2 IMAD.MOV.U32 R8, RZ, RZ, R66 ;  /* 0x000000ffff08a224 */ /* 0x002fe400078e0042 */
[----:B0-----:R-:W-:Y:S01]  /*23030*/  @!P2 IMAD.MOV.U32 R9, RZ, RZ, R67 ;  /* 0x000000ffff09a224 */ /* 0x001fe200078e0043 */
[----:B--2---:R-:W-:-:S04]  /*23040*/  IADD3 R65, P3, PT, R10, R3, RZ ;  /* 0x000000030a417210 */ /* 0x004fc80007f7e0ff */
[----:B------:R0:W2:Y:S01]  /*23050*/  @!P2 LDG.E.U8 R59, desc[UR18][R8.64] ;  /* 0x00000012083ba981 */ /* 0x0000a2000c1e1100 */
[----:B------:R-:W-:Y:S02]  /*23060*/  IMAD.X R92, R7, 0x1, R5, P3 ;  /* 0x00000001075c7824 */ /* 0x000fe400018e0605 */
[----:B0-----:R-:W-:Y:S02]  /*23070*/  @!P0 IMAD.MOV.U32 R8, RZ, RZ, R65 ;  /* 0x000000ffff088224 */ /* 0x001fe400078e0041 */
[----:B------:R-:W-:-:S05]  /*23080*/  @!P0 IMAD.MOV.U32 R9, RZ, RZ, R92 ;  /* 0x000000ffff098224 */ /* 0x000fca00078e005c */
[----:B------:R0:W4:Y:S04]  /*23090*/  @!P0 LDG.E.U8 R63, desc[UR18][R8.64] ;  /* 0x00000012083f8981 */ /* 0x000128000c1e1100 */
[----:B------:R1:W-:Y:S04]  /*230a0*/  STL [R1+0x1f10], R66 ;  /* 0x001f104201007387 */ /* 0x0003e80000100800 */
[----:B---3--:R-:W-:Y:S01]  /*230b0*/  STL [R1+0x2e00], R60 ;  /* 0x002e003c01007387 */ /* 0x008fe20000100800 */
[----:B------:R-:W-:-:S03]  /*230c0*/  VIADD R11, R68, 0xffffff2c ;  /* 0xffffff2c440b7836 */ /* 0x000fc60000000000 */
[----:B------:R3:W-:Y:S01]  /*230d0*/  STL [R1+0x1f0c], R67 ;  /* 0x001f0c4301007387 */ /* 0x0007e20000100800 */
[----:B-1----:R-:W-:Y:S01]  /*230e0*/  IADD3 R66, P3, PT, R10, R4, RZ ;  /* 0x000000040a427210 */ /* 0x002fe20007f7e0ff */
[----:B------:R-:W-:Y:S01]  /*230f0*/  IMAD R10, R14, 0xd3, RZ ;  /* 0x000000d30e0a7824 */ /* 0x000fe200078e02ff */
[----:B------:R-:W-:-:S03]  /*23100*/  PRMT R62, RZ, 0x7610, R62 ;  /* 0x00007610ff3e7816 */ /* 0x000fc6000000003e */
[----:B---3--:R-:W-:Y:S01]  /*23110*/  IMAD.X R67, R7, 0x1, R6, P3 ;  /* 0x0000000107437824 */ /* 0x008fe200018e0606 */
[----:B------:R1:W-:Y:S01]  /*23120*/  STL [R1+0x1f18], R65 ;  /* 0x001f184101007387 */ /* 0x0003e20000100800 */
[----:B------:R-:W-:Y:S01]  /*23130*/  ISETP.GE.U32.AND P2, PT, R11, 0x7ffffe2d, PT ;  /* 0x7ffffe2d0b00780c */ /* 0x000fe20003f46070 */
[----:B0-----:R-:W-:Y:S02]  /*23140*/  @!P0 IMAD.MOV.U32 R8, RZ, RZ, R66 ;  /* 0x000000ffff088224 */ /* 0x001fe400078e0042 */
[----:B------:R-:W-:Y:S01]  /*23150*/  @!P0 IMAD.MOV.U32 R9, RZ, RZ, R67 ;  /* 0x000000ffff098224 */ /* 0x000fe200078e0043 */
[----:B------:R-:W-:-:S04]  /*23160*/  SHF.R.S32.HI R7, RZ, 0x1f, R10 ;  /* 0x0000001fff077819 */ /* 0x000fc8000001140a */
[----:B------:R0:W3:Y:S01]  /*23170*/  @!P0 LDG.E.U8 R62, desc[UR18][R8.64] ;  /* 0x00000012083e8981 */ /* 0x0000e2000c1e1100 */
[----:B-1----:R-:W-:Y:S02]  /*23180*/  IADD3 R65, P3, PT, R10, R3, RZ ;  /* 0x000000030a417210 */ /* 0x002fe40007f7e0ff */
[----:B------:R-:W-:Y:S01]  /*23190*/  PRMT R64, RZ, 0x7610, R64 ;  /* 0x00007610ff407816 */ /* 0x000fe20000000040 */
[----:B0-----:R-:W-:Y:S01]  /*231a0*/  VIADD R8, R68, 0xffffff2b ;  /* 0xffffff2b44087836 */ /* 0x001fe20000000000 */
[----:B------:R-:W-:Y:S01]  /*231b0*/  PRMT R11, RZ, 0x7610, R11 ;  /* 0x00007610ff0b7816 */ /* 0x000fe2000000000b */
[----:B--2---:R-:W-:Y:S04]  /*231c0*/  STL [R1+0x2e04], R59 ;  /* 0x002e043b01007387 */ /* 0x004fe80000100800 */
[----:B------:R-:W-:Y:S04]  /*231d0*/  STL [R1+0x1f14], R92 ;  /* 0x001f145c01007387 */ /* 0x000fe80000100800 */
[----:B------:R0:W-:Y:S04]  /*231e0*/  STL [R1+0x1f20], R66 ;  /* 0x001f204201007387 */ /* 0x0001e80000100800 */
[----:B------:R-:W-:Y:S01]  /*231f0*/  STL [R1+0x1f1c], R67 ;  /* 0x001f1c4301007387 */ /* 0x000fe20000100800 */
[----:B0-----:R-:W-:-:S03]  /*23200*/  IMAD.X R66, R7, 0x1, R5, P3 ;  /* 0x0000000107427824 */ /* 0x001fc600018e0605 */
[----:B----4-:R0:W-:Y:S01]  /*23210*/  STL [R1+0x2dc4], R63 ;  /* 0x002dc43f01007387 */ /* 0x0101e20000100800 */
[----:B------:R-:W-:-:S03]  /*23220*/  @!P2 IMAD.MOV.U32 R9, RZ, RZ, R66 ;  /* 0x000000ffff09a224 */ /* 0x000fc600078e0042 */
[----:B------:R-:W2:Y:S01]  /*23230*/  LDL.LU R92, [R1+0x4ac] ;  /* 0x0004ac00015c7983 */ /* 0x000ea20000300800 */
[----:B0-----:R-:W-:-:S05]  /*23240*/  IADD3 R63, P0, PT, R10, R4, RZ ;  /* 0x000000040a3f7210 */ /* 0x001fca0007f1e0ff */
[----:B------:R-:W-:Y:S01]  /*23250*/  IMAD.X R7, R7, 0x1, R6, P0 ;  /* 0x0000000107077824 */ /* 0x000fe200000e0606 */
[----:B------:R-:W-:Y:S01]  /*23260*/  ISETP.GE.U32.AND P0, PT, R8, 0x7ffffe2c, PT ;  /* 0x7ffffe2c0800780c */ /* 0x000fe20003f06070 */
[----:B------:R-:W-:-:S05]  /*23270*/  @!P2 IMAD.MOV.U32 R8, RZ, RZ, R65 ;  /* 0x000000ffff08a224 */ /* 0x000fca00078e0041 */
[----:B------:R0:W4:Y:S02]  /*23280*/  @!P2 LDG.E.U8 R64, desc[UR18][R8.64] ;  /* 0x000000120840a981 */ /* 0x000124000c1e1100 */
[----:B0-----:R-:W-:Y:S02]  /*23290*/  @!P2 IMAD.MOV.U32 R8, RZ, RZ, R63 ;  /* 0x000000ffff08a224 */ /* 0x001fe400078e003f */
[----:B------:R-:W-:-:S05]  /*232a0*/  @!P2 IMAD.MOV.U32 R9, RZ, RZ, R7 ;  /* 0x000000ffff09a224 */ /* 0x000fca00078e0007 */
[----:B------:R-:W2:Y:S04]  /*232b0*/  @!P2 LDG.E.U8 R11, desc[UR18][R8.64] ;  /* 0x00000012080ba981 */ /* 0x000ea8000c1e1100 */
[----:B---3--:R-:W-:Y:S04]  /*232c0*/  STL [R1+0x2dc8], R62 ;  /* 0x002dc83e01007387 */ /* 0x008fe80000100800 */
[----:B------:R-:W-:Y:S04]  /*232d0*/  STL [R1+0x1f28], R65 ;  /* 0x001f284101007387 */ /* 0x000fe80000100800 */
[----:B------:R-:W-:Y:S04]  /*232e0*/  STL [R1+0x1f24], R66 ;  /* 0x001f244201007387 */ /* 0x000fe80000100800 */
[----:B------:R0:W-:Y:S04]  /*232f0*/  STL [R1+0x1f30], R63 ;  /* 0x001f303f01007387 */ /* 0x0001e80000100800 */
[----:B------:R1:W-:Y:S04]  /*23300*/  STL [R1+0x1f2c], R7 ;  /* 0x001f2c0701007387 */ /* 0x0003e80000100800 */
[----:B----4-:R-:W-:Y:S04]  /*23310*/  STL [R1+0x20c], R64 ;  /* 0x00020c4001007387 */ /* 0x010fe80000100800 */
[----:B--2---:R2:W-:Y:S04]  /*23320*/  STL [R1+0x200], R11 ;  /* 0x0002000b01007387 */ /* 0x0045e80000100800 */
[----:B0-----:R-:W3:Y:S01]  /*23330*/  LDL.LU R63, [R1+0x16c] ;  /* 0x00016c00013f7983 */ /* 0x001ee20000300800 */
[----:B------:R-:W-:-:S02]  /*23340*/  IMAD R10, R14, 0xd4, RZ ;  /* 0x000000d40e0a7824 */ /* 0x000fc400078e02ff */
[----:B------:R-:W-:-:S03]  /*23350*/  VIADD R8, R68, 0xffffff2a ;  /* 0xffffff2a44087836 */ /* 0x000fc60000000000 */
[----:B-1----:R-:W-:Y:S02]  /*23360*/  SHF.R.S32.HI R7, RZ, 0x1f, R10 ;  /* 0x0000001fff077819 */ /* 0x002fe4000001140a */
[----:B--2---:R-:W-:Y:S02]  /*23370*/  IADD3 R11, P2, PT, R10, R3, RZ ;  /* 0x000000030a0b7210 */ /* 0x004fe40007f5e0ff */
[----:B------:R-:W-:-:S03]  /*23380*/  PRMT R83, RZ, 0x7610, R83 ;  /* 0x00007610ff537816 */ /* 0x000fc60000000053 */
[----:B------:R-:W-:Y:S01]  /*23390*/  IMAD.X R9, R7, 0x1, R5, P2 ;  /* 0x0000000107097824 */ /* 0x000fe200010e0605 */
[----:B------:R-:W-:Y:S01]  /*233a0*/  ISETP.GE.U32.AND P2, PT, R8, 0x7ffffe2b, PT ;  /* 0x7ffffe2b0800780c */ /* 0x000fe20003f46070 */
[----:B------:R-:W-:Y:S01]  /*233b0*/  @!P0 IMAD.MOV.U32 R8, RZ, RZ, R11 ;  /* 0x000000ffff088224 */ /* 0x000fe200078e000b */
[----:B------:R-:W-:Y:S04]  /*233c0*/  STL [R1+0x1f38], R11 ;  /* 0x001f380b01007387 */ /* 0x000fe80000100800 */
[----:B------:R0:W-:Y:S01]  /*233d0*/  STL [R1+0x1f34], R9 ;  /* 0x001f340901007387 */ /* 0x0001e20000100800 */
[----:B------:R-:W-:-:S03]  /*233e0*/  PRMT R61, RZ, 0x7610, R61 ;  /* 0x00007610ff3d7816 */ /* 0x000fc6000000003d */
[----:B------:R1:W2:Y:S01]  /*233f0*/  @!P0 LDG.E.U8 R83, desc[UR18][R8.64] ;  /* 0x0000001208538981 */ /* 0x0002a2000c1e1100 */
[----:B---3--:R-:W-:Y:S01]  /*23400*/  @!P6 IMAD.MOV R63, RZ, RZ, -R63 ;  /* 0x000000ffff3fe224 */ /* 0x008fe200078e0a3f */
[----:B------:R-:W-:-:S05]  /*23410*/  IADD3 R64, P6, PT, R10, R4, RZ ;  /* 0x000000040a407210 */ /* 0x000fca0007fde0ff */
[----:B------:R-:W-:Y:S02]  /*23420*/  IMAD.X R65, R7, 0x1, R6, P6 ;  /* 0x0000000107417824 */ /* 0x000fe400030e0606 */
[----:B-1----:R-:W-:Y:S02]  /*23430*/  @!P0 IMAD.MOV.U32 R8, RZ, RZ, R64 ;  /* 0x000000ffff088224 */ /* 0x002fe400078e0040 */
[----:B0-----:R-:W-:-:S05]  /*23440*/  @!P0 IMAD.MOV.U32 R9, RZ, RZ, R65 ;  /* 0x000000ffff098224 */ /* 0x001fca00078e0041 */
[----:B------:R0:W3:Y:S01]  /*23450*/  @!P0 LDG.E.U8 R61, desc[UR18][R8.64] ;  /* 0x00000012083d8981 */ /* 0x0000e2000c1e1100 */
[----:B------:R-:W-:-:S03]  /*23460*/  IMAD R10, R14, 0xd5, RZ ;  /* 0x000000d50e0a7824 */ /* 0x000fc600078e02ff */
[----:B------:R1:W-:Y:S04]  /*23470*/  STL [R1+0x4d8], R63 ;  /* 0x0004d83f01007387 */ /* 0x0003e80000100800 */
[----:B------:R-:W-:Y:S01]  /*23480*/  STL [R1+0x1f40], R64 ;  /* 0x001f404001007387 */ /* 0x000fe20000100800 */
[----:B------:R-:W-:-:S03]  /*23490*/  SHF.R.S32.HI R7, RZ, 0x1f, R10 ;  /* 0x0000001fff077819 */ /* 0x000fc6000001140a */
[----:B--2---:R-:W-:Y:S01]  /*234a0*/  STL [R1+0x2d30], R83 ;  /* 0x002d305301007387 */ /* 0x004fe20000100800 */
[----:B-1----:R-:W-:-:S03]  /*234b0*/  IADD3 R63, P6, PT, R10, R3, RZ ;  /* 0x000000030a3f7210 */ /* 0x002fc60007fde0ff */
[----:B------:R-:W-:Y:S02]  /*234c0*/  STL [R1+0x1f3c], R65 ;  /* 0x001f3c4101007387 */ /* 0x000fe40000100800 */
[----:B0-----:R-:W-:Y:S02]  /*234d0*/  IMAD.X R8, R7, 0x1, R5, P6 ;  /* 0x0000000107087824 */ /* 0x001fe400030e0605 */
[----:B------:R-:W-:Y:S01]  /*234e0*/  STL [R1+0x1f48], R63 ;  /* 0x001f483f01007387 */ /* 0x000fe20000100800 */
[----:B------:R-:W-:Y:S01]  /*234f0*/  PRMT R80, RZ, 0x7610, R80 ;  /* 0x00007610ff507816 */ /* 0x000fe20000000050 */
[----:B------:R-:W-:Y:S02]  /*23500*/  @!P2 IMAD.MOV.U32 R9, RZ, RZ, R8 ;  /* 0x000000ffff09a224 */ /* 0x000fe400078e0008 */
[----:B------:R-:W-:Y:S01]  /*23510*/  VIADD R11, R68, 0xffffff29 ;  /* 0xffffff29440b7836 */ /* 0x000fe20000000000 */
[----:B------:R-:W-:-:S04]  /*23520*/  PRMT R93, RZ, 0x7610, R93 ;  /* 0x00007610ff5d7816 */ /* 0x000fc8000000005d */
[----:B------:R-:W-:Y:S02]  /*23530*/  ISETP.GE.U32.AND P0, PT, R11, 0x7ffffe2a, PT ;  /* 0x7ffffe2a0b00780c */ /* 0x000fe40003f06070 */
[----:B------:R-:W-:Y:S02]  /*23540*/  PRMT R62, RZ, 0x7610, R62 ;  /* 0x00007610ff3e7816 */ /* 0x000fe4000000003e */
[----:B------:R-:W-:Y:S01]  /*23550*/  PRMT R59, RZ, 0x7610, R59 ;  /* 0x00007610ff3b7816 */ /* 0x000fe2000000003b */
[----:B---3--:R0:W-:Y:S04]  /*23560*/  STL [R1+0x1f8], R61 ;  /* 0x0001f83d01007387 */ /* 0x0081e80000100800 */
[----:B------:R1:W-:Y:S01]  /*23570*/  STL [R1+0x1f44], R8 ;  /* 0x001f440801007387 */ /* 0x0003e20000100800 */
[----:B0-----:R-:W-:Y:S01]  /*23580*/  IADD3 R61, P6, PT, R10, R4, RZ ;  /* 0x000000040a3d7210 */ /* 0x001fe20007fde0ff */
[----:B-1----:R-:W-:-:S02]  /*23590*/  @!P2 IMAD.MOV.U32 R8, RZ, RZ, R63 ;  /* 0x000000ffff08a224 */ /* 0x002fc400078e003f */
[----:B------:R-:W-:Y:S02]  /*235a0*/  IMAD R10, R14, 0xd6, RZ ;  /* 0x000000d60e0a7824 */ /* 0x000fe400078e02ff */
[----:B------:R-:W-:Y:S01]  /*235b0*/  IMAD.X R64, R7, 0x1, R6, P6 ;  /* 0x0000000107407824 */ /* 0x000fe200030e0606 */
[----:B------:R0:W2:Y:S02]  /*235c0*/  @!P2 LDG.E.U8 R80, desc[UR18][R8.64] ;  /* 0x000000120850a981 */ /* 0x0000a4000c1e1100 */
[----:B------:R-:W-:Y:S02]  /*235d0*/  SHF.R.S32.HI R7, RZ, 0x1f, R10 ;  /* 0x0000001fff077819 */ /* 0x000fe4000001140a */
[C---:B------:R-:W-:Y:S01]  /*235e0*/  IADD3 R63, P6, PT, R10.reuse, R3, RZ ;  /* 0x000000030a3f7210 */ /* 0x040fe20007fde0ff */
[----:B------:R1:W-:Y:S01]  /*235f0*/  STL [R1+0x1f50], R61 ;  /* 0x001f503d01007387 */ /* 0x0003e20000100800 */
[----:B0-----:R-:W-:Y:S02]  /*23600*/  @!P2 IMAD.MOV.U32 R8, RZ, RZ, R61 ;  /* 0x000000ffff08a224 */ /* 0x001fe400078e003d */
[----:B------:R-:W-:Y:S01]  /*23610*/  @!P2 IMAD.MOV.U32 R9, RZ, RZ, R64 ;  /* 0x000000ffff09a224 */ /* 0x000fe200078e0040 */
[----:B------:R0:W-:Y:S04]  /*23620*/  STL [R1+0x1f4c], R64 ;  /* 0x001f4c4001007387 */ /* 0x0001e80000100800 */
[----:B------:R3:W4:Y:S01]  /*23630*/  @!P2 LDG.E.U8 R93, desc[UR18][R8.64] ;  /* 0x00000012085da981 */ /* 0x000722000c1e1100 */
[----:B-1----:R-:W-:Y:S01]  /*23640*/  IADD3 R61, P2, PT, R10, R4, RZ ;  /* 0x000000040a3d7210 */ /* 0x002fe20007f5e0ff */
[----:B0-----:R-:W-:-:S02]  /*23650*/  IMAD.X R64, R7, 0x1, R5, P6 ;  /* 0x0000000107407824 */ /* 0x001fc400030e0605 */
[----:B---3--:R-:W-:Y:S02]  /*23660*/  VIADD R8, R68, 0xffffff28 ;  /* 0xffffff2844087836 */ /* 0x008fe40000000000 */
[----:B------:R-:W-:Y:S02]  /*23670*/  IMAD.X R7, R7, 0x1, R6, P2 ;  /* 0x0000000107077824 */ /* 0x000fe400010e0606 */
[----:B------:R-:W-:Y:S01]  /*23680*/  @!P0 IMAD.MOV.U32 R9, RZ, RZ, R64 ;  /* 0x000000ffff098224 */ /* 0x000fe200078e0040 */
[----:B------:R-:W-:Y:S01]  /*23690*/  ISETP.GE.U32.AND P2, PT, R8, 0x7ffffe29, PT ;  /* 0x7ffffe290800780c */ /* 0x000fe20003f46070 */
[----:B------:R-:W-:-:S05]  /*236a0*/  @!P0 IMAD.MOV.U32 R8, RZ, RZ, R63 ;  /* 0x000000ffff088224 */ /* 0x000fca00078e003f */
[----:B------:R0:W3:Y:S02]  /*236b0*/  @!P0 LDG.E.U8 R62, desc[UR18][R8.64] ;  /* 0x00000012083e8981 */ /* 0x0000e4000c1e1100 */
[----:B0-----:R-:W-:Y:S02]  /*236c0*/  @!P0 IMAD.MOV.U32 R8, RZ, RZ, R61 ;  /* 0x000000ffff088224 */ /* 0x001fe400078e003d */
[----:B------:R-:W-:-:S05]  /*236d0*/  @!P0 IMAD.MOV.U32 R9, RZ, RZ, R7 ;  /* 0x000000ffff098224 */ /* 0x000fca00078e0007 */
[----:B------:R0:W3:Y:S01]  /*236e0*/  @!P0 LDG.E.U8 R59, desc[UR18][R8.64] ;  /* 0x00000012083b8981 */ /* 0x0000e2000c1e1100 */
[----:B------:R-:W-:Y:S02]  /*236f0*/  IMAD.MOV.U32 R66, RZ, RZ, R22 ;  /* 0x000000ffff427224 */ /* 0x000fe400078e0016 */
[----:B------:R-:W-:Y:S02]  /*23700*/  IMAD.MOV.U32 R22, RZ, RZ, R24 ;  /* 0x000000ffff167224 */ /* 0x000fe400078e0018 */
[----:B------:R-:W-:Y:S02]  /*23710*/  IMAD.MOV.U32 R24, RZ, RZ, R28 ;  /* 0x000000ffff187224 */ /* 0x000fe400078e001c */
[----:B------:R-:W-:Y:S02]  /*23720*/  IMAD.MOV.U32 R28, RZ, RZ, R69 ;  /* 0x000000ffff1c7224 */ /* 0x000fe400078e0045 */
[----:B------:R-:W-:Y:S01]  /*23730*/  IMAD.MOV.U32 R69, RZ, RZ, R91 ;  /* 0x000000ffff457224 */ /* 0x000fe200078e005b */
[----:B------:R-:W-:Y:S01]  /*23740*/  ISETP.GE.AND P6, PT, R66, RZ, PT ;  /* 0x000000ff4200720c */ /* 0x000fe20003fc6270 */
[----:B------:R-:W3:Y:S01]  /*23750*/  LDL.LU R91, [R1+0x1a4] ;  /* 0x0001a400015b7983 */ /* 0x000ee20000300800 */
[----:B------:R-:W-:-:S02]  /*23760*/  IMAD.MOV.U32 R66, RZ, RZ, R24 ;  /* 0x000000ffff427224 */ /* 0x000fc400078e0018 */
[----:B------:R-:W-:Y:S02]  /*23770*/  IMAD.MOV.U32 R24, RZ, RZ, R71 ;  /* 0x000000ffff187224 */ /* 0x000fe400078e0047 */
[----:B------:R-:W-:Y:S02]  /*23780*/  IMAD.MOV.U32 R71, RZ, RZ, R90 ;  /* 0x000000ffff477224 */ /* 0x000fe400078e005a */
[----:B------:R-:W-:Y:S02]  /*23790*/  IMAD R10, R14, 0xd7, RZ ;  /* 0x000000d70e0a7824 */ /* 0x000fe400078e02ff */
[----:B0-----:R-:W-:Y:S01]  /*237a0*/  VIADD R8, R68, 0xffffff27 ;  /* 0xffffff2744087836 */ /* 0x001fe20000000000 */
[----:B------:R-:W-:Y:S01]  /*237b0*/  PRMT R11, RZ, 0x7610, R11 ;  /* 0x00007610ff0b7816 */ /* 0x000fe2000000000b */
[----:B--2---:R-:W-:Y:S04]  /*237c0*/  STL [R1+0x2d28], R80 ;  /* 0x002d285001007387 */ /* 0x004fe80000100800 */
[----:B----4-:R-:W-:Y:S04]  /*237d0*/  STL [R1+0x2d2c], R93 ;  /* 0x002d2c5d01007387 */ /* 0x010fe80000100800 */
[----:B------:R-:W-:Y:S04]  /*237e0*/  STL [R1+0x1f58], R63 ;  /* 0x001f583f01007387 */ /* 0x000fe80000100800 */
[----:B------:R-:W-:Y:S04]  /*237f0*/  STL [R1+0x1f54], R64 ;  /* 0x001f544001007387 */ /* 0x000fe80000100800 */
[----:B------:R-:W2:Y:S04]  /*23800*/  LDL.LU R90, [R1+0x854] ;  /* 0x00085400015a7983 */ /* 0x000ea80000300800 */
[----:B------:R-:W-:Y:S04]  /*23810*/  STL [R1+0x1f60], R61 ;  /* 0x001f603d01007387 */ /* 0x000fe80000100800 */
[----:B------:R0:W-:Y:S02]  /*23820*/  STL [R1+0x1f5c], R7 ;  /* 0x001f5c0701007387 */ /* 0x0001e40000100800 */
[----:B0-----:R-:W-:-:S02]  /*23830*/  SHF.R.S32.HI R7, RZ, 0x1f, R10 ;  /* 0x0000001fff077819 */ /* 0x001fc4000001140a */
[----:B---3--:R-:W-:Y:S04]  /*23840*/  STL [R1+0x484], R62 ;  /* 0x0004843e01007387 */ /* 0x008fe80000100800 */
[----:B------:R0:W-:Y:S02]  /*23850*/  STL [R1+0x47c], R59 ;  /* 0x00047c3b01007387 */ /* 0x0001e40000100800 */
[----:B0-----:R-:W-:-:S05]  /*23860*/  IADD3 R59, P0, PT, R10, R3, RZ ;  /* 0x000000030a3b7210 */ /* 0x001fca0007f1e0ff */
[----:B------:R-:W-:Y:S01]  /*23870*/  IMAD.X R9, R7, 0x1, R5, P0 ;  /* 0x0000000107097824 */ /* 0x000fe200000e0605 */
[----:B------:R-:W-:Y:S01]  /*23880*/  ISETP.GE.U32.AND P0, PT, R8, 0x7ffffe28, PT ;  /* 0x7ffffe280800780c */ /* 0x000fe20003f06070 */
[----:B------:R-:W-:-:S05]  /*23890*/  @!P2 IMAD.MOV.U32 R8, RZ, RZ, R59 ;  /* 0x000000ffff08a224 */ /* 0x000fca00078e003b */
[----:B------:R0:W3:Y:S01]  /*238a0*/  @!P2 LDG.E.U8 R11, desc[UR18][R8.64] ;  /* 0x00000012080ba981 */ /* 0x0000e2000c1e1100 */
[----:B------:R-:W-:-:S03]  /*238b0*/  IMAD.MOV.U32 R61, RZ, RZ, R66 ;  /* 0x000000ffff3d7224 */ /* 0x000fc600078e0042 */
[----:B------:R-:W-:Y:S01]  /*238c0*/  STL [R1+0x1f68], R59 ;  /* 0x001f683b01007387 */ /* 0x000fe20000100800 */
[----:B------:R-:W-:-:S03]  /*238d0*/  @!P4 IMAD.MOV R61, RZ, RZ, -R61 ;  /* 0x000000ffff3dc224 */ /* 0x000fc600078e0a3d */
[----:B------:R-:W-:Y:S04]  /*238e0*/  STL [R1+0x1f64], R9 ;  /* 0x001f640901007387 */ /* 0x000fe80000100800 */
[----:B------:R1:W-:Y:S02]  /*238f0*/  STL [R1+0x4d0], R61 ;  /* 0x0004d03d01007387 */ /* 0x0003e40000100800 */
[----:B-1----:R-:W-:-:S05]  /*23900*/  IADD3 R61, P4, PT, R10, R4, RZ ;  /* 0x000000040a3d7210 */ /* 0x002fca0007f9e0ff */
[----:B0-----:R-:W-:Y:S01]  /*23910*/  IMAD.X R8, R7, 0x1, R6, P4 ;  /* 0x0000000107087824 */ /* 0x001fe200020e0606 */
[----:B------:R-:W-:Y:S01]  /*23920*/  STL [R1+0x1f70], R61 ;  /* 0x001f703d01007387 */ /* 0x000fe20000100800 */
[----:B------:R-:W-:Y:S02]  /*23930*/  PRMT R60, RZ, 0x7610, R60 ;  /* 0x00007610ff3c7816 */ /* 0x000fe4000000003c */
[----:B------:R-:W-:Y:S01]  /*23940*/  @!P2 IMAD.MOV.U32 R9, RZ, RZ, R8 ;  /* 0x000000ffff09a224 */ /* 0x000fe200078e0008 */
[----:B---3--:R-:W-:Y:S04]  /*23950*/  STL [R1+0x46c], R11 ;  /* 0x00046c0b01007387 */ /* 0x008fe80000100800 */
[----:B------:R0:W-:Y:S02]  /*23960*/  STL [R1+0x1f6c], R8 ;  /* 0x001f6c0801007387 */ /* 0x0001e40000100800 */
[----:B0-----:R-:W-:-:S05]  /*23970*/  @!P2 IMAD.MOV.U32 R8, RZ, RZ, R61 ;  /* 0x000000ffff08a224 */ /* 0x001fca00078e003d */
[----:B------:R0:W3:Y:S01]  /*23980*/  @!P2 LDG.E.U8 R60, desc[UR18][R8.64] ;  /* 0x00000012083ca981 */ /* 0x0000e2000c1e1100 */
[----:B------:R-:W-:-:S05]  /*23990*/  IMAD R10, R14, 0xd8, RZ ;  /* 0x000000d80e0a7824 */ /* 0x000fca00078e02ff */
[----:B------:R-:W-:Y:S02]  /*239a0*/  SHF.R.S32.HI R7, RZ, 0x1f, R10 ;  /* 0x0000001fff077819 */ /* 0x000fe4000001140a */
[----:B------:R-:W-:-:S05]  /*239b0*/  IADD3 R59, P4, PT, R10, R3, RZ ;  /* 0x000000030a3b7210 */ /* 0x000fca0007f9e0ff */
[----:B0-----:R-:W-:Y:S01]  /*239c0*/  IMAD.X R8, R7, 0x1, R5, P4 ;  /* 0x0000000107087824 */ /* 0x001fe200020e0605 */
[----:B------:R-:W-:Y:S01]  /*239d0*/  STL [R1+0x1f78], R59 ;  /* 0x001f783b01007387 */ /* 0x000fe20000100800 */
[----:B------:R-:W-:Y:S02]  /*239e0*/  PRMT R57, RZ, 0x7610, R57 ;  /* 0x00007610ff397816 */ /* 0x000fe40000000039 */
[----:B------:R-:W-:Y:S01]  /*239f0*/  @!P0 IMAD.MOV.U32 R9, RZ, RZ, R8 ;  /* 0x000000ffff098224 */ /* 0x000fe200078e0008 */
[----:B------:R-:W-:Y:S01]  /*23a00*/  PRMT R56, RZ, 0x7610, R56 ;  /* 0x00007610ff387816 */ /* 0x000fe20000000038 */
[----:B---3--:R-:W-:Y:S04]  /*23a10*/  STL [R1+0x460], R60 ;  /* 0x0004603c01007387 */ /* 0x008fe80000100800 */
[----:B------:R0:W-:Y:S02]  /*23a20*/  STL [R1+0x1f74], R8 ;  /* 0x001f740801007387 */ /* 0x0001e40000100800 */
[----:B0-----:R-:W-:Y:S01]  /*23a30*/  @!P0 IMAD.MOV.U32 R8, RZ, RZ, R59 ;  /* 0x000000ffff088224 */ /* 0x001fe200078e003b */
[----:B------:R-:W-:-:S04]  /*23a40*/  IADD3 R60, P4, PT, R10, R4, RZ ;  /* 0x000000040a3c7210 */ /* 0x000fc80007f9e0ff */
[----:B------:R0:W3:Y:S01]  /*23a50*/  @!P0 LDG.E.U8 R57, desc[UR18][R8.64] ;  /* 0x0000001208398981 */ /* 0x0000e2000c1e1100 */
[----:B------:R-:W-:Y:S02]  /*23a60*/  IMAD.X R61, R7, 0x1, R6, P4 ;  /* 0x00000001073d7824 */ /* 0x000fe400020e0606 */
[----:B0-----:R-:W-:Y:S02]  /*23a70*/  @!P0 IMAD.MOV.U32 R8, RZ, RZ, R60 ;  /* 0x000000ffff088224 */ /* 0x001fe400078e003c */
[----:B------:R-:W-:-:S05]  /*23a80*/  @!P0 IMAD.MOV.U32 R9, RZ, RZ, R61 ;  /* 0x000000ffff098224 */ /* 0x000fca00078e003d */
[----:B------:R0:W4:Y:S01]  /*23a90*/  @!P0 LDG.E.U8 R56, desc[UR18][R8.64] ;  /* 0x0000001208388981 */ /* 0x000122000c1e1100 */
[----:B------:R-:W-:Y:S02]  /*23aa0*/  VIADD R11, R68, 0xffffff26 ;  /* 0xffffff26440b7836 */ /* 0x000fe40000000000 */
[----:B------:R-:W-:-:S03]  /*23ab0*/  IMAD R10, R14, 0xd9, RZ ;  /* 0x000000d90e0a7824 */ /* 0x000fc600078e02ff */
[----:B------:R-:W-:Y:S01]  /*23ac0*/  ISETP.GE.U32.AND P2, PT, R11, 0x7ffffe27, PT ;  /* 0x7ffffe270b00780c */ /* 0x000fe20003f46070 */
[----:B------:R-:W-:Y:S01]  /*23ad0*/  IMAD.MOV.U32 R66, RZ, RZ, R22 ;  /* 0x000000ffff427224 */ /* 0x000fe200078e0016 */
[----:B------:R-:W-:Y:S02]  /*23ae0*/  SHF.R.S32.HI R7, RZ, 0x1f, R10 ;  /* 0x0000001fff077819 */ /* 0x000fe4000001140a */
[----:B------:R-:W-:Y:S01]  /*23af0*/  IADD3 R59, P4, PT, R10, R3, RZ ;  /* 0x000000030a3b7210 */ /* 0x000fe20007f9e0ff */
[----:B------:R-:W-:Y:S01]  /*23b00*/  STL [R1+0x1f80], R60 ;  /* 0x001f803c01007387 */ /* 0x000fe20000100800 */
[----:B------:R-:W-:-:S03]  /*23b10*/  IMAD.MOV.U32 R22, RZ, RZ, R24 ;  /* 0x000000ffff167224 */ /* 0x000fc600078e0018 */
[----:B------:R-:W-:Y:S01]  /*23b20*/  STL [R1+0x1f7c], R61 ;  /* 0x001f7c3d01007387 */ /* 0x000fe20000100800 */
[----:B------:R-:W-:Y:S01]  /*23b30*/  IMAD.MOV.U32 R24, RZ, RZ, R25 ;  /* 0x000000ffff187224 */ /* 0x000fe200078e0019 */
[----:B------:R-:W-:Y:S02]  /*23b40*/  IADD3 R11, P0, PT, R10, R4, RZ ;  /* 0x000000040a0b7210 */ /* 0x000fe40007f1e0ff */
[----:B------:R-:W2:Y:S01]  /*23b50*/  LDL.LU R25, [R1+0x638] ;  /* 0x0006380001197983 */ /* 0x000ea20000300800 */
[----:B0-----:R-:W-:Y:S01]  /*23b60*/  VIADD R8, R68, 0xffffff25 ;  /* 0xffffff2544087836 */ /* 0x001fe20000000000 */
[----:B------:R-:W-:Y:S02]  /*23b70*/  PRMT R58, RZ, 0x7610, R58 ;  /* 0x00007610ff3a7816 */ /* 0x000fe4000000003a */
[----:B------:R-:W-:Y:S01]  /*23b80*/  PRMT R55, RZ, 0x7610, R55 ;  /* 0x00007610ff377816 */ /* 0x000fe20000000037 */
[----:B------:R-:W-:Y:S01]  /*23b90*/  IMAD R10, R14, 0xda, RZ ;  /* 0x000000da0e0a7824 */ /* 0x000fe200078e02ff */
[----:B------:R-:W-:Y:S01]  /*23ba0*/  PRMT R54, RZ, 0x7610, R54 ;  /* 0x00007610ff367816 */ /* 0x000fe20000000036 */
[----:B---3--:R0:W-:Y:S02]  /*23bb0*/  STL [R1+0x2e08], R57 ;  /* 0x002e083901007387 */ /* 0x0081e40000100800 */
[----:B0-----:R-:W-:-:S02]  /*23bc0*/  IMAD.X R57, R7, 0x1, R5, P4 ;  /* 0x0000000107397824 */ /* 0x001fc400020e0605 */
[----:B------:R-:W-:Y:S01]  /*23bd0*/  IMAD.X R7, R7, 0x1, R6, P0 ;  /* 0x0000000107077824 */ /* 0x000fe200000e0606 */
[----:B------:R-:W-:Y:S01]  /*23be0*/  ISETP.GE.U32.AND P0, PT, R8, 0x7ffffe26, PT ;  /* 0x7ffffe260800780c */ /* 0x000fe20003f06070 */
[----:B------:R-:W-:Y:S02]  /*23bf0*/  @!P2 IMAD.MOV.U32 R8, RZ, RZ, R59 ;  /* 0x000000ffff08a224 */ /* 0x000fe400078e003b */
[----:B------:R-:W-:Y:S01]  /*23c00*/  @!P2 IMAD.MOV.U32 R9, RZ, RZ, R57 ;  /* 0x000000ffff09a224 */ /* 0x000fe200078e0039 */
[----:B------:R-:W-:-:S04]  /*23c10*/  ISETP.GE.AND P4, PT, R66, RZ, PT ;  /* 0x000000ff4200720c */ /* 0x000fc80003f86270 */
[----:B------:R0:W3:Y:S04]  /*23c20*/  @!P2 LDG.E.U8 R58, desc[UR18][R8.64] ;  /* 0x00000012083aa981 */ /* 0x0000e8000c1e1100 */
[----:B----4-:R-:W-:Y:S04]  /*23c30*/  STL [R1+0x2e0c], R56 ;  /* 0x002e0c3801007387 */ /* 0x010fe80000100800 */
[----:B------:R-:W-:Y:S01]  /*23c40*/  STL [R1+0x1f88], R59 ;  /* 0x001f883b01007387 */ /* 0x000fe20000100800 */
[----:B------:R-:W-:-:S03]  /*23c50*/  IMAD.MOV.U32 R66, RZ, RZ, R24 ;  /* 0x000000ffff427224 */ /* 0x000fc600078e0018 */
[----:B------:R-:W-:Y:S01]  /*23c60*/  STL [R1+0x1f84], R57 ;  /* 0x001f843901007387 */ /* 0x000fe20000100800 */
[----:B------:R-:W-:-:S03]  /*23c70*/  IMAD.MOV.U32 R24, RZ, RZ, R20 ;  /* 0x000000ffff187224 */ /* 0x000fc600078e0014 */
[----:B------:R-:W4:Y:S01]  /*23c80*/  LDL.LU R20, [R1+0x7d4] ;  /* 0x0007d40001147983 */ /* 0x000f220000300800 */
[----:B0-----:R-:W-:Y:S02]  /*23c90*/  @!P2 IMAD.MOV.U32 R8, RZ, RZ, R11 ;  /* 0x000000ffff08a224 */ /* 0x001fe400078e000b */
[----:B------:R-:W-:Y:S01]  /*23ca0*/  @!P2 IMAD.MOV.U32 R9, RZ, RZ, R7 ;  /* 0x000000ffff09a224 */ /* 0x000fe200078e0007 */
[----:B------:R0:W-:Y:S04]  /*23cb0*/  STL [R1+0x1f90], R11 ;  /* 0x001f900b01007387 */ /* 0x0001e80000100800 */
[----:B------:R1:W-:Y:S04]  /*23cc0*/  STL [R1+0x1f8c], R7 ;  /* 0x001f8c0701007387 */ /* 0x0003e80000100800 */
[----:B------:R2:W4:Y:S01]  /*23cd0*/  @!P2 LDG.E.U8 R55, desc[UR18][R8.64] ;  /* 0x000000120837a981 */ /* 0x000522000c1e1100 */
[----:B0-----:R-:W-:-:S02]  /*23ce0*/  IADD3 R11, P2, PT, R10, R3, RZ ;  /* 0x000000030a0b7210 */ /* 0x001fc40007f5e0ff */
[----:B-1----:R-:W-:Y:S01]  /*23cf0*/  SHF.R.S32.HI R7, RZ, 0x1f, R10 ;  /* 0x0000001fff077819 */ /* 0x002fe2000001140a */
[----:B--2---:R-:W-:-:S04]  /*23d00*/  VIADD R8, R68, 0xffffff24 ;  /* 0xffffff2444087836 */ /* 0x004fc80000000000 */
[----:B------:R-:W-:Y:S01]  /*23d10*/  IMAD.X R9, R7, 0x1, R5, P2 ;  /* 0x0000000107097824 */ /* 0x000fe200010e0605 */
[----:B------:R-:W-:Y:S01]  /*23d20*/  ISETP.GE.U32.AND P2, PT, R8, 0x7ffffe25, PT ;  /* 0x7ffffe250800780c */ /* 0x000fe20003f46070 */
[----:B------:R-:W-:-:S05]  /*23d30*/  @!P0 IMAD.MOV.U32 R8, RZ, RZ, R11 ;  /* 0x000000ffff088224 */ /* 0x000fca00078e000b */
[----:B------:R0:W2:Y:S01]  /*23d40*/  @!P0 LDG.E.U8 R54, desc[UR18][R8.64] ;  /* 0x0000001208368981 */ /* 0x0000a2000c1e1100 */
[----:B------:R-:W-:-:S04]  /*23d50*/  IMAD.MOV.U32 R56, RZ, RZ, R66 ;  /* 0x000000ffff387224 */ /* 0x000fc800078e0042 */
[----:B------:R-:W-:Y:S01]  /*23d60*/  @!P5 IMAD.MOV R56, RZ, RZ, -R56 ;  /* 0x000000ffff38d224 */ /* 0x000fe200078e0a38 */
[----:B------:R-:W-:Y:S02]  /*23d70*/  PRMT R53, RZ, 0x7610, R53 ;  /* 0x00007610ff357816 */ /* 0x000fe40000000035 */
[----:B------:R-:W-:Y:S01]  /*23d80*/  PRMT R21, RZ, 0x7610, R21 ;  /* 0x00007610ff157816 */ /* 0x000fe20000000015 */
[----:B---3--:R-:W-:Y:S04]  /*23d90*/  STL [R1+0x2e10], R58 ;  /* 0x002e103a01007387 */ /* 0x008fe80000100800 */
[----:B----4-:R1:W-:Y:S04]  /*23da0*/  STL [R1+0x2e14], R55 ;  /* 0x002e143701007387 */ /* 0x0103e80000100800 */
[----:B------:R-:W-:Y:S04]  /*23db0*/  STL [R1+0x1f98], R11 ;  /* 0x001f980b01007387 */ /* 0x000fe80000100800 */
[----:B------:R-:W-:Y:S04]  /*23dc0*/  STL [R1+0x1f94], R9 ;  /* 0x001f940901007387 */ /* 0x000fe80000100800 */
[----:B------:R3:W-:Y:S01]  /*23dd0*/  STL [R1+0x4cc], R56 ;  /* 0x0004cc3801007387 */ /* 0x0007e20000100800 */
[----:B-1----:R-:W-:Y:S01]  /*23de0*/  IADD3 R55, P5, PT, R10, R4, RZ ;  /* 0x000000040a377210 */ /* 0x002fe20007fbe0ff */
[----:B------:R-:W-:-:S04]  /*23df0*/  IMAD R10, R14, 0xdb, RZ ;  /* 0x000000db0e0a7824 */ /* 0x000fc800078e02ff */
[----:B---3--:R-:W-:Y:S01]  /*23e00*/  IMAD.X R56, R7, 0x1, R6, P5 ;  /* 0x0000000107387824 */ /* 0x008fe200028e0606 */
[----:B------:R-:W-:Y:S02]  /*23e10*/  SHF.R.S32.HI R7, RZ, 0x1f, R10 ;  /* 0x0000001fff077819 */ /* 0x000fe4000001140a */
[----:B------:R-:W-:Y:S01]  /*23e20*/  IADD3 R57, P5, PT, R10, R3, RZ ;  /* 0x000000030a397210 */ /* 0x000fe20007fbe0ff */
[----:B0-----:R-:W-:Y:S02]  /*23e30*/  @!P0 IMAD.MOV.U32 R8, RZ, RZ, R55 ;  /* 0x000000ffff088224 */ /* 0x001fe400078e0037 */
[----:B------:R-:W-:Y:S01]  /*23e40*/  @!P0 IMAD.MOV.U32 R9, RZ, RZ, R56 ;  /* 0x000000ffff098224 */ /* 0x000fe200078e0038 */
[----:B------:R0:W-:Y:S01]  /*23e50*/  STL [R1+0x1fa0], R55 ;  /* 0x001fa03701007387 */ /* 0x0001e20000100800 */
[----:B------:R-:W-:-:S03]  /*23e60*/  IMAD.X R58, R7, 0x1, R5, P5 ;  /* 0x00000001073a7824 */ /* 0x000fc600028e0605 */
[----:B--2---:R-:W-:Y:S04]  /*23e70*/  STL [R1+0x2dcc], R54 ;  /* 0x002dcc3601007387 */ /* 0x004fe80000100800 */
[----:B------:R1:W2:Y:S04]  /*23e80*/  @!P0 LDG.E.U8 R53, desc[UR18][R8.64] ;  /* 0x0000001208358981 */ /* 0x0002a8000c1e1100 */
[----:B------:R3:W-:Y:S01]  /*23e90*/  STL [R1+0x1f9c], R56 ;  /* 0x001f9c3801007387 */ /* 0x0007e20000100800 */
[----:B0-----:R-:W-:Y:S01]  /*23ea0*/  IADD3 R55, P5, PT, R10, R4, RZ ;  /* 0x000000040a377210 */ /* 0x001fe20007fbe0ff */
[----:B-1----:R-:W-:-:S02]  /*23eb0*/  @!P2 IMAD.MOV.U32 R8, RZ, RZ, R57 ;  /* 0x000000ffff08a224 */ /* 0x002fc400078e0039 */
[----:B------:R-:W-:Y:S02]  /*23ec0*/  @!P2 IMAD.MOV.U32 R9, RZ, RZ, R58 ;  /* 0x000000ffff09a224 */ /* 0x000fe400078e003a */
[----:B---3--:R-:W-:Y:S01]  /*23ed0*/  IMAD.X R56, R7, 0x1, R6, P5 ;  /* 0x0000000107387824 */ /* 0x008fe200028e0606 */
[----:B------:R-:W-:Y:S02]  /*23ee0*/  PRMT R54, RZ, 0x7610, R54 ;  /* 0x00007610ff367816 */ /* 0x000fe40000000036 */
[----:B------:R0:W3:Y:S02]  /*23ef0*/  @!P2 LDG.E.U8 R21, desc[UR18][R8.64] ;  /* 0x000000120815a981 */ /* 0x0000e4000c1e1100 */
[----:B0-----:R-:W-:Y:S02]  /*23f00*/  @!P2 IMAD.MOV.U32 R8, RZ, RZ, R55 ;  /* 0x000000ffff08a224 */ /* 0x001fe400078e0037 */
[----:B------:R-:W-:-:S05]  /*23f10*/  @!P2 IMAD.MOV.U32 R9, RZ, RZ, R56 ;  /* 0x000000ffff09a224 */ /* 0x000fca00078e0038 */
[----:B------:R0:W4:Y:S01]  /*23f20*/  @!P2 LDG.E.U8 R54, desc[UR18][R8.64] ;  /* 0x000000120836a981 */ /* 0x000122000c1e1100 */
[----:B------:R-:W-:-:S03]  /*23f30*/  VIADD R11, R68, 0xffffff23 ;  /* 0xffffff23440b7836 */ /* 0x000fc60000000000 */
[----:B------:R-:W-:Y:S01]  /*23f40*/  STL [R1+0x1fa8], R57 ;  /* 0x001fa83901007387 */ /* 0x000fe20000100800 */
[----:B------:R-:W-:Y:S01]  /*23f50*/  IMAD R10, R14, 0xdc, RZ ;  /* 0x000000dc0e0a7824 */ /* 0x000fe200078e02ff */
[----:B------:R-:W-:-:S04]  /*23f60*/  ISETP.GE.U32.AND P0, PT, R11, 0x7ffffe24, PT ;  /* 0x7ffffe240b00780c */ /* 0x000fc80003f06070 */
[----:B------:R-:W-:Y:S02]  /*23f70*/  SHF.R.S32.HI R7, RZ, 0x1f, R10 ;  /* 0x0000001fff077819 */ /* 0x000fe4000001140a */
[----:B------:R-:W-:Y:S01]  /*23f80*/  IADD3 R11, P2, PT, R10, R4, RZ ;  /* 0x000000040a0b7210 */ /* 0x000fe20007f5e0ff */
[----:B0-----:R-:W-:Y:S01]  /*23f90*/  VIADD R8, R68, 0xffffff22 ;  /* 0xffffff2244087836 */ /* 0x001fe20000000000 */
[----:B------:R-:W-:Y:S02]  /*23fa0*/  PRMT R80, RZ, 0x7610, R80 ;  /* 0x00007610ff507816 */ /* 0x000fe40000000050 */
[----:B------:R-:W-:Y:S02]  /*23fb0*/  PRMT R93, RZ, 0x7610, R93 ;  /* 0x00007610ff5d7816 */ /* 0x000fe4000000005d */
[----:B------:R-:W-:Y:S01]  /*23fc0*/  PRMT R37, RZ, 0x7610, R37 ;  /* 0x00007610ff257816 */ /* 0x000fe20000000025 */
[----:B--2---:R0:W-:Y:S04]  /*23fd0*/  STL [R1+0x2dd0], R53 ;  /* 0x002dd03501007387 */ /* 0x0041e80000100800 */
[----:B------:R-:W-:Y:S04]  /*23fe0*/  STL [R1+0x1fa4], R58 ;  /* 0x001fa43a01007387 */ /* 0x000fe80000100800 */
[----:B------:R-:W-:Y:S04]  /*23ff0*/  STL [R1+0x1fb0], R55 ;  /* 0x001fb03701007387 */ /* 0x000fe80000100800 */
[----:B------:R-:W-:Y:S01]  /*24000*/  STL [R1+0x1fac], R56 ;  /* 0x001fac3801007387 */ /* 0x000fe20000100800 */
[----:B0-----:R-:W-:-:S03]  /*24010*/  IADD3 R53, P5, PT, R10, R3, RZ ;  /* 0x000000030a357210 */ /* 0x001fc60007fbe0ff */
[----:B---3--:R0:W-:Y:S02]  /*24020*/  STL [R1+0x180], R21 ;  /* 0x0001801501007387 */ /* 0x0081e40000100800 */
[----:B0-----:R-:W-:Y:S02]  /*24030*/  IMAD.MOV.U32 R21, RZ, RZ, R22 ;  /* 0x000000ffff157224 */ /* 0x001fe400078e0016 */
[----:B------:R-:W-:Y:S02]  /*24040*/  IMAD.MOV.U32 R22, RZ, RZ, R24 ;  /* 0x000000ffff167224 */ /* 0x000fe400078e0018 */
[----:B------:R-:W-:Y:S02]  /*24050*/  IMAD.MOV.U32 R24, RZ, RZ, R20 ;  /* 0x000000ffff187224 */ /* 0x000fe400078e0014 */
[----:B------:R-:W2:Y:S04]  /*24060*/  LDL.LU R20, [R1+0x1ac] ;  /* 0x0001ac0001147983 */ /* 0x000ea80000300800 */
[----:B----4-:R0:W-:Y:S02]  /*24070*/  STL [R1+0x16c], R54 ;  /* 0x00016c3601007387 */ /* 0x0101e40000100800 */
[----:B0-----:R-:W-:-:S02]  /*24080*/  IMAD.X R54, R7, 0x1, R5, P5 ;  /* 0x0000000107367824 */ /* 0x001fc400028e0605 */
[----:B------:R-:W-:Y:S01]  /*24090*/  IMAD.X R7, R7, 0x1, R6, P2 ;  /* 0x0000000107077824 */ /* 0x000fe200010e0606 */
[----:B------:R-:W-:Y:S01]  /*240a0*/  ISETP.GE.U32.AND P2, PT, R8, 0x7ffffe23, PT ;  /* 0x7ffffe230800780c */ /* 0x000fe20003f46070 */
[----:B------:R-:W-:Y:S02]  /*240b0*/  @!P0 IMAD.MOV.U32 R8, RZ, RZ, R53 ;  /* 0x000000ffff088224 */ /* 0x000fe400078e0035 */
[----:B------:R-:W-:Y:S01]  /*240c0*/  @!P0 IMAD.MOV.U32 R9, RZ, RZ, R54 ;  /* 0x000000ffff098224 */ /* 0x000fe200078e0036 */
[----:B------:R-:W-:Y:S01]  /*240d0*/  ISETP.GE.AND P5, PT, R21, RZ, PT ;  /* 0x000000ff1500720c */ /* 0x000fe20003fa6270 */
[----:B------:R-:W-:Y:S04]  /*240e0*/  STL [R1+0x1fb8], R53 ;  /* 0x001fb83501007387 */ /* 0x000fe80000100800 */
[----:B------:R0:W3:Y:S01]  /*240f0*/  @!P0 LDG.E.U8 R80, desc[UR18][R8.64] ;  /* 0x0000001208508981 */ /* 0x0000e2000c1e1100 */
[----:B------:R-:W-:-:S02]  /*24100*/  IMAD.MOV.U32 R21, RZ, RZ, R22 ;  /* 0x000000ffff157224 */ /* 0x000fc400078e0016 */
[----:B------:R-:W-:Y:S01]  /*24110*/  IMAD R10, R14, 0xdd, RZ ;  /* 0x000000dd0e0a7824 */ /* 0x000fe200078e02ff */
[----:B------:R-:W-:Y:S01]  /*24120*/  STL [R1+0x1fb4], R54 ;  /* 0x001fb43601007387 */ /* 0x000fe20000100800 */
[----:B------:R-:W-:-:S03]  /*24130*/  IMAD.MOV.U32 R22, RZ, RZ, R91 ;  /* 0x000000ffff167224 */ /* 0x000fc600078e005b */
[----:B------:R-:W4:Y:S01]  /*24140*/  LDL.LU R91, [R1+0x1b0] ;  /* 0x0001b000015b7983 */ /* 0x000f220000300800 */
[----:B0-----:R-:W-:Y:S02]  /*24150*/  @!P0 IMAD.MOV.U32 R8, RZ, RZ, R11 ;  /* 0x000000ffff088224 */ /* 0x001fe400078e000b */
[----:B------:R-:W-:Y:S01]  /*24160*/  @!P0 IMAD.MOV.U32 R9, RZ, RZ, R7 ;  /* 0x000000ffff098224 */ /* 0x000fe200078e0007 */
[----:B------:R0:W-:Y:S04]  /*24170*/  STL [R1+0x1fc0], R11 ;  /* 0x001fc00b01007387 */ /* 0x0001e80000100800 */
[----:B------:R1:W-:Y:S04]  /*24180*/  STL [R1+0x1fbc], R7 ;  /* 0x001fbc0701007387 */ /* 0x0003e80000100800 */
[----:B------:R1:W2:Y:S01]  /*24190*/  @!P0 LDG.E.U8 R93, desc[UR18][R8.64] ;  /* 0x00000012085d8981 */ /* 0x0002a2000c1e1100 */
[----:B0-----:R-:W-:-:S02]  /*241a0*/  IADD3 R11, P0, PT, R10, R3, RZ ;  /* 0x000000030a0b7210 */ /* 0x001fc40007f1e0ff */
[----:B-1----:R-:W-:Y:S01]  /*241b0*/  SHF.R.S32.HI R7, RZ, 0x1f, R10 ;  /* 0x0000001fff077819 */ /* 0x002fe2000001140a */
[----:B------:R-:W-:-:S04]  /*241c0*/  VIADD R8, R68, 0xffffff21 ;  /* 0xffffff2144087836 */ /* 0x000fc80000000000 */
[----:B------:R-:W-:Y:S01]  /*241d0*/  IMAD.X R9, R7, 0x1, R5, P0 ;  /* 0x0000000107097824 */ /* 0x000fe200000e0605 */
[----:B------:R-:W-:Y:S01]  /*241e0*/  ISETP.GE.U32.AND P0, PT, R8, 0x7ffffe22, PT ;  /* 0x7ffffe220800780c */ /* 0x000fe20003f06070 */
[----:B------:R-:W-:-:S05]  /*241f0*/  @!P2 IMAD.MOV.U32 R8, RZ, RZ, R11 ;  /* 0x000000ffff08a224 */ /* 0x000fca00078e000b */
[----:B------:R0:W4:Y:S01]  /*24200*/  @!P2 LDG.E.U8 R37, desc[UR18][R8.64] ;  /* 0x000000120825a981 */ /* 0x000122000c1e1100 */
[----:B------:R-:W-:Y:S02]  /*24210*/  ISETP.GE.AND P3, PT, R92, RZ, PT ;  /* 0x000000ff5c00720c */ /* 0x000fe40003f66270 */
[----:B------:R-:W-:-:S11]  /*24220*/  PRMT R40, RZ, 0x7610, R40 ;  /* 0x00007610ff287816 */ /* 0x000fd60000000028 */
[----:B------:R-:W-:Y:S01]  /*24230*/  @!P3 IMAD.MOV R34, RZ, RZ, -R34 ;  /* 0x000000ffff22b224 */ /* 0x000fe200078e0a22 */
[----:B------:R-:W-:Y:S01]  /*24240*/  IADD3 R53, P3, PT, R10, R4, RZ ;  /* 0x000000040a357210 */ /* 0x000fe20007f7e0ff */
[----:B------:R-:W-:-:S04]  /*24250*/  IMAD R10, R14, 0xde, RZ ;  /* 0x000000de0e0a7824 */ /* 0x000fc800078e02ff */
[----:B------:R-:W-:Y:S01]  /*24260*/  IMAD.X R54, R7, 0x1, R6, P3 ;  /* 0x0000000107367824 */ /* 0x000fe200018e0606 */
[----:B------:R-:W-:Y:S02]  /*24270*/  SHF.R.S32.HI R7, RZ, 0x1f, R10 ;  /* 0x0000001fff077819 */ /* 0x000fe4000001140a */
[----:B------:R-:W-:Y:S01]  /*24280*/  IADD3 R55, P3, PT, R10, R3, RZ ;  /* 0x000000030a377210 */ /* 0x000fe20007f7e0ff */
[----:B0-----:R-:W-:Y:S01]  /*24290*/  @!P2 IMAD.MOV.U32 R8, RZ, RZ, R53 ;  /* 0x000000ffff08a224 */ /* 0x001fe200078e0035 */
[----:B------:R-:W-:-:S03]  /*242a0*/  PRMT R18, RZ, 0x7610, R18 ;  /* 0x00007610ff127816 */ /* 0x000fc60000000012 */
[----:B------:R-:W-:Y:S01]  /*242b0*/  IMAD.X R56, R7, 0x1, R5, P3 ;  /* 0x0000000107387824 */ /* 0x000fe200018e0605 */
[----:B------:R-:W-:Y:S01]  /*242c0*/  PRMT R17, RZ, 0x7610, R17 ;  /* 0x00007610ff117816 */ /* 0x000fe20000000011 */
[----:B---3--:R-:W-:Y:S04]  /*242d0*/  STL [R1+0x2d34], R80 ;  /* 0x002d345001007387 */ /* 0x008fe80000100800 */
[----:B--2---:R-:W-:Y:S04]  /*242e0*/  STL [R1+0x2d38], R93 ;  /* 0x002d385d01007387 */ /* 0x004fe80000100800 */
[----:B------:R-:W-:Y:S04]  /*242f0*/  STL [R1+0x1fc8], R11 ;  /* 0x001fc80b01007387 */ /* 0x000fe80000100800 */
[----:B------:R-:W-:Y:S04]  /*24300*/  STL [R1+0x2d3c], R34 ;  /* 0x002d3c2201007387 */ /* 0x000fe80000100800 */
[----:B------:R0:W-:Y:S04]  /*24310*/  STL [R1+0x1fc4], R9 ;  /* 0x001fc40901007387 */ /* 0x0001e80000100800 */
[----:B------:R1:W-:Y:S01]  /*24320*/  STL [R1+0x1fd0], R53 ;  /* 0x001fd03501007387 */ /* 0x0003e20000100800 */
[----:B0-----:R-:W-:Y:S01]  /*24330*/  @!P2 IMAD.MOV.U32 R9, RZ, RZ, R54 ;  /* 0x000000ffff09a224 */ /* 0x001fe200078e0036 */
[----:B-1----:R-:W-:-:S04]  /*24340*/  IADD3 R53, P3, PT, R10, R4, RZ ;  /* 0x000000040a357210 */ /* 0x002fc80007f7e0ff */
[----:B------:R0:W2:Y:S04]  /*24350*/  @!P2 LDG.E.U8 R40, desc[UR18][R8.64] ;  /* 0x000000120828a981 */ /* 0x0000a8000c1e1100 */
[----:B----4-:R-:W-:Y:S04]  /*24360*/  STL [R1+0x2d90], R37 ;  /* 0x002d902501007387 */ /* 0x010fe80000100800 */
[----:B------:R1:W-:Y:S01]  /*24370*/  STL [R1+0x1fcc], R54 ;  /* 0x001fcc3601007387 */ /* 0x0003e20000100800 */
[----:B0-----:R-:W-:Y:S02]  /*24380*/  @!P0 IMAD.MOV.U32 R8, RZ, RZ, R55 ;  /* 0x000000ffff088224 */ /* 0x001fe400078e0037 */
[----:B------:R-:W-:-:S02]  /*24390*/  @!P0 IMAD.MOV.U32 R9, RZ, RZ, R56 ;  /* 0x000000ffff098224 */ /* 0x000fc400078e0038 */
[----:B-1----:R-:W-:-:S03]  /*243a0*/  IMAD.X R54, R7, 0x1, R6, P3 ;  /* 0x0000000107367824 */ /* 0x002fc600018e0606 */
[----:B------:R0:W3:Y:S02]  /*243b0*/  @!P0 LDG.E.U8 R18, desc[UR18][R8.64] ;  /* 0x0000001208128981 */ /* 0x0000e4000c1e1100 */
[----:B0-----:R-:W-:Y:S02]  /*243c0*/  @!P0 IMAD.MOV.U32 R8, RZ, RZ, R53 ;  /* 0x000000ffff088224 */ /* 0x001fe400078e0035 */
[----:B------:R-:W-:-:S05]  /*243d0*/  @!P0 IMAD.MOV.U32 R9, RZ, RZ, R54 ;  /* 0x000000ffff098224 */ /* 0x000fca00078e0036 */
[----:B------:R0:W4:Y:S04]  /*243e0*/  @!P0 LDG.E.U8 R17, desc[UR18][R8.64] ;  /* 0x0000001208118981 */ /* 0x000128000c1e1100 */
[----:B------:R-:W-:Y:S01]  /*243f0*/  STL [R1+0x1fd8], R55 ;  /* 0x001fd83701007387 */ /* 0x000fe20000100800 */
[----:B------:R-:W-:Y:S02]  /*24400*/  VIADD R11, R68, 0xffffff20 ;  /* 0xffffff20440b7836 */ /* 0x000fe40000000000 */
[----:B------:R-:W-:-:S03]  /*24410*/  IMAD R10, R14, 0xdf, RZ ;  /* 0x000000df0e0a7824 */ /* 0x000fc600078e02ff */
[----:B------:R-:W-:Y:S02]  /*24420*/  ISETP.GE.U32.AND P2, PT, R11, 0x7ffffe21, PT ;  /* 0x7ffffe210b00780c */ /* 0x000fe40003f46070 */
[----:B------:R-:W-:Y:S01]  /*24430*/  SHF.R.S32.HI R7, RZ, 0x1f, R10 ;  /* 0x0000001fff077819 */ /* 0x000fe2000001140a */
[----:B0-----:R-:W-:Y:S01]  /*24440*/  VIADD R8, R68, 0xffffff1f ;  /* 0xffffff1f44087836 */ /* 0x001fe20000000000 */
        /* <DEDUP_REMOVED lines=11> */
[----:B------:R-:W-:Y:S02]  /*24500*/  IMAD.MOV.U32 R25, RZ, RZ, R71 ;  /* 0x000000ffff197224 */ /* 0x000fe400078e0047 */
[----:B------:R-:W-:-:S02]  /*24510*/  IMAD.MOV.U32 R71, RZ, RZ, R91 ;  /* 0x000000ffff477224 */ /* 0x000fc400078e005b */
[----:B------:R-:W2:Y:S04]  /*24520*/  LDL.LU R91, [R1+0xa4c] ;  /* 0x000a4c00015b7983 */ /* 0x000ea80000300800 */
[----:B----4-:R0:W-:Y:S01]  /*24530*/  STL [R1+0x458], R17 ;  /* 0x0004581101007387 */ /* 0x0101e20000100800 */
[----:B------:R-:W-:Y:S01]  /*24540*/  IMAD.X R53, R7, 0x1, R5, P3 ;  /* 0x0000000107357824 */ /* 0x000fe200018e0605 */
[----:B0-----:R-:W-:-:S03]  /*24550*/  IADD3 R17, P0, PT, R10, R4, RZ ;  /* 0x000000040a117210 */ /* 0x001fc60007f1e0ff */
[----:B------:R-:W-:Y:S02]  /*24560*/  @!P2 IMAD.MOV.U32 R9, RZ, RZ, R53 ;  /* 0x000000ffff09a224 */ /* 0x000fe400078e0035 */
[----:B------:R-:W-:Y:S01]  /*24570*/  IMAD.X R7, R7, 0x1, R6, P0 ;  /* 0x0000000107077824 */ /* 0x000fe200000e0606 */
[----:B------:R-:W-:Y:S01]  /*24580*/  ISETP.GE.U32.AND P0, PT, R8, 0x7ffffe20, PT ;  /* 0x7ffffe200800780c */ /* 0x000fe20003f06070 */
[----:B------:R-:W-:-:S05]  /*24590*/  @!P2 IMAD.MOV.U32 R8, RZ, RZ, R40 ;  /* 0x000000ffff08a224 */ /* 0x000fca00078e0028 */
[----:B------:R0:W3:Y:S02]  /*245a0*/  @!P2 LDG.E.U8 R37, desc[UR18][R8.64] ;  /* 0x000000120825a981 */ /* 0x0000e4000c1e1100 */
[----:B0-----:R-:W-:Y:S02]  /*245b0*/  @!P2 IMAD.MOV.U32 R8, RZ, RZ, R17 ;  /* 0x000000ffff08a224 */ /* 0x001fe400078e0011 */
[----:B------:R-:W-:-:S05]  /*245c0*/  @!P2 IMAD.MOV.U32 R9, RZ, RZ, R7 ;  /* 0x000000ffff09a224 */ /* 0x000fca00078e0007 */
[----:B------:R0:W4:Y:S01]  /*245d0*/  @!P2 LDG.E.U8 R11, desc[UR18][R8.64] ;  /* 0x00000012080ba981 */ /* 0x000122000c1e1100 */
[----:B------:R-:W-:Y:S01]  /*245e0*/  ISETP.GE.AND P3, PT, R18, RZ, PT ;  /* 0x000000ff1200720c */ /* 0x000fe20003f66270 */
[----:B------:R-:W-:Y:S02]  /*245f0*/  IMAD.MOV.U32 R18, RZ, RZ, R21 ;  /* 0x000000ffff127224 */ /* 0x000fe400078e0015 */
[----:B------:R-:W-:Y:S01]  /*24600*/  STL [R1+0x1fe8], R40 ;  /* 0x001fe82801007387 */ /* 0x000fe20000100800 */
[----:B------:R-:W-:-:S03]  /*24610*/  IMAD.MOV.U32 R21, RZ, RZ, R22 ;  /* 0x000000ffff157224 */ /* 0x000fc600078e0016 */
[----:B------:R-:W-:Y:S01]  /*24620*/  STL [R1+0x1fe4], R53 ;  /* 0x001fe43501007387 */ /* 0x000fe20000100800 */
[----:B------:R-:W-:Y:S02]  /*24630*/  IMAD.MOV.U32 R22, RZ, RZ, R89 ;  /* 0x000000ffff167224 */ /* 0x000fe400078e0059 */
[----:B------:R-:W-:Y:S01]  /*24640*/  IMAD R10, R14, 0xe0, RZ ;  /* 0x000000e00e0a7824 */ /* 0x000fe200078e02ff */
[----:B------:R-:W2:Y:S04]  /*24650*/  LDL.LU R89, [R1+0x1a0] ;  /* 0x0001a00001597983 */ /* 0x000ea80000300800 */
[----:B------:R-:W-:Y:S04]  /*24660*/  STL [R1+0x1ff0], R17 ;  /* 0x001ff01101007387 */ /* 0x000fe80000100800 */
[----:B------:R1:W-:Y:S01]  /*24670*/  STL [R1+0x1fec], R7 ;  /* 0x001fec0701007387 */ /* 0x0003e20000100800 */
[----:B0-----:R-:W-:Y:S01]  /*24680*/  VIADD R8, R68, 0xffffff1e ;  /* 0xffffff1e44087836 */ /* 0x001fe20000000000 */
[----:B------:R-:W-:-:S02]  /*24690*/  PRMT R48, RZ, 0x7610, R48 ;  /* 0x00007610ff307816 */ /* 0x000fc40000000030 */
[----:B-1----:R-:W-:Y:S01]  /*246a0*/  SHF.R.S32.HI R7, RZ, 0x1f, R10 ;  /* 0x0000001fff077819 */ /* 0x002fe2000001140a */
[----:B---3--:R-:W-:Y:S04]  /*246b0*/  STL [R1+0x450], R37 ;  /* 0x0004502501007387 */ /* 0x008fe80000100800 */
[----:B----4-:R0:W-:Y:S02]  /*246c0*/  STL [R1+0x44c], R11 ;  /* 0x00044c0b01007387 */ /* 0x0101e40000100800 */
[----:B0-----:R-:W-:-:S05]  /*246d0*/  IADD3 R11, P2, PT, R10, R3, RZ ;  /* 0x000000030a0b7210 */ /* 0x001fca0007f5e0ff */
[----:B------:R-:W-:Y:S01]  /*246e0*/  IMAD.X R9, R7, 0x1, R5, P2 ;  /* 0x0000000107097824 */ /* 0x000fe200010e0605 */
[----:B------:R-:W-:Y:S01]  /*246f0*/  ISETP.GE.U32.AND P2, PT, R8, 0x7ffffe1f, PT ;  /* 0x7ffffe1f0800780c */ /* 0x000fe20003f46070 */
[----:B------:R-:W-:-:S05]  /*24700*/  @!P0 IMAD.MOV.U32 R8, RZ, RZ, R11 ;  /* 0x000000ffff088224 */ /* 0x000fca00078e000b */
[----:B------:R0:W3:Y:S01]  /*24710*/  @!P0 LDG.E.U8 R48, desc[UR18][R8.64] ;  /* 0x0000001208308981 */ /* 0x0000e2000c1e1100 */
[----:B------:R-:W-:-:S04]  /*24720*/  IMAD.MOV.U32 R17, RZ, RZ, R18 ;  /* 0x000000ffff117224 */ /* 0x000fc800078e0012 */
[----:B------:R-:W-:Y:S01]  /*24730*/  @!P6 IMAD.MOV R17, RZ, RZ, -R17 ;  /* 0x000000ffff11e224 */ /* 0x000fe200078e0a11 */
[----:B------:R-:W-:Y:S01]  /*24740*/  IADD3 R18, P6, PT, R10, R4, RZ ;  /* 0x000000040a127210 */ /* 0x000fe20007fde0ff */
[----:B------:R-:W-:Y:S04]  /*24750*/  STL [R1+0x1ff8], R11 ;  /* 0x001ff80b01007387 */ /* 0x000fe80000100800 */
[----:B------:R1:W-:Y:S01]  /*24760*/  STL [R1+0x1ff4], R9 ;  /* 0x001ff40901007387 */ /* 0x0003e20000100800 */
[----:B------:R-:W-:Y:S01]  /*24770*/  IMAD.X R37, R7, 0x1, R6, P6 ;  /* 0x0000000107257824 */ /* 0x000fe200030e0606 */
[----:B------:R-:W-:Y:S01]  /*24780*/  PRMT R47, RZ, 0x7610, R47 ;  /* 0x00007610ff2f7816 */ /* 0x000fe2000000002f */
[----:B0-----:R-:W-:Y:S02]  /*24790*/  @!P0 IMAD.MOV.U32 R8, RZ, RZ, R18 ;  /* 0x000000ffff088224 */ /* 0x001fe400078e0012 */
[----:B------:R-:W-:Y:S01]  /*247a0*/  IMAD R10, R14, 0xe1, RZ ;  /* 0x000000e10e0a7824 */ /* 0x000fe200078e02ff */
[----:B------:R0:W-:Y:S01]  /*247b0*/  STL [R1+0x4b0], R17 ;  /* 0x0004b01101007387 */ /* 0x0001e20000100800 */
[----:B-1----:R-:W-:-:S03]  /*247c0*/  @!P0 IMAD.MOV.U32 R9, RZ, RZ, R37 ;  /* 0x000000ffff098224 */ /* 0x002fc600078e0025 */
[----:B------:R-:W-:Y:S02]  /*247d0*/  SHF.R.S32.HI R7, RZ, 0x1f, R10 ;  /* 0x0000001fff077819 */ /* 0x000fe4000001140a */
[----:B------:R1:W4:Y:S01]  /*247e0*/  @!P0 LDG.E.U8 R47, desc[UR18][R8.64] ;  /* 0x00000012082f8981 */ /* 0x000322000c1e1100 */
[----:B0-----:R-:W-:-:S03]  /*247f0*/  IADD3 R17, P6, PT, R10, R3, RZ ;  /* 0x000000030a117210 */ /* 0x001fc60007fde0ff */
[----:B------:R0:W-:Y:S01]  /*24800*/  STL [R1+0x2000], R18 ;  /* 0x0020001201007387 */ /* 0x0001e20000100800 */
[----:B------:R-:W-:Y:S01]  /*24810*/  PRMT R51, RZ, 0x7610, R51 ;  /* 0x00007610ff337816 */ /* 0x000fe20000000033 */
[----:B0-----:R-:W-:Y:S02]  /*24820*/  IMAD.X R18, R7, 0x1, R5, P6 ;  /* 0x0000000107127824 */ /* 0x001fe400030e0605 */
[----:B-1----:R-:W-:Y:S02]  /*24830*/  @!P2 IMAD.MOV.U32 R8, RZ, RZ, R17 ;  /* 0x000000ffff08a224 */ /* 0x002fe400078e0011 */
[----:B------:R-:W-:Y:S01]  /*24840*/  @!P2 IMAD.MOV.U32 R9, RZ, RZ, R18 ;  /* 0x000000ffff09a224 */ /* 0x000fe200078e0012 */
[----:B------:R-:W-:-:S04]  /*24850*/  PRMT R50, RZ, 0x7610, R50 ;  /* 0x00007610ff327816 */ /* 0x000fc80000000032 */
[----:B------:R0:W2:Y:S04]  /*24860*/  @!P2 LDG.E.U8 R51, desc[UR18][R8.64] ;  /* 0x000000120833a981 */ /* 0x0000a8000c1e1100 */
[----:B---3--:R-:W-:Y:S04]  /*24870*/  STL [R1+0x2e18], R48 ;  /* 0x002e183001007387 */ /* 0x008fe80000100800 */
[----:B------:R1:W-:Y:S02]  /*24880*/  STL [R1+0x1ffc], R37 ;  /* 0x001ffc2501007387 */ /* 0x0003e40000100800 */
[----:B-1----:R-:W-:-:S05]  /*24890*/  IADD3 R37, P6, PT, R10, R4, RZ ;  /* 0x000000040a257210 */ /* 0x002fca0007fde0ff */
[----:B------:R-:W-:Y:S02]  /*248a0*/  IMAD.X R40, R7, 0x1, R6, P6 ;  /* 0x0000000107287824 */ /* 0x000fe400030e0606 */
[----:B0-----:R-:W-:Y:S02]  /*248b0*/  @!P2 IMAD.MOV.U32 R8, RZ, RZ, R37 ;  /* 0x000000ffff08a224 */ /* 0x001fe400078e0025 */
[----:B------:R-:W-:-:S05]  /*248c0*/  @!P2 IMAD.MOV.U32 R9, RZ, RZ, R40 ;  /* 0x000000ffff09a224 */ /* 0x000fca00078e0028 */
[----:B------:R0:W3:Y:S01]  /*248d0*/  @!P2 LDG.E.U8 R50, desc[UR18][R8.64] ;  /* 0x000000120832a981 */ /* 0x0000e2000c1e1100 */
[----:B------:R-:W-:Y:S02]  /*248e0*/  VIADD R11, R68, 0xffffff1d ;  /* 0xffffff1d440b7836 */ /* 0x000fe40000000000 */
[----:B------:R-:W-:Y:S01]  /*248f0*/  IMAD R10, R14, 0xe2, RZ ;  /* 0x000000e20e0a7824 */ /* 0x000fe200078e02ff */
[----:B------:R1:W-:Y:S02]  /*24900*/  STL [R1+0x2008], R17 ;  /* 0x0020081101007387 */ /* 0x0003e40000100800 */
[----:B------:R-:W-:Y:S02]  /*24910*/  ISETP.GE.U32.AND P0, PT, R11, 0x7ffffe1e, PT ;  /* 0x7ffffe1e0b00780c */ /* 0x000fe40003f06070 */
[----:B------:R-:W-:Y:S01]  /*24920*/  SHF.R.S32.HI R7, RZ, 0x1f, R10 ;  /* 0x0000001fff077819 */ /* 0x000fe2000001140a */
[----:B----4-:R-:W-:Y:S01]  /*24930*/  STL [R1+0x2e1c], R47 ;  /* 0x002e1c2f01007387 */ /* 0x010fe20000100800 */
[----:B------:R-:W-:-:S03]  /*24940*/  IADD3 R11, P2, PT, R10, R4, RZ ;  /* 0x000000040a0b7210 */ /* 0x000fc60007f5e0ff */
[----:B------:R-:W-:Y:S01]  /*24950*/  STL [R1+0x2004], R18 ;  /* 0x0020041201007387 */ /* 0x000fe20000100800 */
[----:B-1----:R-:W-:Y:S01]  /*24960*/  IADD3 R17, P6, PT, R10, R3, RZ ;  /* 0x000000030a117210 */ /* 0x002fe20007fde0ff */
[----:B0-----:R-:W-:Y:S02]  /*24970*/  VIADD R8, R68, 0xffffff1c ;  /* 0xffffff1c44087836 */ /* 0x001fe40000000000 */
[----:B------:R0:W-:Y:S01]  /*24980*/  STL [R1+0x2010], R37 ;  /* 0x0020102501007387 */ /* 0x0001e20000100800 */
[----:B------:R-:W-:Y:S01]  /*24990*/  PRMT R52, RZ, 0x7610, R52 ;  /* 0x00007610ff347816 */ /* 0x000fe20000000034 */
[C---:B0-----:R-:W-:Y:S02]  /*249a0*/  IMAD.X R37, R7.reuse, 0x1, R5, P6 ;  /* 0x0000000107257824 */ /* 0x041fe400030e0605 */
[----:B------:R-:W-:Y:S01]  /*249b0*/  IMAD.X R7, R7, 0x1, R6, P2 ;  /* 0x0000000107077824 */ /* 0x000fe200010e0606 */
[----:B------:R-:W-:Y:S01]  /*249c0*/  ISETP.GE.U32.AND P2, PT, R8, 0x7ffffe1d, PT ;  /* 0x7ffffe1d0800780c */ /* 0x000fe20003f46070 */
[----:B------:R-:W-:-:S02]  /*249d0*/  @!P0 IMAD.MOV.U32 R8, RZ, RZ, R17 ;  /* 0x000000ffff088224 */ /* 0x000fc400078e0011 */
[----:B------:R-:W-:Y:S01]  /*249e0*/  @!P0 IMAD.MOV.U32 R9, RZ, RZ, R37 ;  /* 0x000000ffff098224 */ /* 0x000fe200078e0025 */
[----:B------:R-:W-:Y:S01]  /*249f0*/  PRMT R49, RZ, 0x7610, R49 ;  /* 0x00007610ff317816 */ /* 0x000fe20000000031 */
[----:B------:R-:W-:-:S03]  /*24a00*/  IMAD.MOV.U32 R18, RZ, RZ, R21 ;  /* 0x000000ffff127224 */ /* 0x000fc600078e0015 */
[----:B------:R0:W4:Y:S01]  /*24a10*/  @!P0 LDG.E.U8 R52, desc[UR18][R8.64] ;  /* 0x0000001208348981 */ /* 0x000122000c1e1100 */
[----:B------:R-:W-:-:S03]  /*24a20*/  IMAD.MOV.U32 R21, RZ, RZ, R22 ;  /* 0x000000ffff157224 */ /* 0x000fc600078e0016 */
[----:B------:R-:W-:Y:S01]  /*24a30*/  STL [R1+0x200c], R40 ;  /* 0x00200c2801007387 */ /* 0x000fe20000100800 */
[----:B------:R-:W-:-:S03]  /*24a40*/  IMAD.MOV.U32 R22, RZ, RZ, R81 ;  /* 0x000000ffff167224 */ /* 0x000fc600078e0051 */
[----:B------:R-:W4:Y:S01]  /*24a50*/  LDL.LU R81, [R1+0x14c] ;  /* 0x00014c0001517983 */ /* 0x000f220000300800 */
[----:B0-----:R-:W-:Y:S02]  /*24a60*/  @!P0 IMAD.MOV.U32 R8, RZ, RZ, R11 ;  /* 0x000000ffff088224 */ /* 0x001fe400078e000b */
[----:B------:R-:W-:Y:S01]  /*24a70*/  @!P0 IMAD.MOV.U32 R9, RZ, RZ, R7 ;  /* 0x000000ffff098224 */ /* 0x000fe200078e0007 */
[----:B------:R-:W-:Y:S01]  /*24a80*/  ISETP.GE.AND P6, PT, R18, RZ, PT ;  /* 0x000000ff1200720c */ /* 0x000fe20003fc6270 */
[----:B--2---:R-:W-:Y:S04]  /*24a90*/  STL [R1+0x2e20], R51 ;  /* 0x002e203301007387 */ /* 0x004fe80000100800 */
[----:B------:R0:W2:Y:S01]  /*24aa0*/  @!P0 LDG.E.U8 R49, desc[UR18][R8.64] ;  /* 0x0000001208318981 */ /* 0x0000a2000c1e1100 */
[----:B------:R-:W-:-:S02]  /*24ab0*/  IMAD.MOV.U32 R18, RZ, RZ, R21 ;  /* 0x000000ffff127224 */ /* 0x000fc400078e0015 */
[----:B------:R-:W-:Y:S02]  /*24ac0*/  IMAD.MOV.U32 R21, RZ, RZ, R24 ;  /* 0x000000ffff157224 */ /* 0x000fe400078e0018 */
[----:B------:R-:W-:Y:S02]  /*24ad0*/  IMAD.MOV.U32 R24, RZ, RZ, R43 ;  /* 0x000000ffff187224 */ /* 0x000fe400078e002b */
[----:B------:R-:W-:Y:S02]  /*24ae0*/  IMAD R10, R14, 0xe3, RZ ;  /* 0x000000e30e0a7824 */ /* 0x000fe400078e02ff */
[----:B------:R-:W-:Y:S02]  /*24af0*/  IMAD.MOV.U32 R43, RZ, RZ, R87 ;  /* 0x000000ffff2b7224 */ /* 0x000fe400078e0057 */
[----:B0-----:R-:W-:Y:S01]  /*24b00*/  VIADD R8, R68, 0xffffff1b ;  /* 0xffffff1b44087836 */ /* 0x001fe20000000000 */
[----:B------:R-:W-:Y:S01]  /*24b10*/  PRMT R34, RZ, 0x7610, R34 ;  /* 0x00007610ff227816 */ /* 0x000fe20000000022 */
[----:B---3--:R-:W-:Y:S04]  /*24b20*/  STL [R1+0x2e24], R50 ;  /* 0x002e243201007387 */ /* 0x008fe80000100800 */
[----:B------:R-:W-:Y:S04]  /*24b30*/  STL [R1+0x2018], R17 ;  /* 0x0020181101007387 */ /* 0x000fe80000100800 */
[----:B------:R-:W-:Y:S04]  /*24b40*/  STL [R1+0x2014], R37 ;  /* 0x0020142501007387 */ /* 0x000fe80000100800 */
[----:B------:R-:W3:Y:S04]  /*24b50*/  LDL.LU R87, [R1+0x178] ;  /* 0x0001780001577983 */ /* 0x000ee80000300800 */
[----:B------:R0:W-:Y:S04]  /*24b60*/  STL [R1+0x2020], R11 ;  /* 0x0020200b01007387 */ /* 0x0001e80000100800 */
[----:B------:R1:W-:Y:S01]  /*24b70*/  STL [R1+0x201c], R7 ;  /* 0x00201c0701007387 */ /* 0x0003e20000100800 */
[----:B0-----:R-:W-:-:S02]  /*24b80*/  IADD3 R11, P0, PT, R10, R3, RZ ;  /* 0x000000030a0b7210 */ /* 0x001fc40007f1e0ff */
[----:B-1----:R-:W-:-:S05]  /*24b90*/  SHF.R.S32.HI R7, RZ, 0x1f, R10 ;  /* 0x0000001fff077819 */ /* 0x002fca000001140a */
[----:B------:R-:W-:Y:S01]  /*24ba0*/  IMAD.X R9, R7, 0x1, R5, P0 ;  /* 0x0000000107097824 */ /* 0x000fe200000e0605 */
[----:B------:R-:W-:Y:S01]  /*24bb0*/  ISETP.GE.U32.AND P0, PT, R8, 0x7ffffe1c, PT ;  /* 0x7ffffe1c0800780c */ /* 0x000fe20003f06070 */
[----:B------:R-:W-:-:S05]  /*24bc0*/  @!P2 IMAD.MOV.U32 R8, RZ, RZ, R11 ;  /* 0x000000ffff08a224 */ /* 0x000fca00078e000b */
[----:B------:R0:W3:Y:S01]  /*24bd0*/  @!P2 LDG.E.U8 R34, desc[UR18][R8.64] ;  /* 0x000000120822a981 */ /* 0x0000e2000c1e1100 */
[----:B------:R-:W-:-:S04]  /*24be0*/  IMAD.MOV.U32 R17, RZ, RZ, R18 ;  /* 0x000000ffff117224 */ /* 0x000fc800078e0012 */
[----:B------:R-:W-:Y:S01]  /*24bf0*/  @!P4 IMAD.MOV R17, RZ, RZ, -R17 ;  /* 0x000000ffff11c224 */ /* 0x000fe200078e0a11 */
[----:B----4-:R-:W-:Y:S01]  /*24c00*/  STL [R1+0x2dbc], R52 ;  /* 0x002dbc3401007387 */ /* 0x010fe20000100800 */
[----:B------:R-:W-:-:S03]  /*24c10*/  PRMT R93, RZ, 0x7610, R93 ;  /* 0x00007610ff5d7816 */ /* 0x000fc6000000005d */
[----:B--2---:R-:W-:Y:S04]  /*24c20*/  STL [R1+0x2dd4], R49 ;  /* 0x002dd43101007387 */ /* 0x004fe80000100800 */
[----:B------:R-:W-:Y:S04]  /*24c30*/  STL [R1+0x2028], R11 ;  /* 0x0020280b01007387 */ /* 0x000fe80000100800 */
[----:B------:R-:W-:Y:S04]  /*24c40*/  STL [R1+0x2024], R9 ;  /* 0x0020240901007387 */ /* 0x000fe80000100800 */
[----:B------:R1:W-:Y:S02]  /*24c50*/  STL [R1+0x4ac], R17 ;  /* 0x0004ac1101007387 */ /* 0x0003e40000100800 */
[----:B-1----:R-:W-:Y:S01]  /*24c60*/  IADD3 R17, P4, PT, R10, R4, RZ ;  /* 0x000000040a117210 */ /* 0x002fe20007f9e0ff */
[----:B------:R-:W-:-:S04]  /*24c70*/  IMAD R10, R14, 0xe4, RZ ;  /* 0x000000e40e0a7824 */ /* 0x000fc800078e02ff */
[----:B------:R-:W-:Y:S02]  /*24c80*/  IMAD.X R37, R7, 0x1, R6, P4 ;  /* 0x0000000107257824 */ /* 0x000fe400020e0606 */
[----:B0-----:R-:W-:Y:S02]  /*24c90*/  @!P2 IMAD.MOV.U32 R8, RZ, RZ, R17 ;  /* 0x000000ffff08a224 */ /* 0x001fe400078e0011 */
[----:B------:R-:W-:Y:S01]  /*24ca0*/  @!P2 IMAD.MOV.U32 R9, RZ, RZ, R37 ;  /* 0x000000ffff09a224 */ /* 0x000fe200078e0025 */
[----:B------:R-:W-:Y:S02]  /*24cb0*/  SHF.R.S32.HI R7, RZ, 0x1f, R10 ;  /* 0x0000001fff077819 */ /* 0x000fe4000001140a */
[----:B------:R-:W-:Y:S01]  /*24cc0*/  IADD3 R18, P4, PT, R10, R3, RZ ;  /* 0x000000030a127210 */ /* 0x000fe20007f9e0ff */
[----:B------:R-:W-:Y:S04]  /*24cd0*/  STL [R1+0x2030], R17 ;  /* 0x0020301101007387 */ /* 0x000fe80000100800 */
[----:B------:R0:W2:Y:S01]  /*24ce0*/  @!P2 LDG.E.U8 R93, desc[UR18][R8.64] ;  /* 0x00000012085da981 */ /* 0x0000a2000c1e1100 */
[----:B------:R-:W-:-:S02]  /*24cf0*/  PRMT R39, RZ, 0x7610, R39 ;  /* 0x00007610ff277816 */ /* 0x000fc40000000027 */
[----:B------:R-:W-:Y:S01]  /*24d00*/  PRMT R13, RZ, 0x7610, R13 ;  /* 0x00007610ff0d7816 */ /* 0x000fe2000000000d */
[----:B0-----:R-:W-:Y:S01]  /*24d10*/  @!P0 IMAD.MOV.U32 R8, RZ, RZ, R18 ;  /* 0x000000ffff088224 */ /* 0x001fe200078e0012 */
[----:B---3--:R0:W-:Y:S04]  /*24d20*/  STL [R1+0x2d98], R34 ;  /* 0x002d982201007387 */ /* 0x0081e80000100800 */
[----:B------:R1:W-:Y:S01]  /*24d30*/  STL [R1+0x202c], R37 ;  /* 0x00202c2501007387 */ /* 0x0003e20000100800 */
[----:B0-----:R-:W-:Y:S01]  /*24d40*/  IMAD.X R34, R7, 0x1, R5, P4 ;  /* 0x0000000107227824 */ /* 0x001fe200020e0605 */
[----:B------:R-:W-:-:S03]  /*24d50*/  IADD3 R17, P4, PT, R10, R4, RZ ;  /* 0x000000040a117210 */ /* 0x000fc60007f9e0ff */
[----:B------:R-:W-:Y:S02]  /*24d60*/  @!P0 IMAD.MOV.U32 R9, RZ, RZ, R34 ;  /* 0x000000ffff098224 */ /* 0x000fe400078e0022 */
[----:B-1----:R-:W-:-:S03]  /*24d70*/  IMAD.X R37, R7, 0x1, R6, P4 ;  /* 0x0000000107257824 */ /* 0x002fc600020e0606 */
[----:B------:R0:W3:Y:S02]  /*24d80*/  @!P0 LDG.E.U8 R39, desc[UR18][R8.64] ;  /* 0x0000001208278981 */ /* 0x0000e4000c1e1100 */
[----:B0-----:R-:W-:Y:S02]  /*24d90*/  @!P0 IMAD.MOV.U32 R8, RZ, RZ, R17 ;  /* 0x000000ffff088224 */ /* 0x001fe400078e0011 */
[----:B------:R-:W-:-:S05]  /*24da0*/  @!P0 IMAD.MOV.U32 R9, RZ, RZ, R37 ;  /* 0x000000ffff098224 */ /* 0x000fca00078e0025 */
[----:B------:R0:W4:Y:S01]  /*24db0*/  @!P0 LDG.E.U8 R13, desc[UR18][R8.64] ;  /* 0x00000012080d8981 */ /* 0x000122000c1e1100 */
[----:B------:R-:W-:Y:S02]  /*24dc0*/  VIADD R11, R68, 0xffffff1a ;  /* 0xffffff1a440b7836 */ /* 0x000fe40000000000 */
[----:B------:R-:W-:Y:S01]  /*24dd0*/  IMAD R10, R14, 0xe5, RZ ;  /* 0x000000e50e0a7824 */ /* 0x000fe200078e02ff */
[----:B------:R-:W-:Y:S02]  /*24de0*/  STL [R1+0x2038], R18 ;  /* 0x0020381201007387 */ /* 0x000fe40000100800 */
[----:B------:R-:W-:Y:S02]  /*24df0*/  ISETP.GE.U32.AND P2, PT, R11, 0x7ffffe1b, PT ;  /* 0x7ffffe1b0b00780c */ /* 0x000fe40003f46070 */
[----:B------:R-:W-:Y:S01]  /*24e00*/  SHF.R.S32.HI R7, RZ, 0x1f, R10 ;  /* 0x0000001fff077819 */ /* 0x000fe2000001140a */
[----:B--2---:R-:W-:Y:S04]  /*24e10*/  STL [R1+0x2d9c], R93 ;  /* 0x002d9c5d01007387 */ /* 0x004fe80000100800 */
[----:B------:R1:W-:Y:S04]  /*24e20*/  STL [R1+0x2034], R34 ;  /* 0x0020342201007387 */ /* 0x0003e80000100800 */
[----:B------:R2:W-:Y:S01]  /*24e30*/  STL [R1+0x2040], R17 ;  /* 0x0020401101007387 */ /* 0x0005e20000100800 */
[----:B0-----:R-:W-:-:S03]  /*24e40*/  VIADD R8, R68, 0xffffff19 ;  /* 0xffffff1944087836 */ /* 0x001fc60000000000 */
[----:B------:R0:W-:Y:S01]  /*24e50*/  STL [R1+0x203c], R37 ;  /* 0x00203c2501007387 */ /* 0x0001e20000100800 */
[C---:B-1----:R-:W-:Y:S02]  /*24e60*/  IADD3 R34, P4, PT, R10.reuse, R3, RZ ;  /* 0x000000030a227210 */ /* 0x042fe40007f9e0ff */
[----:B--2---:R-:W-:Y:S02]  /*24e70*/  IADD3 R17, P0, PT, R10, R4, RZ ;  /* 0x000000040a117210 */ /* 0x004fe40007f1e0ff */
[----:B------:R-:W-:Y:S01]  /*24e80*/  PRMT R45, RZ, 0x7610, R45 ;  /* 0x00007610ff2d7816 */ /* 0x000fe2000000002d */
[C---:B0-----:R-:W-:Y:S02]  /*24e90*/  IMAD.X R37, R7.reuse, 0x1, R5, P4 ;  /* 0x0000000107257824 */ /* 0x041fe400020e0605 */
[----:B------:R-:W-:Y:S01]  /*24ea0*/  IMAD.X R7, R7, 0x1, R6, P0 ;  /* 0x0000000107077824 */ /* 0x000fe200000e0606 */
[----:B------:R-:W-:Y:S01]  /*24eb0*/  ISETP.GE.U32.AND P0, PT, R8, 0x7ffffe1a, PT ;  /* 0x7ffffe1a0800780c */ /* 0x000fe20003f06070 */
[----:B------:R-:W-:-:S02]  /*24ec0*/  @!P2 IMAD.MOV.U32 R8, RZ, RZ, R34 ;  /* 0x000000ffff08a224 */ /* 0x000fc400078e0022 */
[----:B------:R-:W-:Y:S02]  /*24ed0*/  @!P2 IMAD.MOV.U32 R9, RZ, RZ, R37 ;  /* 0x000000ffff09a224 */ /* 0x000fe400078e0025 */
[----:B------:R-:W-:Y:S02]  /*24ee0*/  IMAD.MOV.U32 R18, RZ, RZ, R21 ;  /* 0x000000ffff127224 */ /* 0x000fe400078e0015 */
[----:B------:R-:W-:Y:S02]  /*24ef0*/  IMAD.MOV.U32 R21, RZ, RZ, R24 ;  /* 0x000000ffff157224 */ /* 0x000fe400078e0018 */
[----:B------:R-:W-:Y:S02]  /*24f00*/  IMAD.MOV.U32 R24, RZ, RZ, R25 ;  /* 0x000000ffff187224 */ /* 0x000fe400078e0019 */
[----:B------:R-:W-:Y:S01]  /*24f10*/  IMAD.MOV.U32 R25, RZ, RZ, R78 ;  /* 0x000000ffff197224 */ /* 0x000fe200078e004e */
[----:B------:R-:W-:Y:S01]  /*24f20*/  PRMT R44, RZ, 0x7610, R44 ;  /* 0x00007610ff2c7816 */ /* 0x000fe2000000002c */
[----:B------:R0:W2:Y:S04]  /*24f30*/  @!P2 LDG.E.U8 R45, desc[UR18][R8.64] ;  /* 0x00000012082da981 */ /* 0x0000a8000c1e1100 */
[----:B------:R-:W2:Y:S01]  /*24f40*/  LDL.LU R78, [R1+0x880] ;  /* 0x00088000014e7983 */ /* 0x000ea20000300800 */
[----:B------:R-:W-:Y:S01]  /*24f50*/  ISETP.GE.AND P4, PT, R18, RZ, PT ;  /* 0x000000ff1200720c */ /* 0x000fe20003f86270 */
[----:B------:R-:W-:-:S02]  /*24f60*/  IMAD.MOV.U32 R18, RZ, RZ, R24 ;  /* 0x000000ffff127224 */ /* 0x000fc400078e0018 */
[----:B------:R-:W-:Y:S02]  /*24f70*/  IMAD R10, R14, 0xe6, RZ ;  /* 0x000000e60e0a7824 */ /* 0x000fe400078e02ff */
[----:B------:R-:W-:Y:S02]  /*24f80*/  IMAD.MOV.U32 R24, RZ, RZ, R25 ;  /* 0x000000ffff187224 */ /* 0x000fe400078e0019 */
[----:B0-----:R-:W-:Y:S02]  /*24f90*/  @!P2 IMAD.MOV.U32 R8, RZ, RZ, R17 ;  /* 0x000000ffff08a224 */ /* 0x001fe400078e0011 */
[----:B------:R-:W-:-:S05]  /*24fa0*/  @!P2 IMAD.MOV.U32 R9, RZ, RZ, R7 ;  /* 0x000000ffff09a224 */ /* 0x000fca00078e0007 */
[----:B------:R0:W2:Y:S01]  /*24fb0*/  @!P2 LDG.E.U8 R44, desc[UR18][R8.64] ;  /* 0x00000012082ca981 */ /* 0x0000a2000c1e1100 */
[----:B------:R-:W-:Y:S01]  /*24fc0*/  PRMT R11, RZ, 0x7610, R11 ;  /* 0x00007610ff0b7816 */ /* 0x000fe2000000000b */
[----:B0-----:R-:W-:Y:S02]  /*24fd0*/  VIADD R8, R68, 0xffffff18 ;  /* 0xffffff1844087836 */ /* 0x001fe40000000000 */
[----:B---3--:R-:W-:Y:S04]  /*24fe0*/  STL [R1+0x2da0], R39 ;  /* 0x002da02701007387 */ /* 0x008fe80000100800 */
[----:B----4-:R-:W-:Y:S04]  /*24ff0*/  STL [R1+0x2da4], R13 ;  /* 0x002da40d01007387 */ /* 0x010fe80000100800 */
[----:B------:R-:W-:Y:S04]  /*25000*/  STL [R1+0x2048], R34 ;  /* 0x0020482201007387 */ /* 0x000fe80000100800 */
[----:B------:R-:W-:Y:S04]  /*25010*/  STL [R1+0x2044], R37 ;  /* 0x0020442501007387 */ /* 0x000fe80000100800 */
[----:B------:R-:W3:Y:S04]  /*25020*/  LDL.LU R25, [R1+0x7e0] ;  /* 0x0007e00001197983 */ /* 0x000ee80000300800 */
[----:B------:R0:W-:Y:S04]  /*25030*/  STL [R1+0x2050], R17 ;  /* 0x0020501101007387 */ /* 0x0001e80000100800 */
[----:B------:R1:W-:Y:S01]  /*25040*/  STL [R1+0x204c], R7 ;  /* 0x00204c0701007387 */ /* 0x0003e20000100800 */
[----:B0-----:R-:W-:Y:S01]  /*25050*/  IMAD.MOV.U32 R17, RZ, RZ, R18 ;  /* 0x000000ffff117224 */ /* 0x001fe200078e0012 */
[----:B-1----:R-:W-:-:S02]  /*25060*/  SHF.R.S32.HI R7, RZ, 0x1f, R10 ;  /* 0x0000001fff077819 */ /* 0x002fc4000001140a */
[----:B------:R-:W-:Y:S01]  /*25070*/  IADD3 R18, P2, PT, R10, R3, RZ ;  /* 0x000000030a127210 */ /* 0x000fe20007f5e0ff */
[----:B------:R-:W-:Y:S01]  /*25080*/  @!P5 IMAD.MOV R17, RZ, RZ, -R17 ;  /* 0x000000ffff11d224 */ /* 0x000fe200078e0a11 */
[----:B------:R-:W-:-:S03]  /*25090*/  ISETP.GE.U32.AND P5, PT, R8, 0x7ffffe19, PT ;  /* 0x7ffffe190800780c */ /* 0x000fc60003fa6070 */
[----:B------:R-:W-:Y:S02]  /*250a0*/  IMAD.X R9, R7, 0x1, R5, P2 ;  /* 0x0000000107097824 */ /* 0x000fe400010e0605 */
[----:B------:R-:W-:-:S05]  /*250b0*/  @!P0 IMAD.MOV.U32 R8, RZ, RZ, R18 ;  /* 0x000000ffff088224 */ /* 0x000fca00078e0012 */
[----:B------:R0:W4:Y:S04]  /*250c0*/  @!P0 LDG.E.U8 R11, desc[UR18][R8.64] ;  /* 0x00000012080b8981 */ /* 0x000128000c1e1100 */
[----:B--2---:R-:W-:Y:S01]  /*250d0*/  STL [R1+0x2da8], R45 ;  /* 0x002da82d01007387 */ /* 0x004fe20000100800 */
[----:B------:R-:W-:-:S03]  /*250e0*/  PRMT R16, RZ, 0x7610, R16 ;  /* 0x00007610ff107816 */ /* 0x000fc60000000010 */
[----:B------:R-:W-:Y:S04]  /*250f0*/  STL [R1+0x2dac], R44 ;  /* 0x002dac2c01007387 */ /* 0x000fe80000100800 */
[----:B------:R-:W-:Y:S04]  /*25100*/  STL [R1+0x2058], R18 ;  /* 0x0020581201007387 */ /* 0x000fe80000100800 */
[----:B------:R-:W-:Y:S04]  /*25110*/  STL [R1+0x2054], R9 ;  /* 0x0020540901007387 */ /* 0x000fe80000100800 */
[----:B------:R1:W-:Y:S02]  /*25120*/  STL [R1+0x4a8], R17 ;  /* 0x0004a81101007387 */ /* 0x0003e40000100800 */
[----:B-1----:R-:W-:-:S05]  /*25130*/  IADD3 R17, P2, PT, R10, R4, RZ ;  /* 0x000000040a117210 */ /* 0x002fca0007f5e0ff */
[----:B0-----:R-:W-:Y:S01]  /*25140*/  IMAD.X R8, R7, 0x1, R6, P2 ;  /* 0x0000000107087824 */ /* 0x001fe200010e0606 */
[----:B------:R-:W-:Y:S03]  /*25150*/  STL [R1+0x2060], R17 ;  /* 0x0020601101007387 */ /* 0x000fe60000100800 */
[----:B------:R-:W-:Y:S01]  /*25160*/  @!P0 IMAD.MOV.U32 R9, RZ, RZ, R8 ;  /* 0x000000ffff098224 */ /* 0x000fe200078e0008 */
[----:B----4-:R-:W-:Y:S04]  /*25170*/  STL [R1+0x414], R11 ;  /* 0x0004140b01007387 */ /* 0x010fe80000100800 */
        /* <DEDUP_REMOVED lines=11> */
[----:B--2---:R0:W-:Y:S04]  /*25230*/  STL [R1+0x410], R16 ;  /* 0x0004101001007387 */ /* 0x0041e80000100800 */
[----:B------:R1:W-:Y:S01]  /*25240*/  STL [R1+0x2064], R8 ;  /* 0x0020640801007387 */ /* 0x0003e20000100800 */
[----:B0-----:R-:W-:Y:S01]  /*25250*/  IADD3 R16, P2, PT, R10, R4, RZ ;  /* 0x000000040a107210 */ /* 0x001fe20007f5e0ff */
[----:B-1----:R-:W-:-:S04]  /*25260*/  @!P5 IMAD.MOV.U32 R8, RZ, RZ, R18 ;  /* 0x000000ffff08d224 */ /* 0x002fc800078e0012 */
[----:B------:R-:W-:Y:S01]  /*25270*/  IMAD.X R17, R7, 0x1, R6, P2 ;  /* 0x0000000107117824 */ /* 0x000fe200010e0606 */
[----:B------:R0:W2:Y:S02]  /*25280*/  @!P5 LDG.E.U8 R12, desc[UR18][R8.64] ;  /* 0x00000012080cd981 */ /* 0x0000a4000c1e1100 */
[----:B0-----:R-:W-:Y:S02]  /*25290*/  @!P5 IMAD.MOV.U32 R8, RZ, RZ, R16 ;  /* 0x000000ffff08d224 */ /* 0x001fe400078e0010 */
[----:B------:R-:W-:-:S05]  /*252a0*/  @!P5 IMAD.MOV.U32 R9, RZ, RZ, R17 ;  /* 0x000000ffff09d224 */ /* 0x000fca00078e0011 */
[----:B------:R0:W4:Y:S01]  /*252b0*/  @!P5 LDG.E.U8 R13, desc[UR18][R8.64] ;  /* 0x00000012080dd981 */ /* 0x000122000c1e1100 */
[----:B------:R-:W-:Y:S02]  /*252c0*/  VIADD R11, R68, 0xffffff17 ;  /* 0xffffff17440b7836 */ /* 0x000fe40000000000 */
[----:B------:R-:W-:Y:S02]  /*252d0*/  IMAD.MOV.U32 R18, RZ, RZ, R21 ;  /* 0x000000ffff127224 */ /* 0x000fe400078e0015 */
[----:B------:R-:W-:Y:S02]  /*252e0*/  IMAD.MOV.U32 R21, RZ, RZ, R24 ;  /* 0x000000ffff157224 */ /* 0x000fe400078e0018 */
[----:B------:R-:W-:Y:S02]  /*252f0*/  IMAD.MOV.U32 R24, RZ, RZ, R28 ;  /* 0x000000ffff187224 */ /* 0x000fe400078e001c */
[----:B------:R-:W-:Y:S02]  /*25300*/  IMAD R10, R14, 0xe8, RZ ;  /* 0x000000e80e0a7824 */ /* 0x000fe400078e02ff */
[----:B------:R-:W-:Y:S01]  /*25310*/  IMAD.MOV.U32 R28, RZ, RZ, R27 ;  /* 0x000000ffff1c7224 */ /* 0x000fe200078e001b */
[----:B------:R-:W-:Y:S01]  /*25320*/  ISETP.GE.U32.AND P0, PT, R11, 0x7ffffe18, PT ;  /* 0x7ffffe180b00780c */ /* 0x000fe20003f06070 */
[----:B------:R-:W-:Y:S01]  /*25330*/  STL [R1+0x2070], R16 ;  /* 0x0020701001007387 */ /* 0x000fe20000100800 */
[----:B------:R-:W-:-:S03]  /*25340*/  IMAD.MOV.U32 R27, RZ, RZ, R38 ;  /* 0x000000ffff1b7224 */ /* 0x000fc600078e0026 */
[----:B------:R-:W-:Y:S01]  /*25350*/  STL [R1+0x206c], R17 ;  /* 0x00206c1101007387 */ /* 0x000fe20000100800 */
[----:B------:R-:W-:-:S03]  /*25360*/  IMAD.MOV.U32 R38, RZ, RZ, R43 ;  /* 0x000000ffff267224 */ /* 0x000fc600078e002b */
[----:B------:R-:W3:Y:S01]  /*25370*/  LDL.LU R43, [R1+0x1b8] ;  /* 0x0001b800012b7983 */ /* 0x000ee20000300800 */
[----:B------:R-:W-:Y:S02]  /*25380*/  SHF.R.S32.HI R7, RZ, 0x1f, R10 ;  /* 0x0000001fff077819 */ /* 0x000fe4000001140a */
[----:B------:R-:W-:Y:S01]  /*25390*/  IADD3 R11, P5, PT, R10, R4, RZ ;  /* 0x000000040a0b7210 */ /* 0x000fe20007fbe0ff */
[----:B0-----:R-:W-:Y:S01]  /*253a0*/  VIADD R8, R68, 0xffffff16 ;  /* 0xffffff1644087836 */ /* 0x001fe20000000000 */
[----:B------:R-:W-:Y:S01]  /*253b0*/  PRMT R46, RZ, 0x7610, R46 ;  /* 0x00007610ff2e7816 */ /* 0x000fe2000000002e */
[----:B--2---:R0:W-:Y:S02]  /*253c0*/  STL [R1+0x40c], R12 ;  /* 0x00040c0c01007387 */ /* 0x0041e40000100800 */
[----:B0-----:R-:W-:Y:S02]  /*253d0*/  IADD3 R12, P2, PT, R10, R3, RZ ;  /* 0x000000030a0c7210 */ /* 0x001fe40007f5e0ff */
[----:B----4-:R0:W-:Y:S03]  /*253e0*/  STL [R1+0x408], R13 ;  /* 0x0004080d01007387 */ /* 0x0101e60000100800 */
[----:B0-----:R-:W-:-:S02]  /*253f0*/  IMAD.X R13, R7, 0x1, R5, P2 ;  /* 0x00000001070d7824 */ /* 0x001fc400010e0605 */
[----:B------:R-:W-:Y:S01]  /*25400*/  IMAD.X R7, R7, 0x1, R6, P5 ;  /* 0x0000000107077824 */ /* 0x000fe200028e0606 */
[----:B------:R-:W-:Y:S01]  /*25410*/  ISETP.GE.U32.AND P5, PT, R8, 0x7ffffe17, PT ;  /* 0x7ffffe170800780c */ /* 0x000fe20003fa6070 */
[----:B------:R-:W-:Y:S02]  /*25420*/  @!P0 IMAD.MOV.U32 R8, RZ, RZ, R12 ;  /* 0x000000ffff088224 */ /* 0x000fe400078e000c */
[----:B------:R-:W-:-:S05]  /*25430*/  @!P0 IMAD.MOV.U32 R9, RZ, RZ, R13 ;  /* 0x000000ffff098224 */ /* 0x000fca00078e000d */
[----:B------:R0:W2:Y:S04]  /*25440*/  @!P0 LDG.E.U8 R46, desc[UR18][R8.64] ;  /* 0x00000012082e8981 */ /* 0x0000a8000c1e1100 */
[----:B------:R1:W-:Y:S01]  /*25450*/  STL [R1+0x2078], R12 ;  /* 0x0020780c01007387 */ /* 0x0003e20000100800 */
[----:B------:R-:W-:-:S03]  /*25460*/  ISETP.GE.AND P2, PT, R18, RZ, PT ;  /* 0x000000ff1200720c */ /* 0x000fc60003f46270 */
[----:B------:R-:W-:Y:S01]  /*25470*/  STL [R1+0x2074], R13 ;  /* 0x0020740d01007387 */ /* 0x000fe20000100800 */
[----:B------:R-:W-:-:S03]  /*25480*/  IMAD.MOV.U32 R18, RZ, RZ, R21 ;  /* 0x000000ffff127224 */ /* 0x000fc600078e0015 */
[----:B------:R-:W4:Y:S01]  /*25490*/  LDL.LU R21, [R1+0x894] ;  /* 0x0008940001157983 */ /* 0x000f220000300800 */
[----:B------:R-:W-:Y:S01]  /*254a0*/  PRMT R41, RZ, 0x7610, R41 ;  /* 0x00007610ff297816 */ /* 0x000fe20000000029 */
[----:B------:R-:W-:Y:S02]  /*254b0*/  IMAD R10, R14, 0xe9, RZ ;  /* 0x000000e90e0a7824 */ /* 0x000fe400078e02ff */
[----:B0-----:R-:W-:Y:S02]  /*254c0*/  @!P0 IMAD.MOV.U32 R8, RZ, RZ, R11 ;  /* 0x000000ffff088224 */ /* 0x001fe400078e000b */
[----:B------:R-:W-:Y:S01]  /*254d0*/  @!P0 IMAD.MOV.U32 R9, RZ, RZ, R7 ;  /* 0x000000ffff098224 */ /* 0x000fe200078e0007 */
[----:B------:R0:W-:Y:S04]  /*254e0*/  STL [R1+0x2080], R11 ;  /* 0x0020800b01007387 */ /* 0x0001e80000100800 */
[----:B------:R3:W-:Y:S04]  /*254f0*/  STL [R1+0x207c], R7 ;  /* 0x00207c0701007387 */ /* 0x0007e80000100800 */
[----:B------:R3:W4:Y:S01]  /*25500*/  @!P0 LDG.E.U8 R41, desc[UR18][R8.64] ;  /* 0x0000001208298981 */ /* 0x000722000c1e1100 */
[----:B-1----:R-:W-:Y:S01]  /*25510*/  IMAD.MOV.U32 R12, RZ, RZ, R18 ;  /* 0x000000ffff0c7224 */ /* 0x002fe200078e0012 */
[----:B0-----:R-:W-:-:S02]  /*25520*/  IADD3 R11, P0, PT, R10, R3, RZ ;  /* 0x000000030a0b7210 */ /* 0x001fc40007f1e0ff */
[----:B---3--:R-:W-:Y:S01]  /*25530*/  SHF.R.S32.HI R7, RZ, 0x1f, R10 ;  /* 0x0000001fff077819 */ /* 0x008fe2000001140a */
[----:B------:R-:W-:-:S04]  /*25540*/  @!P3 IMAD.MOV R12, RZ, RZ, -R12 ;  /* 0x000000ffff0cb224 */ /* 0x000fc800078e0a0c */
[----:B------:R-:W-:Y:S02]  /*25550*/  IMAD.X R9, R7, 0x1, R5, P0 ;  /* 0x0000000107097824 */ /* 0x000fe400000e0605 */
[----:B------:R-:W-:Y:S01]  /*25560*/  VIADD R8, R68, 0xffffff15 ;  /* 0xffffff1544087836 */ /* 0x000fe20000000000 */
[----:B------:R-:W-:-:S04]  /*25570*/  PRMT R36, RZ, 0x7610, R36 ;  /* 0x00007610ff247816 */ /* 0x000fc80000000024 */
[----:B------:R-:W-:Y:S01]  /*25580*/  ISETP.GE.U32.AND P3, PT, R8, 0x7ffffe16, PT ;  /* 0x7ffffe160800780c */ /* 0x000fe20003f66070 */
[----:B------:R-:W-:Y:S01]  /*25590*/  @!P5 IMAD.MOV.U32 R8, RZ, RZ, R11 ;  /* 0x000000ffff08d224 */ /* 0x000fe200078e000b */
[----:B------:R-:W-:-:S04]  /*255a0*/  PRMT R35, RZ, 0x7610, R35 ;  /* 0x00007610ff237816 */ /* 0x000fc80000000023 */
[----:B------:R0:W3:Y:S01]  /*255b0*/  @!P5 LDG.E.U8 R36, desc[UR18][R8.64] ;  /* 0x000000120824d981 */ /* 0x0000e2000c1e1100 */
[----:B------:R-:W-:Y:S02]  /*255c0*/  PRMT R42, RZ, 0x7610, R42 ;  /* 0x00007610ff2a7816 */ /* 0x000fe4000000002a */
[----:B------:R-:W-:Y:S01]  /*255d0*/  PRMT R33, RZ, 0x7610, R33 ;  /* 0x00007610ff217816 */ /* 0x000fe20000000021 */
        /* <DEDUP_REMOVED lines=8> */
[----:B----4-:R-:W-:Y:S02]  /*25660*/  IMAD.MOV.U32 R18, RZ, RZ, R21 ;  /* 0x000000ffff127224 */ /* 0x010fe400078e0015 */
[----:B------:R-:W-:Y:S02]  /*25670*/  @!P5 IMAD.MOV.U32 R9, RZ, RZ, R13 ;  /* 0x000000ffff09d224 */ /* 0x000fe400078e000d */
[----:B------:R-:W-:Y:S02]  /*25680*/  IMAD.MOV.U32 R21, RZ, RZ, R22 ;  /* 0x000000ffff157224 */ /* 0x000fe400078e0016 */
[----:B------:R-:W-:Y:S01]  /*25690*/  IMAD.MOV.U32 R22, RZ, RZ, R24 ;  /* 0x000000ffff167224 */ /* 0x000fe200078e0018 */
[----:B------:R-:W-:-:S02]  /*256a0*/  SHF.R.S32.HI R7, RZ, 0x1f, R10 ;  /* 0x0000001fff077819 */ /* 0x000fc4000001140a */
[C---:B------:R-:W-:Y:S01]  /*256b0*/  IADD3 R11, P0, PT, R10.reuse, R3, RZ ;  /* 0x000000030a0b7210 */ /* 0x040fe20007f1e0ff */
[----:B------:R0:W2:Y:S01]  /*256c0*/  @!P5 LDG.E.U8 R35, desc[UR18][R8.64] ;  /* 0x000000120823d981 */ /* 0x0000a2000c1e1100 */
[----:B------:R-:W-:Y:S02]  /*256d0*/  IMAD.MOV.U32 R24, RZ, RZ, R72 ;  /* 0x000000ffff187224 */ /* 0x000fe400078e0048 */
[----:B------:R-:W-:Y:S01]  /*256e0*/  IMAD.MOV.U32 R17, RZ, RZ, R18 ;  /* 0x000000ffff117224 */ /* 0x000fe200078e0012 */
[----:B------:R-:W-:Y:S01]  /*256f0*/  IADD3 R10, P5, PT, R10, R4, RZ ;  /* 0x000000040a0a7210 */ /* 0x000fe20007fbe0ff */
[----:B------:R-:W-:Y:S01]  /*25700*/  IMAD.MOV.U32 R18, RZ, RZ, R21 ;  /* 0x000000ffff127224 */ /* 0x000fe200078e0015 */
[----:B------:R1:W-:Y:S01]  /*25710*/  STL [R1+0x2090], R12 ;  /* 0x0020900c01007387 */ /* 0x0003e20000100800 */
[----:B------:R-:W-:Y:S02]  /*25720*/  IMAD.MOV.U32 R21, RZ, RZ, R22 ;  /* 0x000000ffff157224 */ /* 0x000fe400078e0016 */
[----:B------:R-:W-:-:S02]  /*25730*/  IMAD.MOV.U32 R22, RZ, RZ, R24 ;  /* 0x000000ffff167224 */ /* 0x000fc400078e0018 */
[----:B------:R-:W-:Y:S02]  /*25740*/  IMAD.MOV.U32 R24, RZ, RZ, R25 ;  /* 0x000000ffff187224 */ /* 0x000fe400078e0019 */
[----:B------:R-:W-:Y:S02]  /*25750*/  IMAD.MOV.U32 R72, RZ, RZ, R89 ;  /* 0x000000ffff487224 */ /* 0x000fe400078e0059 */
[----:B------:R-:W4:Y:S01]  /*25760*/  LDL.LU R89, [R1+0x88c] ;  /* 0x00088c0001597983 */ /* 0x000f220000300800 */
[C---:B-1----:R-:W-:Y:S02]  /*25770*/  IMAD.X R12, R7.reuse, 0x1, R5, P0 ;  /* 0x00000001070c7824 */ /* 0x042fe400000e0605 */
[----:B------:R-:W-:Y:S01]  /*25780*/  IMAD.X R7, R7, 0x1, R6, P5 ;  /* 0x0000000107077824 */ /* 0x000fe200028e0606 */
[----:B------:R-:W-:Y:S01]  /*25790*/  ISETP.GE.AND P5, PT, R18, RZ, PT ;  /* 0x000000ff1200720c */ /* 0x000fe20003fa6270 */
[----:B------:R-:W-:Y:S02]  /*257a0*/  IMAD.MOV.U32 R18, RZ, RZ, R21 ;  /* 0x000000ffff127224 */ /* 0x000fe400078e0015 */
[----:B------:R-:W-:Y:S01]  /*257b0*/  IMAD.MOV.U32 R21, RZ, RZ, R22 ;  /* 0x000000ffff157224 */ /* 0x000fe200078e0016 */
[----:B------:R-:W-:Y:S01]  /*257c0*/  STL [R1+0x208c], R13 ;  /* 0x00208c0d01007387 */ /* 0x000fe20000100800 */
[----:B------:R-:W-:-:S03]  /*257d0*/  IMAD.MOV.U32 R22, RZ, RZ, R24 ;  /* 0x000000ffff167224 */ /* 0x000fc600078e0018 */
[----:B------:R-:W2:Y:S01]  /*257e0*/  LDL.LU R25, [R1+0x1d8] ;  /* 0x0001d80001197983 */ /* 0x000ea20000300800 */
[----:B------:R-:W-:-:S03]  /*257f0*/  IMAD.MOV.U32 R24, RZ, RZ, R30 ;  /* 0x000000ffff187224 */ /* 0x000fc600078e001e */
[----:B------:R-:W-:Y:S01]  /*25800*/  STL [R1+0x2098], R11 ;  /* 0x0020980b01007387 */ /* 0x000fe20000100800 */
[----:B------:R-:W-:-:S03]  /*25810*/  IMAD.MOV.U32 R30, RZ, RZ, R19 ;  /* 0x000000ffff1e7224 */ /* 0x000fc600078e0013 */
[----:B------:R1:W-:Y:S01]  /*25820*/  STL [R1+0x20a0], R10 ;  /* 0x0020a00a01007387 */ /* 0x0003e20000100800 */
[----:B0-----:R-:W-:Y:S02]  /*25830*/  @!P3 IMAD.MOV.U32 R8, RZ, RZ, R11 ;  /* 0x000000ffff08b224 */ /* 0x001fe400078e000b */
[----:B------:R-:W-:Y:S02]  /*25840*/  @!P3 IMAD.MOV.U32 R9, RZ, RZ, R12 ;  /* 0x000000ffff09b224 */ /* 0x000fe400078e000c */
[----:B------:R-:W-:Y:S01]  /*25850*/  IMAD.MOV.U32 R19, RZ, RZ, R69 ;  /* 0x000000ffff137224 */ /* 0x000fe200078e0045 */
[----:B------:R0:W-:Y:S01]  /*25860*/  STL [R1+0x2094], R12 ;  /* 0x0020940c01007387 */ /* 0x0001e20000100800 */
[----:B------:R-:W-:-:S03]  /*25870*/  IMAD.MOV.U32 R69, RZ, RZ, R20 ;  /* 0x000000ffff457224 */ /* 0x000fc600078e0014 */
[----:B------:R0:W-:Y:S01]  /*25880*/  STL [R1+0x209c], R7 ;  /* 0x00209c0701007387 */ /* 0x0001e20000100800 */
[----:B------:R-:W-:-:S03]  /*25890*/  IMAD.MOV.U32 R20, RZ, RZ, R71 ;  /* 0x000000ffff147224 */ /* 0x000fc600078e0047 */
[----:B------:R0:W2:Y:S04]  /*258a0*/  @!P3 LDG.E.U8 R42, desc[UR18][R8.64] ;  /* 0x00000012082ab981 */ /* 0x0000a8000c1e1100 */
[----:B------:R-:W2:Y:S01]  /*258b0*/  LDL.LU R71, [R1+0x1e4] ;  /* 0x0001e40001477983 */ /* 0x000ea20000300800 */
[----:B0-----:R-:W-:Y:S02]  /*258c0*/  @!P3 IMAD.MOV.U32 R8, RZ, RZ, R10 ;  /* 0x000000ffff08b224 */ /* 0x001fe400078e000a */
[----:B------:R-:W-:-:S05]  /*258d0*/  @!P3 IMAD.MOV.U32 R9, RZ, RZ, R7 ;  /* 0x000000ffff09b224 */ /* 0x000fca00078e0007 */
[----:B------:R0:W3:Y:S01]  /*258e0*/  @!P3 LDG.E.U8 R33, desc[UR18][R8.64] ;  /* 0x000000120821b981 */ /* 0x0000e2000c1e1100 */
[----:B------:R-:W0:Y:S01]  /*258f0*/  S2R R2, SR_TID.X ;  /* 0x0000000000027919 */ /* 0x000e220000002100 */
[----:B------:R-:W-:Y:S01]  /*25900*/  ISETP.GE.AND P0, PT, R17, RZ, PT ;  /* 0x000000ff1100720c */ /* 0x000fe20003f06270 */
[----:B------:R-:W-:Y:S02]  /*25910*/  IMAD.MOV.U32 R17, RZ, RZ, R18 ;  /* 0x000000ffff117224 */ /* 0x000fe400078e0012 */
[----:B------:R-:W-:Y:S02]  /*25920*/  IMAD.MOV.U32 R18, RZ, RZ, R21 ;  /* 0x000000ffff127224 */ /* 0x000fe400078e0015 */
[----:B------:R-:W-:Y:S02]  /*25930*/  IMAD.MOV.U32 R21, RZ, RZ, R22 ;  /* 0x000000ffff157224 */ /* 0x000fe400078e0016 */
[----:B------:R-:W-:Y:S02]  /*25940*/  IMAD.MOV.U32 R22, RZ, RZ, R30 ;  /* 0x000000ffff167224 */ /* 0x000fe400078e001e */
[----:B------:R-:W-:-:S02]  /*25950*/  IMAD.MOV.U32 R30, RZ, RZ, R19 ;  /* 0x000000ffff1e7224 */ /* 0x000fc400078e0013 */
[----:B-1----:R-:W-:Y:S02]  /*25960*/  IMAD.MOV.U32 R10, RZ, RZ, R17 ;  /* 0x000000ffff0a7224 */ /* 0x002fe400078e0011 */
[----:B------:R-:W-:Y:S02]  /*25970*/  IMAD.MOV.U32 R17, RZ, RZ, R18 ;  /* 0x000000ffff117224 */ /* 0x000fe400078e0012 */
[----:B------:R-:W-:Y:S02]  /*25980*/  IMAD.MOV.U32 R19, RZ, RZ, R20 ;  /* 0x000000ffff137224 */ /* 0x000fe400078e0014 */
[----:B------:R-:W-:Y:S02]  /*25990*/  IMAD.MOV.U32 R18, RZ, RZ, R21 ;  /* 0x000000ffff127224 */ /* 0x000fe400078e0015 */
[----:B------:R-:W-:Y:S02]  /*259a0*/  IMAD.MOV.U32 R21, RZ, RZ, R22 ;  /* 0x000000ffff157224 */ /* 0x000fe400078e0016 */
[----:B------:R-:W-:-:S02]  /*259b0*/  IMAD.MOV.U32 R22, RZ, RZ, R30 ;  /* 0x000000ffff167224 */ /* 0x000fc400078e001e */
[----:B0-----:R-:W-:Y:S02]  /*259c0*/  IMAD.MOV.U32 R8, RZ, RZ, R17 ;  /* 0x000000ffff087224 */ /* 0x001fe400078e0011 */
[----:B------:R-:W-:Y:S02]  /*259d0*/  @!P6 IMAD.MOV R10, RZ, RZ, -R10 ;  /* 0x000000ffff0ae224 */ /* 0x000fe400078e0a0a */
[----:B------:R-:W-:Y:S02]  /*259e0*/  IMAD.MOV.U32 R17, RZ, RZ, R18 ;  /* 0x000000ffff117224 */ /* 0x000fe400078e0012 */
[----:B------:R-:W-:Y:S02]  /*259f0*/  IMAD.MOV.U32 R12, RZ, RZ, R22 ;  /* 0x000000ffff0c7224 */ /* 0x000fe400078e0016 */
[----:B------:R-:W-:Y:S01]  /*25a00*/  @!P4 IMAD.MOV R8, RZ, RZ, -R8 ;  /* 0x000000ffff08c224 */ /* 0x000fe200078e0a08 */
[----:B------:R-:W-:-:S05]  /*25a10*/  LOP3.LUT R2, R2, 0x7f, RZ, 0xc0, !PT ;  /* 0x0000007f02027812 */ /* 0x000fca00078ec0ff */
[----:B------:R-:W-:Y:S02]  /*25a20*/  IMAD R16, R2, R15, RZ ;  /* 0x0000000f02107224 */ /* 0x000fe400078e02ff */
[----:B------:R-:W-:Y:S02]  /*25a30*/  IMAD.U32 R15, RZ, RZ, UR9 ;  /* 0x00000009ff0f7e24 */ /* 0x000fe4000f8e00ff */
[----:B------:R-:W-:Y:S01]  /*25a40*/  IMAD.MOV.U32 R65, RZ, RZ, R12 ;  /* 0x000000ffff417224 */ /* 0x000fe200078e000c */
[----:B------:R-:W-:Y:S01]  /*25a50*/  IADD3 R18, P3, PT, R16, UR22, RZ ;  /* 0x0000001610127c10 */ /* 0x000fe2000ff7e0ff */
[----:B------:R-:W-:Y:S02]  /*25a60*/  VIADD R7, R68, 0xffffff14 ;  /* 0xffffff1444077836 */ /* 0x000fe40000000000 */
[----:B------:R-:W-:Y:S02]  /*25a70*/  IMAD R15, R15, 0x80, R16 ;  /* 0x000000800f0f7824 */ /* 0x000fe400078e0210 */
[----:B------:R-:W-:Y:S01]  /*25a80*/  IMAD.MOV.U32 R13, RZ, RZ, R65 ;  /* 0x000000ffff0d7224 */ /* 0x000fe200078e0041 */
[----:B------:R-:W-:Y:S01]  /*25a90*/  LEA.HI.X.SX32 R16, R16, UR23, 0x1, P3 ;  /* 0x0000001710107c11 */ /* 0x000fe200098f0eff */
[----:B------:R-:W-:Y:S01]  /*25aa0*/  IMAD.MOV.U32 R66, RZ, RZ, R17 ;  /* 0x000000ffff427224 */ /* 0x000fe200078e0011 */
[----:B------:R-:W-:Y:S01]  /*25ab0*/  ISETP.GE.U32.AND P3, PT, R7, 0x7ffffe15, PT ;  /* 0x7ffffe150700780c */ /* 0x000fe20003f66070 */
[----:B------:R-:W-:Y:S01]  /*25ac0*/  @!P2 IMAD.MOV R13, RZ, RZ, -R13 ;  /* 0x000000ffff0da224 */ /* 0x000fe200078e0a0d */
[C---:B------:R-:W-:Y:S01]  /*25ad0*/  IADD3 R17, P6, PT, R15.reuse, UR14, RZ ;  /* 0x0000000e0f117c10 */ /* 0x040fe2000ffde0ff */
[----:B------:R-:W-:Y:S01]  /*25ae0*/  IMAD R11, R14, 0xf8, RZ ;  /* 0x000000f80e0b7824 */ /* 0x000fe200078e02ff */
[----:B------:R-:W-:Y:S01]  /*25af0*/  ISETP.GE.AND P4, PT, R66, RZ, PT ;  /* 0x000000ff4200720c */ /* 0x000fe20003f86270 */
[----:B------:R-:W-:Y:S01]  /*25b00*/  IMAD R9, R14, 0xff, RZ ;  /* 0x000000ff0e097824 */ /* 0x000fe200078e02ff */
[----:B------:R-:W-:-:S02]  /*25b10*/  LEA.HI.X.SX32 R15, R15, UR15, 0x1, P6 ;  /* 0x0000000f0f0f7c11 */ /* 0x000fc4000b0f0eff */
[----:B------:R-:W-:Y:S02]  /*25b20*/  PRMT R80, RZ, 0x7610, R80 ;  /* 0x00007610ff507816 */ /* 0x000fe40000000050 */
[----:B------:R-:W-:Y:S02]  /*25b30*/  PRMT R83, RZ, 0x7610, R83 ;  /* 0x00007610ff537816 */ /* 0x000fe40000000053 */
[----:B------:R-:W-:Y:S02]  /*25b40*/  PRMT R47, RZ, 0x7610, R47 ;  /* 0x00007610ff2f7816 */ /* 0x000fe4000000002f */
[----:B------:R-:W-:Y:S02]  /*25b50*/  PRMT R44, RZ, 0x7610, R44 ;  /* 0x00007610ff2c7816 */ /* 0x000fe4000000002c */
[----:B------:R-:W-:Y:S02]  /*25b60*/  PRMT R32, RZ, 0x7610, R32 ;  /* 0x00007610ff207816 */ /* 0x000fe40000000020 */
[----:B------:R-:W-:-:S02]  /*25b70*/  PRMT R31, RZ, 0x7610, R31 ;  /* 0x00007610ff1f7816 */ /* 0x000fc4000000001f */
[----:B------:R-:W-:Y:S02]  /*25b80*/  PRMT R29, RZ, 0x7610, R29 ;  /* 0x00007610ff1d7816 */ /* 0x000fe4000000001d */
[----:B------:R-:W-:Y:S02]  /*25b90*/  PRMT R26, RZ, 0x7610, R26 ;  /* 0x00007610ff1a7816 */ /* 0x000fe4000000001a */
[----:B------:R-:W-:Y:S01]  /*25ba0*/  PRMT R23, RZ, 0x7610, R23 ;  /* 0x00007610ff177816 */ /* 0x000fe20000000017 */
[----:B------:R-:W-:Y:S01]  /*25bb0*/  VOTEU.ALL UP1, P1 ;  /* 0x0000000000ff7886 */ /* 0x000fe20000820000 */
[----:B------:R-:W0:Y:S01]  /*25bc0*/  LDCU UR14, c[0x0][0x3b0] ;  /* 0x00007600ff0e77ac */ /* 0x000e220008000800 */
[----:B------:R-:W1:Y:S01]  /*25bd0*/  LDCU UR15, c[0x0][0x3b0] ;  /* 0x00007600ff0f77ac */ /* 0x000e620008000800 */
[----:B------:R-:W0:Y:S01]  /*25be0*/  LDCU UR23, c[0x0][0x3b0] ;  /* 0x00007600ff1777ac */ /* 0x000e220008000800 */
[----:B------:R-:W0:Y:S01]  /*25bf0*/  LDCU UR22, c[0x0][0x3b0] ;  /* 0x00007600ff1677ac */ /* 0x000e220008000800 */
[----:B------:R0:W0:Y:S01]  /*25c00*/  @!UP1 SYNCS.EXCH.64 URZ, [UR5+0x40008], UR10 ;  /* 0x0400080a05ff95b2 */ /* 0x0000220008000100 */
[----:B--2---:R-:W-:-:S02]  /*25c10*/  IMAD.MOV.U32 R20, RZ, RZ, R71 ;  /* 0x000000ffff147224 */ /* 0x004fc400078e0047 */
[----:B------:R-:W-:Y:S01]  /*25c20*/  IMAD.MOV.U32 R71, RZ, RZ, R84 ;  /* 0x000000ffff477224 */ /* 0x000fe200078e0054 */
[----:B------:R-:W-:Y:S04]  /*25c30*/  STL [R1+0x2dd8], R42 ;  /* 0x002dd82a01007387 */ /* 0x000fe80000100800 */
[----:B------:R-:W2:Y:S01]  /*25c40*/  LDL.LU R84, [R1+0x170] ;  /* 0x0001700001547983 */ /* 0x000ea20000300800 */
[----:B------:R-:W-:Y:S02]  /*25c50*/  IMAD.MOV.U32 R30, RZ, RZ, R20 ;  /* 0x000000ffff1e7224 */ /* 0x000fe400078e0014 */
[----:B------:R-:W-:Y:S02]  /*25c60*/  IMAD.MOV.U32 R20, RZ, RZ, R71 ;  /* 0x000000ffff147224 */ /* 0x000fe400078e0047 */
[----:B------:R-:W-:-:S02]  /*25c70*/  IMAD.MOV.U32 R71, RZ, RZ, R74 ;  /* 0x000000ffff477224 */ /* 0x000fc400078e004a */
[----:B------:R-:W-:Y:S02]  /*25c80*/  IMAD.MOV.U32 R74, RZ, RZ, R77 ;  /* 0x000000ffff4a7224 */ /* 0x000fe400078e004d */
[----:B------:R-:W-:Y:S01]  /*25c90*/  IMAD.MOV.U32 R77, RZ, RZ, R78 ;  /* 0x000000ffff4d7224 */ /* 0x000fe200078e004e */
[----:B0-----:R-:W0:Y:S01]  /*25ca0*/  LDCU UR10, c[0x0][0x3b0] ;  /* 0x00007600ff0a77ac */ /* 0x001e220008000800 */
[----:B------:R-:W0:Y:S01]  /*25cb0*/  LDCU UR11, c[0x0][0x3b0] ;  /* 0x00007600ff0b77ac */ /* 0x000e220008000800 */
[----:B---3--:R-:W-:Y:S04]  /*25cc0*/  STL [R1+0x2ddc], R33 ;  /* 0x002ddc2101007387 */ /* 0x008fe80000100800 */
[----:B------:R-:W3:Y:S04]  /*25cd0*/  LDL.LU R78, [R1+0x128] ;  /* 0x00012800014e7983 */ /* 0x000ee80000300800 */
[----:B------:R-:W-:Y:S04]  /*25ce0*/  STL [R1+0x1cc], R10 ;  /* 0x0001cc0a01007387 */ /* 0x000fe80000100800 */
[----:B------:R-:W-:Y:S04]  /*25cf0*/  STL [R1+0x2db0], R18 ;  /* 0x002db01201007387 */ /* 0x000fe80000100800 */
[----:B------:R0:W-:Y:S01]  /*25d00*/  STL [R1+0x1dc], R8 ;  /* 0x0001dc0801007387 */ /* 0x0001e20000100800 */
[----:B------:R-:W-:-:S02]  /*25d10*/  IMAD.MOV.U32 R22, RZ, RZ, R30 ;  /* 0x000000ffff167224 */ /* 0x000fc400078e001e */
[----:B------:R-:W-:Y:S02]  /*25d20*/  IMAD.MOV.U32 R30, RZ, RZ, R20 ;  /* 0x000000ffff1e7224 */ /* 0x000fe400078e0014 */
[C---:B0-----:R-:W-:Y:S02]  /*25d30*/  IMAD R8, R14.reuse, 0xeb, RZ ;  /* 0x000000eb0e087824 */ /* 0x041fe400078e02ff */
[----:B------:R-:W-:-:S03]  /*25d40*/  IMAD R10, R14, 0xf0, RZ ;  /* 0x000000f00e0a7824 */ /* 0x000fc600078e02ff */
[----:B------:R-:W-:Y:S02]  /*25d50*/  SHF.R.S32.HI R7, RZ, 0x1f, R8 ;  /* 0x0000001fff077819 */ /* 0x000fe40000011408 */
[CC--:B------:R-:W-:Y:S01]  /*25d60*/  IADD3 R52, P2, PT, R8.reuse, R3.reuse, RZ ;  /* 0x0000000308347210 */ /* 0x0c0fe20007f5e0ff */
[----:B------:R-:W-:Y:S01]  /*25d70*/  IMAD.MOV.U32 R20, RZ, RZ, R71 ;  /* 0x000000ffff147224 */ /* 0x000fe200078e0047 */
[----:B------:R-:W-:Y:S02]  /*25d80*/  IADD3 R50, P6, PT, R8, R4, RZ ;  /* 0x0000000408327210 */ /* 0x000fe40007fde0ff */
[----:B------:R-:W-:Y:S01]  /*25d90*/  SHF.R.S32.HI R8, RZ, 0x1f, R10 ;  /* 0x0000001fff087819 */ /* 0x000fe2000001140a */
[----:B------:R-:W-:Y:S02]  /*25da0*/  IMAD.MOV.U32 R66, RZ, RZ, R22 ;  /* 0x000000ffff427224 */ /* 0x000fe400078e0016 */
[----:B------:R-:W-:Y:S01]  /*25db0*/  IMAD.X R53, R7, 0x1, R5, P2 ;  /* 0x0000000107357824 */ /* 0x000fe200010e0605 */
[----:B------:R-:W-:Y:S01]  /*25dc0*/  IADD3 R34, P2, PT, R10, R3, RZ ;  /* 0x000000030a227210 */ /* 0x000fe20007f5e0ff */
[----:B------:R-:W2:Y:S01]  /*25dd0*/  LDL.LU R71, [R1+0x1a8] ;  /* 0x0001a80001477983 */ /* 0x000ea20000300800 */
[----:B------:R-:W-:-:S03]  /*25de0*/  IMAD.MOV.U32 R12, RZ, RZ, R20 ;  /* 0x000000ffff0c7224 */ /* 0x000fc600078e0014 */
[----:B------:R-:W-:Y:S04]  /*25df0*/  STL [R1+0x2db4], R17 ;  /* 0x002db41101007387 */ /* 0x000fe80000100800 */
[----:B------:R-:W2:Y:S04]  /*25e00*/  LDL.LU R20, [R1+0xaa8] ;  /* 0x000aa80001147983 */ /* 0x000ea80000300800 */
[----:B------:R0:W-:Y:S01]  /*25e10*/  STL [R1+0x2db8], R16 ;  /* 0x002db81001007387 */ /* 0x0001e20000100800 */
[----:B------:R-:W-:Y:S02]  /*25e20*/  IMAD.MOV.U32 R65, RZ, RZ, R66 ;  /* 0x000000ffff417224 */ /* 0x000fe400078e0042 */
[----:B------:R-:W-:-:S02]  /*25e30*/  IMAD.X R51, R7, 0x1, R6, P6 ;  /* 0x0000000107337824 */ /* 0x000fc400030e0606 */
[----:B------:R-:W-:Y:S02]  /*25e40*/  IMAD.X R37, R8, 0x1, R5, P2 ;  /* 0x0000000108257824 */ /* 0x000fe400010e0605 */
[----:B------:R-:W-:Y:S01]  /*25e50*/  IMAD.MOV.U32 R66, RZ, RZ, R12 ;  /* 0x000000ffff427224 */ /* 0x000fe200078e000c */
[-C--:B------:R-:W-:Y:S02]  /*25e60*/  IADD3 R18, P6, PT, R10, R4.reuse, RZ ;  /* 0x000000040a127210 */ /* 0x080fe40007fde0ff */
[----:B------:R-:W-:Y:S01]  /*25e70*/  SHF.R.S32.HI R7, RZ, 0x1f, R11 ;  /* 0x0000001fff077819 */ /* 0x000fe2000001140b */
[----:B------:R-:W1:Y:S01]  /*25e80*/  LDC R22, c[0x0][0x3a0] ;  /* 0x0000e800ff167b82 */ /* 0x000e620000000800 */
[----:B------:R-:W-:Y:S01]  /*25e90*/  IMAD R12, R14, 0xfe, RZ ;  /* 0x000000fe0e0c7824 */ /* 0x000fe200078e02ff */
[-C--:B0-----:R-:W-:Y:S01]  /*25ea0*/  IADD3 R16, P2, PT, R11, R3.reuse, RZ ;  /* 0x000000030b107210 */ /* 0x081fe20007f5e0ff */
[----:B------:R-:W-:Y:S04]  /*25eb0*/  STL [R1+0x2de0], R15 ;  /* 0x002de00f01007387 */ /* 0x000fe80000100800 */
[----:B------:R0:W-:Y:S01]  /*25ec0*/  STL [R1+0x4b8], R13 ;  /* 0x0004b80d01007387 */ /* 0x0001e20000100800 */
[----:B------:R-:W-:Y:S01]  /*25ed0*/  IMAD.X R33, R8, 0x1, R6, P6 ;  /* 0x0000000108217824 */ /* 0x000fe200030e0606 */
[----:B------:R-:W-:Y:S01]  /*25ee0*/  SHF.R.S32.HI R8, RZ, 0x1f, R12 ;  /* 0x0000001fff087819 */ /* 0x000fe2000001140c */
[----:B------:R-:W-:Y:S01]  /*25ef0*/  IMAD.X R17, R7, 0x1, R5, P2 ;  /* 0x0000000107117824 */ /* 0x000fe200010e0605 */
[----:B------:R-:W-:Y:S01]  /*25f00*/  IADD3 R48, P2, PT, R12, R3, RZ ;  /* 0x000000030c307210 */ /* 0x000fe20007f5e0ff */
[----:B------:R-:W-:Y:S01]  /*25f10*/  IMAD.MOV.U32 R92, RZ, RZ, R66 ;  /* 0x000000ffff5c7224 */ /* 0x000fe200078e0042 */
[----:B0-----:R-:W-:-:S03]  /*25f20*/  IADD3 R13, P6, PT, R11, R4, RZ ;  /* 0x000000040b0d7210 */ /* 0x001fc60007fde0ff */
[----:B------:R-:W-:Y:S02]  /*25f30*/  IMAD.X R49, R8, 0x1, R5, P2 ;  /* 0x0000000108317824 */ /* 0x000fe400010e0605 */
[----:B------:R-:W-:Y:S01]  /*25f40*/  IMAD.MOV.U32 R66, RZ, RZ, R21 ;  /* 0x000000ffff427224 */ /* 0x000fe200078e0015 */
[----:B------:R-:W-:Y:S01]  /*25f50*/  IADD3 R40, P2, PT, R9, R3, RZ ;  /* 0x0000000309287210 */ /* 0x000fe20007f5e0ff */
[--C-:B------:R-:W-:Y:S01]  /*25f60*/  IMAD.X R15, R7, 0x1, R6.reuse, P6 ;  /* 0x00000001070f7824 */ /* 0x100fe200030e0606 */
[----:B------:R-:W-:Y:S02]  /*25f70*/  IADD3 R45, P6, PT, R12, R4, RZ ;  /* 0x000000040c2d7210 */ /* 0x000fe40007fde0ff */
[----:B------:R-:W-:Y:S01]  /*25f80*/  SHF.R.S32.HI R7, RZ, 0x1f, R9 ;  /* 0x0000001fff077819 */ /* 0x000fe20000011409 */
[----:B------:R-:W-:Y:S02]  /*25f90*/  VIADD R21, R68, 0xffffff01 ;  /* 0xffffff0144157836 */ /* 0x000fe40000000000 */
[----:B------:R-:W-:-:S02]  /*25fa0*/  IMAD.X R46, R8, 0x1, R6, P6 ;  /* 0x00000001082e7824 */ /* 0x000fc400030e0606 */
[----:B------:R-:W-:Y:S01]  /*25fb0*/  IMAD.X R42, R7, 0x1, R5, P2 ;  /* 0x00000001072a7824 */ /* 0x000fe200010e0605 */
[----:B------:R-:W-:Y:S02]  /*25fc0*/  ISETP.GE.U32.AND P6, PT, R21, 0x7ffffe02, PT ;  /* 0x7ffffe021500780c */ /* 0x000fe40003fc6070 */
[----:B------:R-:W-:Y:S01]  /*25fd0*/  IADD3 R39, P2, PT, R9, R4, RZ ;  /* 0x0000000409277210 */ /* 0x000fe20007f5e0ff */
[----:B------:R-:W-:Y:S02]  /*25fe0*/  @!P3 IMAD.MOV.U32 R8, RZ, RZ, R52 ;  /* 0x000000ffff08b224 */ /* 0x000fe400078e0034 */
[----:B------:R-:W-:Y:S02]  /*25ff0*/  @!P3 IMAD.MOV.U32 R9, RZ, RZ, R53 ;  /* 0x000000ffff09b224 */ /* 0x000fe400078e0035 */
[----:B-1----:R-:W-:-:S03]  /*26000*/  VIADD R10, R22, 0xffffff00 ;  /* 0xffffff00160a7836 */ /* 0x002fc60000000000 */
[----:B------:R0:W2:Y:S01]  /*26010*/  @!P3 LDG.E.U8 R80, desc[UR18][R8.64] ;  /* 0x000000120850b981 */ /* 0x0000a2000c1e1100 */
[----:B------:R-:W-:Y:S01]  /*26020*/  IMAD.X R11, R7, 0x1, R6, P2 ;  /* 0x00000001070b7824 */ /* 0x000fe200010e0606 */
[----:B------:R-:W-:Y:S01]  /*26030*/  ISETP.GE.U32.AND P2, PT, R10, 0x7ffffe01, PT ;  /* 0x7ffffe010a00780c */ /* 0x000fe20003f46070 */
[----:B0-----:R-:W-:Y:S02]  /*26040*/  @!P3 IMAD.MOV.U32 R8, RZ, RZ, R50 ;  /* 0x000000ffff08b224 */ /* 0x001fe400078e0032 */
[----:B------:R-:W-:-:S05]  /*26050*/  @!P3 IMAD.MOV.U32 R9, RZ, RZ, R51 ;  /* 0x000000ffff09b224 */ /* 0x000fca00078e0033 */
[----:B------:R0:W3:Y:S02]  /*26060*/  @!P3 LDG.E.U8 R83, desc[UR18][R8.64] ;  /* 0x000000120853b981 */ /* 0x0000e4000c1e1100 */
[----:B0-----:R-:W-:Y:S02]  /*26070*/  @!P6 IMAD.MOV.U32 R8, RZ, RZ, R48 ;  /* 0x000000ffff08e224 */ /* 0x001fe400078e0030 */
[----:B------:R-:W-:-:S05]  /*26080*/  @!P6 IMAD.MOV.U32 R9, RZ, RZ, R49 ;  /* 0x000000ffff09e224 */ /* 0x000fca00078e0031 */
[----:B------:R0:W4:Y:S01]  /*26090*/  @!P6 LDG.E.U8 R47, desc[UR18][R8.64] ;  /* 0x00000012082fe981 */ /* 0x000122000c1e1100 */
[----:B------:R-:W-:Y:S01]  /*260a0*/  PRMT R12, RZ, 0x7610, R12 ;  /* 0x00007610ff0c7816 */ /* 0x000fe2000000000c */
[----:B0-----:R-:W-:Y:S02]  /*260b0*/  @!P6 IMAD.MOV.U32 R8, RZ, RZ, R45 ;  /* 0x000000ffff08e224 */ /* 0x001fe400078e002d */
[----:B------:R-:W-:-:S05]  /*260c0*/  @!P6 IMAD.MOV.U32 R9, RZ, RZ, R46 ;  /* 0x000000ffff09e224 */ /* 0x000fca00078e002e */
[----:B------:R0:W4:Y:S02]  /*260d0*/  @!P6 LDG.E.U8 R44, desc[UR18][R8.64] ;  /* 0x00000012082ce981 */ /* 0x000124000c1e1100 */
[----:B0-----:R-:W-:Y:S02]  /*260e0*/  @!P2 IMAD.MOV.U32 R8, RZ, RZ, R40 ;  /* 0x000000ffff08a224 */ /* 0x001fe400078e0028 */
[----:B------:R-:W-:-:S05]  /*260f0*/  @!P2 IMAD.MOV.U32 R9, RZ, RZ, R42 ;  /* 0x000000ffff09a224 */ /* 0x000fca00078e002a */
[----:B------:R0:W4:Y:S04]  /*26100*/  @!P2 LDG.E.U8 R12, desc[UR18][R8.64] ;  /* 0x00000012080ca981 */ /* 0x000128000c1e1100 */
        /* <DEDUP_REMOVED lines=18> */
[----:B------:R-:W-:Y:S01]  /*26230*/  PRMT R10, RZ, 0x7610, R10 ;  /* 0x00007610ff0a7816 */ /* 0x000fe2000000000a */
[----:B0-----:R-:W-:-:S02]  /*26240*/  @!P2 IMAD.MOV.U32 R8, RZ, RZ, R39 ;  /* 0x000000ffff08a224 */ /* 0x001fc400078e0027 */
[----:B------:R-:W-:-:S05]  /*26250*/  @!P2 IMAD.MOV.U32 R9, RZ, RZ, R11 ;  /* 0x000000ffff09a224 */ /* 0x000fca00078e000b */
[----:B------:R0:W4:Y:S04]  /*26260*/  @!P2 LDG.E.U8 R10, desc[UR18][R8.64] ;  /* 0x00000012080aa981 */ /* 0x000128000c1e1100 */
[----:B--2---:R-:W-:Y:S04]  /*26270*/  STL [R1+0x2de4], R80 ;  /* 0x002de45001007387 */ /* 0x004fe80000100800 */
[----:B------:R-:W-:Y:S04]  /*26280*/  STL [R1+0x1828], R39 ;  /* 0x0018282701007387 */ /* 0x000fe80000100800 */
[----:B------:R-:W-:Y:S04]  /*26290*/  STL [R1+0x1824], R11 ;  /* 0x0018240b01007387 */ /* 0x000fe80000100800 */
[----:B---3--:R-:W-:Y:S04]  /*262a0*/  STL [R1+0x2de8], R83 ;  /* 0x002de85301007387 */ /* 0x008fe80000100800 */
[----:B----4-:R-:W-:Y:S04]  /*262b0*/  STL [R1+0x1c0], R47 ;  /* 0x0001c02f01007387 */ /* 0x010fe80000100800 */
[----:B------:R-:W-:Y:S04]  /*262c0*/  STL [R1+0x1b4], R44 ;  /* 0x0001b42c01007387 */ /* 0x000fe80000100800 */
[----:B------:R-:W-:Y:S04]  /*262d0*/  STL [R1+0x1a4], R12 ;  /* 0x0001a40c01007387 */ /* 0x000fe80000100800 */
[----:B------:R-:W2:Y:S01]  /*262e0*/  LDL.LU R67, [R1+0xb00] ;  /* 0x000b000001437983 */ /* 0x000ea20000300800 */
[----:B------:R-:W-:-:S05]  /*262f0*/  VIADD R7, R68, 0xffffff0f ;  /* 0xffffff0f44077836 */ /* 0x000fca0000000000 */
[----:B------:R-:W-:-:S13]  /*26300*/  ISETP.GE.U32.AND P3, PT, R7, 0x7ffffe10, PT ;  /* 0x7ffffe100700780c */ /* 0x000fda0003f66070 */
[----:B0-----:R-:W-:Y:S02]  /*26310*/  @!P3 IMAD.MOV.U32 R8, RZ, RZ, R34 ;  /* 0x000000ffff08b224 */ /* 0x001fe400078e0022 */
[----:B------:R-:W-:-:S05]  /*26320*/  @!P3 IMAD.MOV.U32 R9, RZ, RZ, R37 ;  /* 0x000000ffff09b224 */ /* 0x000fca00078e0025 */
[----:B------:R0:W3:Y:S02]  /*26330*/  @!P3 LDG.E.U8 R32, desc[UR18][R8.64] ;  /* 0x000000120820b981 */ /* 0x0000e4000c1e1100 */
[----:B0-----:R-:W-:Y:S02]  /*26340*/  @!P3 IMAD.MOV.U32 R8, RZ, RZ, R18 ;  /* 0x000000ffff08b224 */ /* 0x001fe400078e0012 */
[----:B------:R-:W-:-:S05]  /*26350*/  @!P3 IMAD.MOV.U32 R9, RZ, RZ, R33 ;  /* 0x000000ffff09b224 */ /* 0x000fca00078e0021 */
[----:B------:R0:W4:Y:S04]  /*26360*/  @!P3 LDG.E.U8 R31, desc[UR18][R8.64] ;  /* 0x00000012081fb981 */ /* 0x000128000c1e1100 */
[----:B------:R-:W-:Y:S01]  /*26370*/  STL [R1+0x194], R10 ;  /* 0x0001940a01007387 */ /* 0x000fe20000100800 */
[----:B--2---:R-:W-:Y:S01]  /*26380*/  ISETP.GE.AND P2, PT, R67, RZ, PT ;  /* 0x000000ff4300720c */ /* 0x004fe20003f46270 */
[----:B------:R-:W-:Y:S02]  /*26390*/  IMAD.MOV.U32 R67, RZ, RZ, R92 ;  /* 0x000000ffff437224 */ /* 0x000fe400078e005c */
[----:B------:R-:W-:Y:S02]  /*263a0*/  IMAD.MOV.U32 R92, RZ, RZ, R65 ;  /* 0x000000ffff5c7224 */ /* 0x000fe400078e0041 */
[----:B------:R-:W-:-:S02]  /*263b0*/  IMAD.MOV.U32 R65, RZ, RZ, R66 ;  /* 0x000000ffff417224 */ /* 0x000fc400078e0042 */
[----:B------:R-:W-:Y:S02]  /*263c0*/  IMAD.MOV.U32 R66, RZ, RZ, R24 ;  /* 0x000000ffff427224 */ /* 0x000fe400078e0018 */
[----:B------:R-:W-:Y:S01]  /*263d0*/  IMAD.MOV.U32 R24, RZ, RZ, R25 ;  /* 0x000000ffff187224 */ /* 0x000fe200078e0019 */
[----:B------:R-:W-:Y:S01]  /*263e0*/  ISETP.GE.AND P3, PT, R67, RZ, PT ;  /* 0x000000ff4300720c */ /* 0x000fe20003f66270 */
[----:B------:R-:W-:Y:S02]  /*263f0*/  IMAD.MOV.U32 R25, RZ, RZ, R28 ;  /* 0x000000ffff197224 */ /* 0x000fe400078e001c */
[----:B------:R-:W-:Y:S02]  /*26400*/  IMAD.MOV.U32 R67, RZ, RZ, R92 ;  /* 0x000000ffff437224 */ /* 0x000fe400078e005c */
[----:B------:R-:W-:Y:S02]  /*26410*/  IMAD.MOV.U32 R28, RZ, RZ, R27 ;  /* 0x000000ffff1c7224 */ /* 0x000fe400078e001b */
[----:B------:R-:W-:-:S02]  /*26420*/  IMAD.MOV.U32 R92, RZ, RZ, R65 ;  /* 0x000000ffff5c7224 */ /* 0x000fc400078e0041 */
[----:B------:R-:W-:Y:S02]  /*26430*/  IMAD.MOV.U32 R27, RZ, RZ, R38 ;  /* 0x000000ffff1b7224 */ /* 0x000fe400078e0026 */
[----:B------:R-:W-:Y:S02]  /*26440*/  IMAD.MOV.U32 R65, RZ, RZ, R66 ;  /* 0x000000ffff417224 */ /* 0x000fe400078e0042 */
        /* <DEDUP_REMOVED lines=24> */
[----:B------:R-:W-:Y:S01]  /*265d0*/  IMAD.MOV.U32 R73, RZ, RZ, R74 ;  /* 0x000000ffff497224 */ /* 0x000fe200078e004a */
[----:B------:R-:W2:Y:S01]  /*265e0*/  LDL.LU R78, [R1+0x860] ;  /* 0x00086000014e7983 */ /* 0x000ea20000300800 */
[----:B------:R-:W-:-:S03]  /*265f0*/  IMAD.MOV.U32 R74, RZ, RZ, R81 ;  /* 0x000000ffff4a7224 */ /* 0x000fc600078e0051 */
[----:B------:R-:W2:Y:S01]  /*26600*/  LDL.LU R81, [R1+0x890] ;  /* 0x0008900001517983 */ /* 0x000ea20000300800 */
        /* <DEDUP_REMOVED lines=18> */
[----:B------:R-:W-:Y:S02]  /*26730*/  VIADD R7, R68, 0xffffff07 ;  /* 0xffffff0744077836 */ /* 0x000fe40000000000 */
[----:B--2---:R-:W-:Y:S02]  /*26740*/  IMAD.MOV.U32 R74, RZ, RZ, R81 ;  /* 0x000000ffff4a7224 */ /* 0x004fe400078e0051 */
[----:B------:R-:W-:Y:S02]  /*26750*/  IMAD.MOV.U32 R81, RZ, RZ, R84 ;  /* 0x000000ffff517224 */ /* 0x000fe400078e0054 */
[----:B------:R-:W2:Y:S01]  /*26760*/  LDL.LU R84, [R1+0x174] ;  /* 0x0001740001547983 */ /* 0x000ea20000300800 */
[----:B------:R-:W-:Y:S01]  /*26770*/  ISETP.GE.U32.AND P6, PT, R7, 0x7ffffe08, PT ;  /* 0x7ffffe080700780c */ /* 0x000fe20003fc6070 */
        /* <DEDUP_REMOVED lines=19> */
[----:B--2---:R-:W-:-:S02]  /*268b0*/  IMAD.MOV.U32 R81, RZ, RZ, R84 ;  /* 0x000000ffff517224 */ /* 0x004fc400078e0054 */
[----:B------:R-:W-:Y:S02]  /*268c0*/  IMAD.MOV.U32 R84, RZ, RZ, R87 ;  /* 0x000000ffff547224 */ /* 0x000fe400078e0057 */
[----:B------:R-:W2:Y:S01]  /*268d0*/  LDL.LU R87, [R1+0xa70] ;  /* 0x000a700001577983 */ /* 0x000ea20000300800 */
[----:B0-----:R-:W-:Y:S02]  /*268e0*/  IMAD.MOV.U32 R9, RZ, RZ, R67 ;  /* 0x000000ffff097224 */ /* 0x001fe400078e0043 */
        /* <DEDUP_REMOVED lines=15> */
[----:B------:R-:W-:-:S02]  /*269e0*/  @!P5 IMAD.MOV R7, RZ, RZ, -R7 ;  /* 0x000000ffff07d224 */ /* 0x000fc400078e0a07 */
[----:B------:R-:W-:Y:S02]  /*269f0*/  IMAD.MOV.U32 R81, RZ, RZ, R84 ;  /* 0x000000ffff517224 */ /* 0x000fe400078e0054 */
[----:B------:R-:W-:Y:S01]  /*26a00*/  @!P0 IMAD.MOV R30, RZ, RZ, -R30 ;  /* 0x000000ffff1e8224 */ /* 0x000fe200078e0a1e */
[----:B------:R-:W-:Y:S01]  /*26a10*/  ISETP.GE.AND P0, PT, R64, RZ, PT ;  /* 0x000000ff4000720c */ /* 0x000fe20003f06270 */
[----:B--2---:R-:W-:Y:S02]  /*26a20*/  IMAD.MOV.U32 R84, RZ, RZ, R87 ;  /* 0x000000ffff547224 */ /* 0x004fe400078e0057 */
[----:B------:R-:W-:Y:S02]  /*26a30*/  IMAD.MOV.U32 R87, RZ, RZ, R88 ;  /* 0x000000ffff577224 */ /* 0x000fe400078e0058 */
[----:B------:R-:W2:Y:S04]  /*26a40*/  LDL.LU R88, [R1+0x17c] ;  /* 0x00017c0001587983 */ /* 0x000ea80000300800 */
[----:B------:R0:W-:Y:S04]  /*26a50*/  STL [R1+0x1c8], R7 ;  /* 0x0001c80701007387 */ /* 0x0001e80000100800 */
[----:B------:R-:W3:Y:S01]  /*26a60*/  LDL.LU R64, [R1+0xae4] ;  /* 0x000ae40001407983 */ /* 0x000ee20000300800 */
        /* <DEDUP_REMOVED lines=15> */
[----:B------:R-:W-:Y:S02]  /*26b60*/  @!P4 IMAD.MOV R9, RZ, RZ, -R9 ;  /* 0x000000ffff09c224 */ /* 0x000fe400078e0a09 */
[----:B------:R-:W-:Y:S02]  /*26b70*/  IMAD.MOV.U32 R81, RZ, RZ, R84 ;  /* 0x000000ffff517224 */ /* 0x000fe400078e0054 */
[----:B------:R-:W-:Y:S02]  /*26b80*/  IMAD.MOV.U32 R84, RZ, RZ, R87 ;  /* 0x000000ffff547224 */ /* 0x000fe400078e0057 */
[----:B--2---:R-:W-:-:S02]  /*26b90*/  IMAD.MOV.U32 R87, RZ, RZ, R88 ;  /* 0x000000ffff577224 */ /* 0x004fc400078e0058 */
[----:B------:R-:W2:Y:S01]  /*26ba0*/  LDL.LU R88, [R1+0x184] ;  /* 0x0001840001587983 */ /* 0x000ea20000300800 */
[----:B---3--:R-:W-:-:S03]  /*26bb0*/  ISETP.GE.AND P5, PT, R64, RZ, PT ;  /* 0x000000ff4000720c */ /* 0x008fc60003fa6270 */
[----:B------:R0:W-:Y:S04]  /*26bc0*/  STL [R1+0x1d4], R9 ;  /* 0x0001d40901007387 */ /* 0x0001e80000100800 */
[----:B------:R-:W3:Y:S01]  /*26bd0*/  LDL.LU R64, [R1+0xaec] ;  /* 0x000aec0001407983 */ /* 0x000ee20000300800 */
[----:B0-----:R-:W-:Y:S02]  /*26be0*/  IMAD.MOV.U32 R9, RZ, RZ, R67 ;  /* 0x000000ffff097224 */ /* 0x001fe400078e0043 */
        /* <DEDUP_REMOVED lines=13> */
[----:B------:R-:W-:Y:S02]  /*26cc0*/  @!P2 IMAD.MOV R7, RZ, RZ, -R7 ;  /* 0x000000ffff07a224 */ /* 0x000fe400078e0a07 */
[----:B------:R-:W-:-:S02]  /*26cd0*/  IMAD.MOV.U32 R81, RZ, RZ, R84 ;  /* 0x000000ffff517224 */ /* 0x000fc400078e0054 */
[----:B------:R-:W-:Y:S02]  /*26ce0*/  IMAD.MOV.U32 R84, RZ, RZ, R87 ;  /* 0x000000ffff547224 */ /* 0x000fe400078e0057 */
[----:B--2---:R-:W-:Y:S02]  /*26cf0*/  IMAD.MOV.U32 R87, RZ, RZ, R88 ;  /* 0x000000ffff577224 */ /* 0x004fe400078e0058 */
        /* <DEDUP_REMOVED lines=35> */
[----:B------:R-:W-:Y:S02]  /*26f30*/  @!P0 IMAD.MOV R7, RZ, RZ, -R7 ;  /* 0x000000ffff078224 */ /* 0x000fe400078e0a07 */
[----:B------:R-:W-:Y:S02]  /*26f40*/  IMAD.MOV.U32 R81, RZ, RZ, R84 ;  /* 0x000000ffff517224 */ /* 0x000fe400078e0054 */
        /* <DEDUP_REMOVED lines=24> */
[----:B------:R-:W-:Y:S01]  /*270d0*/  @!P4 IMAD.MOV R7, RZ, RZ, -R7 ;  /* 0x000000ffff07c224 */ /* 0x000fe200078e0a07 */
[----:B---3--:R-:W-:Y:S01]  /*270e0*/  ISETP.GE.AND P5, PT, R64, RZ, PT ;  /* 0x000000ff4000720c */ /* 0x008fe20003fa6270 */
        /* <DEDUP_REMOVED lines=10> */
[----:B------:R-:W3:Y:S04]  /*27190*/  LDL.LU R81, [R1+0xae0] ;  /* 0x000ae00001517983 */ /* 0x000ee80000300800 */
[----:B------:R-:W-:Y:S04]  /*271a0*/  STL [R1+0x1b8], R7 ;  /* 0x0001b80701007387 */ /* 0x000fe80000100800 */
[----:B------:R-:W2:Y:S02]  /*271b0*/  LDL.LU R61, [R1+0xaa0] ;  /* 0x000aa000013d7983 */ /* 0x000ea40000300800 */
[----:B--2---:R-:W-:Y:S01]  /*271c0*/  ISETP.GE.AND P4, PT, R61, RZ, PT ;  /* 0x000000ff3d00720c */ /* 0x004fe20003f86270 */
        /* <DEDUP_REMOVED lines=9> */
[----:B---3--:R-:W-:Y:S02]  /*27260*/  IMAD.MOV.U32 R74, RZ, RZ, R81 ;  /* 0x000000ffff4a7224 */ /* 0x008fe400078e0051 */
[----:B------:R-:W2:Y:S01]  /*27270*/  LDL.LU R81, [R1+0x12c] ;  /* 0x00012c0001517983 */ /* 0x000ea20000300800 */
[----:B0-----:R-:W-:Y:S02]  /*27280*/  IMAD.MOV.U32 R9, RZ, RZ, R61 ;  /* 0x000000ffff097224 */ /* 0x001fe400078e003d */
[----:B------:R-:W-:Y:S02]  /*27290*/  IMAD.MOV.U32 R61, RZ, RZ, R64 ;  /* 0x000000ffff3d7224 */ /* 0x000fe400078e0040 */
[----:B------:R-:W-:-:S02]  /*272a0*/  IMAD.MOV.U32 R64, RZ, RZ, R67 ;  /* 0x000000ffff407224 */ /* 0x000fc400078e0043 */
[----:B------:R-:W-:Y:S02]  /*272b0*/  IMAD.MOV.U32 R67, RZ, RZ, R65 ;  /* 0x000000ffff437224 */ /* 0x000fe400078e0041 */
[----:B------:R-:W-:Y:S02]  /*272c0*/  IMAD.MOV.U32 R65, RZ, RZ, R66 ;  /* 0x000000ffff417224 */ /* 0x000fe400078e0042 */
[----:B------:R-:W-:Y:S02]  /*272d0*/  IMAD.MOV.U32 R66, RZ, RZ, R73 ;  /* 0x000000ffff427224 */ /* 0x000fe400078e0049 */
[----:B------:R-:W-:Y:S02]  /*272e0*/  IMAD.MOV.U32 R73, RZ, RZ, R74 ;  /* 0x000000ffff497224 */ /* 0x000fe400078e004a */
[----:B------:R-:W-:Y:S01]  /*272f0*/  @!P2 IMAD.MOV R28, RZ, RZ, -R28 ;  /* 0x000000ffff1ca224 */ /* 0x000fe200078e0a1c */
[----:B------:R-:W-:Y:S01]  /*27300*/  ISETP.GE.AND P2, PT, R61, RZ, PT ;  /* 0x000000ff3d00720c */ /* 0x000fe20003f46270 */
[----:B------:R-:W-:-:S02]  /*27310*/  @!P3 IMAD.MOV R9, RZ, RZ, -R9 ;  /* 0x000000ffff09b224 */ /* 0x000fc400078e0a09 */
[----:B------:R-:W-:Y:S02]  /*27320*/  IMAD.MOV.U32 R61, RZ, RZ, R64 ;  /* 0x000000ffff3d7224 */ /* 0x000fe400078e0040 */
[----:B------:R-:W-:Y:S02]  /*27330*/  IMAD.MOV.U32 R64, RZ, RZ, R67 ;  /* 0x000000ffff407224 */ /* 0x000fe400078e0043 */
[----:B------:R-:W-:Y:S02]  /*27340*/  IMAD.MOV.U32 R67, RZ, RZ, R73 ;  /* 0x000000ffff437224 */ /* 0x000fe400078e0049 */
[----:B--2---:R-:W-:Y:S02]  /*27350*/  IMAD.MOV.U32 R74, RZ, RZ, R81 ;  /* 0x000000ffff4a7224 */ /* 0x004fe400078e0051 */
[----:B------:R-:W-:Y:S02]  /*27360*/  IMAD.MOV.U32 R81, RZ, RZ, R82 ;  /* 0x000000ffff517224 */ /* 0x000fe400078e0052 */
[----:B------:R-:W2:Y:S02]  /*27370*/  LDL.LU R82, [R1+0x120] ;  /* 0x0001200001527983 */ /* 0x000ea40000300800 */
[----:B------:R-:W-:-:S02]  /*27380*/  IMAD.MOV.U32 R73, RZ, RZ, R81 ;  /* 0x000000ffff497224 */ /* 0x000fc400078e0051 */
[----:B------:R-:W-:Y:S01]  /*27390*/  IMAD.MOV.U32 R81, RZ, RZ, R89 ;  /* 0x000000ffff517224 */ /* 0x000fe200078e0059 */
[----:B------:R0:W-:Y:S01]  /*273a0*/  STL [R1+0x1ac], R9 ;  /* 0x0001ac0901007387 */ /* 0x0001e20000100800 */
[----:B------:R-:W-:-:S03]  /*273b0*/  IMAD.MOV.U32 R89, RZ, RZ, R91 ;  /* 0x000000ffff597224 */ /* 0x000fc600078e005b */
[----:B------:R-:W3:Y:S01]  /*273c0*/  LDL.LU R91, [R1+0xa9c] ;  /* 0x000a9c00015b7983 */ /* 0x000ee20000300800 */
[----:B------:R-:W-:Y:S02]  /*273d0*/  @!P6 IMAD.MOV.U32 R10, RZ, RZ, R16 ;  /* 0x000000ffff0ae224 */ /* 0x000fe400078e0010 */
[----:B------:R-:W-:Y:S01]  /*273e0*/  @!P6 IMAD.MOV.U32 R11, RZ, RZ, R17 ;  /* 0x000000ffff0be224 */ /* 0x000fe200078e0011 */
[----:B------:R-:W-:-:S04]  /*273f0*/  PRMT R8, RZ, 0x7610, R8 ;  /* 0x00007610ff087816 */ /* 0x000fc80000000008 */
[----:B------:R1:W2:Y:S01]  /*27400*/  @!P6 LDG.E.U8 R29, desc[UR18][R10.64] ;  /* 0x000000120a1de981 */ /* 0x0002a2000c1e1100 */
[----:B0-----:R-:W-:Y:S02]  /*27410*/  IMAD.MOV.U32 R9, RZ, RZ, R61 ;  /* 0x000000ffff097224 */ /* 0x001fe400078e003d */
[----:B------:R-:W-:Y:S02]  /*27420*/  IMAD.MOV.U32 R61, RZ, RZ, R64 ;  /* 0x000000ffff3d7224 */ /* 0x000fe400078e0040 */
[----:B------:R-:W-:Y:S02]  /*27430*/  VIADD R7, R68, 0xffffff0e ;  /* 0xffffff0e44077836 */ /* 0x000fe40000000000 */
[----:B-1----:R-:W-:Y:S02]  /*27440*/  @!P6 IMAD.MOV.U32 R10, RZ, RZ, R13 ;  /* 0x000000ffff0ae224 */ /* 0x002fe400078e000d */
[----:B------:R-:W-:Y:S02]  /*27450*/  @!P6 IMAD.MOV.U32 R11, RZ, RZ, R15 ;  /* 0x000000ffff0be224 */ /* 0x000fe400078e000f */
[----:B------:R-:W-:-:S03]  /*27460*/  IMAD.MOV.U32 R12, RZ, RZ, R61 ;  /* 0x000000ffff0c7224 */ /* 0x000fc600078e003d */
[----:B------:R0:W2:Y:S01]  /*27470*/  @!P6 LDG.E.U8 R8, desc[UR18][R10.64] ;  /* 0x000000120a08e981 */ /* 0x0000a2000c1e1100 */
[----:B------:R-:W-:Y:S01]  /*27480*/  @!P0 IMAD.MOV R9, RZ, RZ, -R9 ;  /* 0x000000ffff098224 */ /* 0x000fe200078e0a09 */
[----:B------:R-:W-:Y:S01]  /*27490*/  ISETP.GE.U32.AND P3, PT, R7, 0x7ffffe0f, PT ;  /* 0x7ffffe0f0700780c */ /* 0x000fe20003f66070 */
[----:B------:R-:W-:Y:S02]  /*274a0*/  @!P5 IMAD.MOV R12, RZ, RZ, -R12 ;  /* 0x000000ffff0cd224 */ /* 0x000fe400078e0a0c */
[----:B------:R-:W-:Y:S02]  /*274b0*/  IMAD.MOV.U32 R64, RZ, RZ, R67 ;  /* 0x000000ffff407224 */ /* 0x000fe400078e0043 */
[C---:B0-----:R-:W-:Y:S02]  /*274c0*/  IMAD R10, R14.reuse, 0xf1, RZ ;  /* 0x000000f10e0a7824 */ /* 0x041fe400078e02ff */
[----:B------:R-:W-:-:S03]  /*274d0*/  IMAD R11, R14, 0xf9, RZ ;  /* 0x000000f90e0b7824 */ /* 0x000fc600078e02ff */
[----:B------:R-:W-:Y:S02]  /*274e0*/  SHF.R.S32.HI R7, RZ, 0x1f, R10 ;  /* 0x0000001fff077819 */ /* 0x000fe4000001140a */
[----:B------:R-:W-:Y:S01]  /*274f0*/  IADD3 R33, P0, PT, R10, R3, RZ ;  /* 0x000000030a217210 */ /* 0x000fe20007f1e0ff */
[----:B------:R-:W-:-:S04]  /*27500*/  IMAD.MOV.U32 R61, RZ, RZ, R64 ;  /* 0x000000ffff3d7224 */ /* 0x000fc800078e0040 */
[----:B------:R-:W-:Y:S01]  /*27510*/  IMAD.X R34, R7, 0x1, R5, P0 ;  /* 0x0000000107227824 */ /* 0x000fe200000e0605 */
[----:B------:R-:W-:-:S05]  /*27520*/  IADD3 R17, P0, PT, R10, R4, RZ ;  /* 0x000000040a117210 */ /* 0x000fca0007f1e0ff */
[----:B------:R-:W-:Y:S02]  /*27530*/  IMAD.X R18, R7, 0x1, R6, P0 ;  /* 0x0000000107127824 */ /* 0x000fe400000e0606 */
[----:B---3--:R-:W-:Y:S02]  /*27540*/  IMAD.MOV.U32 R67, RZ, RZ, R91 ;  /* 0x000000ffff437224 */ /* 0x008fe400078e005b */
[----:B------:R-:W3:Y:S04]  /*27550*/  LDL.LU R91, [R1+0x850] ;  /* 0x00085000015b7983 */ /* 0x000ee80000300800 */
[----:B------:R0:W-:Y:S04]  /*27560*/  STL [R1+0x1a8], R9 ;  /* 0x0001a80901007387 */ /* 0x0001e80000100800 */
[----:B------:R1:W-:Y:S01]  /*27570*/  STL [R1+0x198], R12 ;  /* 0x0001980c01007387 */ /* 0x0003e20000100800 */
[----:B------:R-:W-:-:S02]  /*27580*/  IMAD.MOV.U32 R64, RZ, RZ, R67 ;  /* 0x000000ffff407224 */ /* 0x000fc400078e0043 */
[----:B------:R-:W-:Y:S02]  /*27590*/  IMAD.MOV.U32 R67, RZ, RZ, R92 ;  /* 0x000000ffff437224 */ /* 0x000fe400078e005c */
[----:B------:R-:W-:Y:S02]  /*275a0*/  IMAD.MOV.U32 R92, RZ, RZ, R65 ;  /* 0x000000ffff5c7224 */ /* 0x000fe400078e0041 */
[----:B------:R-:W2:Y:S01]  /*275b0*/  LDL.LU R65, [R1+0x18c] ;  /* 0x00018c0001417983 */ /* 0x000ea20000300800 */
[----:B0-----:R-:W-:Y:S02]  /*275c0*/  SHF.R.S32.HI R9, RZ, 0x1f, R11 ;  /* 0x0000001fff097819 */ /* 0x001fe4000001140b */
[----:B-1----:R-:W-:Y:S01]  /*275d0*/  IADD3 R12, P5, PT, R11, R3, RZ ;  /* 0x000000030b0c7210 */ /* 0x002fe20007fbe0ff */
[----:B------:R-:W-:Y:S04]  /*275e0*/  STL [R1+0x1740], R33 ;  /* 0x0017402101007387 */ /* 0x000fe80000100800 */
[----:B------:R-:W-:Y:S01]  /*275f0*/  IMAD.X R16, R9, 0x1, R5, P5 ;  /* 0x0000000109107824 */ /* 0x000fe200028e0605 */
[----:B------:R-:W-:Y:S01]  /*27600*/  IADD3 R13, P5, PT, R11, R4, RZ ;  /* 0x000000040b0d7210 */ /* 0x000fe20007fbe0ff */
[----:B------:R0:W-:Y:S04]  /*27610*/  STL [R1+0x17c0], R12 ;  /* 0x0017c00c01007387 */ /* 0x0001e80000100800 */
[----:B------:R-:W-:Y:S04]  /*27620*/  STL [R1+0x173c], R34 ;  /* 0x00173c2201007387 */ /* 0x000fe80000100800 */
[----:B------:R-:W-:Y:S04]  /*27630*/  STL [R1+0x1748], R17 ;  /* 0x0017481101007387 */ /* 0x000fe80000100800 */
[----:B------:R-:W-:Y:S04]  /*27640*/  STL [R1+0x17bc], R16 ;  /* 0x0017bc1001007387 */ /* 0x000fe80000100800 */
[----:B------:R-:W-:Y:S01]  /*27650*/  STL [R1+0x1744], R18 ;  /* 0x0017441201007387 */ /* 0x000fe20000100800 */
[----:B------:R-:W-:-:S03]  /*27660*/  IMAD.X R15, R9, 0x1, R6, P5 ;  /* 0x00000001090f7824 */ /* 0x000fc600028e0606 */
[----:B------:R-:W-:Y:S01]  /*27670*/  STL [R1+0x17c8], R13 ;  /* 0x0017c80d01007387 */ /* 0x000fe20000100800 */
[----:B------:R-:W-:-:S03]  /*27680*/  ISETP.GE.AND P5, PT, R61, RZ, PT ;  /* 0x000000ff3d00720c */ /* 0x000fc60003fa6270 */
[----:B------:R-:W2:Y:S04]  /*27690*/  LDL.LU R61, [R1+0xadc] ;  /* 0x000adc00013d7983 */ /* 0x000ea80000300800 */
[----:B------:R-:W-:Y:S01]  /*276a0*/  STL [R1+0x17c4], R15 ;  /* 0x0017c40f01007387 */ /* 0x000fe20000100800 */
[----:B------:R-:W-:Y:S02]  /*276b0*/  VIADD R10, R68, 0xffffff06 ;  /* 0xffffff06440a7836 */ /* 0x000fe40000000000 */
[----:B------:R-:W-:-:S03]  /*276c0*/  @!P3 IMAD.MOV.U32 R11, RZ, RZ, R34 ;  /* 0x000000ffff0bb224 */ /* 0x000fc600078e0022 */
[----:B------:R-:W-:Y:S01]  /*276d0*/  ISETP.GE.U32.AND P6, PT, R10, 0x7ffffe07, PT ;  /* 0x7ffffe070a00780c */ /* 0x000fe20003fc6070 */
[----:B------:R-:W-:-:S05]  /*276e0*/  @!P3 IMAD.MOV.U32 R10, RZ, RZ, R33 ;  /* 0x000000ffff0ab224 */ /* 0x000fca00078e0021 */
[----:B------:R1:W3:Y:S01]  /*276f0*/  @!P3 LDG.E.U8 R26, desc[UR18][R10.64] ;  /* 0x000000120a1ab981 */ /* 0x0002e2000c1e1100 */
[----:B--2---:R-:W-:Y:S01]  /*27700*/  ISETP.GE.AND P0, PT, R61, RZ, PT ;  /* 0x000000ff3d00720c */ /* 0x004fe20003f06270 */
        /* <DEDUP_REMOVED lines=16> */
[----:B------:R-:W2:Y:S01]  /*27810*/  LDL.LU R82, [R1+0x134] ;  /* 0x0001340001527983 */ /* 0x000ea20000300800 */
[----:B-1----:R-:W-:-:S02]  /*27820*/  @!P3 IMAD.MOV.U32 R10, RZ, RZ, R17 ;  /* 0x000000ffff0ab224 */ /* 0x002fc400078e0011 */
[----:B------:R-:W-:-:S05]  /*27830*/  @!P3 IMAD.MOV.U32 R11, RZ, RZ, R18 ;  /* 0x000000ffff0bb224 */ /* 0x000fca00078e0012 */
[----:B------:R1:W3:Y:S01]  /*27840*/  @!P3 LDG.E.U8 R23, desc[UR18][R10.64] ;  /* 0x000000120a17b981 */ /* 0x0002e2000c1e1100 */
[----:B------:R-:W-:Y:S01]  /*27850*/  ISETP.GE.AND P3, PT, R61, RZ, PT ;  /* 0x000000ff3d00720c */ /* 0x000fe20003f66270 */
        /* <DEDUP_REMOVED lines=13> */
[----:B--2---:R-:W-:Y:S02]  /*27930*/  IMAD.MOV.U32 R0, RZ, RZ, R82 ;  /* 0x000000ffff007224 */ /* 0x004fe400078e0052 */
[----:B------:R-:W-:Y:S02]  /*27940*/  IMAD.MOV.U32 R82, RZ, RZ, R89 ;  /* 0x000000ffff527224 */ /* 0x000fe400078e0059 */
[----:B------:R-:W2:Y:S01]  /*27950*/  LDL.LU R89, [R1+0x13c] ;  /* 0x00013c0001597983 */ /* 0x000ea20000300800 */
[----:B-1----:R-:W-:Y:S02]  /*27960*/  @!P6 IMAD.MOV.U32 R10, RZ, RZ, R12 ;  /* 0x000000ffff0ae224 */ /* 0x002fe400078e000c */
        /* <DEDUP_REMOVED lines=16> */
[----:B------:R-:W-:Y:S02]  /*27a70*/  IMAD.MOV.U32 R7, RZ, RZ, R61 ;  /* 0x000000ffff077224 */ /* 0x000fe400078e003d */
[----:B--2---:R-:W-:Y:S02]  /*27a80*/  IMAD.MOV.U32 R82, RZ, RZ, R89 ;  /* 0x000000ffff527224 */ /* 0x004fe400078e0059 */
[----:B------:R-:W2:Y:S04]  /*27a90*/  LDL.LU R89, [R1+0x144] ;  /* 0x0001440001597983 */ /* 0x000ea80000300800 */
[----:B------:R-:W-:Y:S04]  /*27aa0*/  STL [R1+0x1a0], R12 ;  /* 0x0001a00c01007387 */ /* 0x000fe80000100800 */
[----:B------:R-:W2:Y:S01]  /*27ab0*/  LDL.LU R61, [R1+0xab8] ;  /* 0x000ab800013d7983 */ /* 0x000ea20000300800 */
[----:B------:R-:W-:Y:S01]  /*27ac0*/  @!P2 IMAD.MOV R7, RZ, RZ, -R7 ;  /* 0x000000ffff07a224 */ /* 0x000fe200078e0a07 */
        /* <DEDUP_REMOVED lines=15> */
[----:B------:R-:W2:Y:S04]  /*27bc0*/  LDL.LU R89, [R1+0xa80] ;  /* 0x000a800001597983 */ /* 0x000ea80000300800 */
[----:B------:R0:W-:Y:S04]  /*27bd0*/  STL [R1+0x19c], R7 ;  /* 0x00019c0701007387 */ /* 0x0001e80000100800 */
[----:B------:R-:W2:Y:S01]  /*27be0*/  LDL.LU R60, [R1+0xabc] ;  /* 0x000abc00013c7983 */ /* 0x000ea20000300800 */
[----:B0-----:R-:W-:-:S02]  /*27bf0*/  IMAD.MOV.U32 R7, RZ, RZ, R61 ;  /* 0x000000ffff077224 */ /* 0x001fc400078e003d */
[----:B------:R-:W-:Y:S02]  /*27c00*/  IMAD.MOV.U32 R61, RZ, RZ, R67 ;  /* 0x000000ffff3d7224 */ /* 0x000fe400078e0043 */
[----:B------:R-:W-:Y:S02]  /*27c10*/  IMAD.MOV.U32 R67, RZ, RZ, R65 ;  /* 0x000000ffff437224 */ /* 0x000fe400078e0041 */
[----:B------:R-:W-:Y:S02]  /*27c20*/  IMAD.MOV.U32 R65, RZ, RZ, R24 ;  /* 0x000000ffff417224 */ /* 0x000fe400078e0018 */
[----:B------:R-:W-:Y:S02]  /*27c30*/  IMAD.MOV.U32 R24, RZ, RZ, R19 ;  /* 0x000000ffff187224 */ /* 0x000fe400078e0013 */
[----:B------:R-:W-:Y:S02]  /*27c40*/  IMAD.MOV.U32 R19, RZ, RZ, R69 ;  /* 0x000000ffff137224 */ /* 0x000fe400078e0045 */
[----:B------:R-:W-:Y:S01]  /*27c50*/  IMAD.MOV.U32 R69, RZ, RZ, R82 ;  /* 0x000000ffff457224 */ /* 0x000fe200078e0052 */
[----:B--2---:R-:W-:Y:S01]  /*27c60*/  ISETP.GE.AND P2, PT, R60, RZ, PT ;  /* 0x000000ff3c00720c */ /* 0x004fe20003f46270 */
[----:B------:R-:W-:-:S02]  /*27c70*/  IMAD.MOV.U32 R60, RZ, RZ, R64 ;  /* 0x000000ffff3c7224 */ /* 0x000fc400078e0040 */
[----:B------:R-:W-:Y:S02]  /*27c80*/  IMAD.MOV.U32 R64, RZ, RZ, R92 ;  /* 0x000000ffff407224 */ /* 0x000fe400078e005c */
[----:B------:R-:W-:Y:S02]  /*27c90*/  IMAD.MOV.U32 R92, RZ, RZ, R66 ;  /* 0x000000ffff5c7224 */ /* 0x000fe400078e0042 */
[----:B------:R-:W-:Y:S02]  /*27ca0*/  IMAD.MOV.U32 R66, RZ, RZ, R38 ;  /* 0x000000ffff427224 */ /* 0x000fe400078e0026 */
[----:B------:R-:W-:Y:S02]  /*27cb0*/  IMAD.MOV.U32 R38, RZ, RZ, R20 ;  /* 0x000000ffff267224 */ /* 0x000fe400078e0014 */
[----:B------:R-:W-:Y:S02]  /*27cc0*/  IMAD.MOV.U32 R20, RZ, RZ, R89 ;  /* 0x000000ffff147224 */ /* 0x000fe400078e0059 */
[----:B------:R-:W2:Y:S04]  /*27cd0*/  LDL.LU R89, [R1+0x858] ;  /* 0x0008580001597983 */ /* 0x000ea80000300800 */
[----:B------:R-:W2:Y:S01]  /*27ce0*/  LDL.LU R82, [R1+0x148] ;  /* 0x0001480001527983 */ /* 0x000ea20000300800 */
[----:B------:R-:W-:Y:S01]  /*27cf0*/  @!P5 IMAD.MOV R43, RZ, RZ, -R43 ;  /* 0x000000ffff2bd224 */ /* 0x000fe200078e0a2b */
[----:B------:R-:W-:Y:S01]  /*27d00*/  ISETP.GE.AND P5, PT, R60, RZ, PT ;  /* 0x000000ff3c00720c */ /* 0x000fe20003fa6270 */
        /* <DEDUP_REMOVED lines=8> */
[----:B------:R-:W-:Y:S01]  /*27d90*/  @!P0 IMAD.MOV R7, RZ, RZ, -R7 ;  /* 0x000000ffff078224 */ /* 0x000fe200078e0a07 */
[----:B------:R-:W-:Y:S04]  /*27da0*/  STL [R1+0x2b00], R43 ;  /* 0x002b002b01007387 */ /* 0x000fe80000100800 */
[----:B------:R-:W-:Y:S01]  /*27db0*/  STL [R1+0x2ba8], R43 ;  /* 0x002ba82b01007387 */ /* 0x000fe20000100800 */
[----:B--2---:R-:W-:Y:S02]  /*27dc0*/  IMAD.MOV.U32 R20, RZ, RZ, R82 ;  /* 0x000000ffff147224 */ /* 0x004fe400078e0052 */
[----:B------:R-:W-:-:S02]  /*27dd0*/  IMAD.MOV.U32 R82, RZ, RZ, R84 ;  /* 0x000000ffff527224 */ /* 0x000fc400078e0054 */
[----:B------:R-:W-:Y:S02]  /*27de0*/  IMAD.MOV.U32 R84, RZ, RZ, R87 ;  /* 0x000000ffff547224 */ /* 0x000fe400078e0057 */
[----:B------:R-:W-:Y:S02]  /*27df0*/  IMAD.MOV.U32 R87, RZ, RZ, R88 ;  /* 0x000000ffff577224 */ /* 0x000fe400078e0058 */
[----:B------:R-:W2:Y:S04]  /*27e00*/  LDL.LU R88, [R1+0xa50] ;  /* 0x000a500001587983 */ /* 0x000ea80000300800 */
[----:B------:R0:W-:Y:S04]  /*27e10*/  STL [R1+0x18c], R7 ;  /* 0x00018c0701007387 */ /* 0x0001e80000100800 */
[----:B------:R-:W2:Y:S01]  /*27e20*/  LDL.LU R59, [R1+0xac4] ;  /* 0x000ac400013b7983 */ /* 0x000ea20000300800 */
[----:B------:R-:W-:Y:S01]  /*27e30*/  PRMT R22, RZ, 0x7610, R22 ;  /* 0x00007610ff167816 */ /* 0x000fe20000000016 */
[----:B------:R-:W-:Y:S01]  /*27e40*/  @!P6 IMAD.MOV.U32 R11, RZ, RZ, R16 ;  /* 0x000000ffff0be224 */ /* 0x000fe200078e0010 */
[----:B------:R-:W-:-:S04]  /*27e50*/  PRMT R9, RZ, 0x7610, R9 ;  /* 0x00007610ff097816 */ /* 0x000fc80000000009 */
[----:B------:R1:W3:Y:S02]  /*27e60*/  @!P6 LDG.E.U8 R22, desc[UR18][R10.64] ;  /* 0x000000120a16e981 */ /* 0x0002e4000c1e1100 */
[----:B-1----:R-:W-:Y:S02]  /*27e70*/  @!P6 IMAD.MOV.U32 R10, RZ, RZ, R13 ;  /* 0x000000ffff0ae224 */ /* 0x002fe400078e000d */
[----:B------:R-:W-:-:S05]  /*27e80*/  @!P6 IMAD.MOV.U32 R11, RZ, RZ, R15 ;  /* 0x000000ffff0be224 */ /* 0x000fca00078e000f */
[----:B------:R1:W3:Y:S02]  /*27e90*/  @!P6 LDG.E.U8 R9, desc[UR18][R10.64] ;  /* 0x000000120a09e981 */ /* 0x0002e4000c1e1100 */
[----:B-1----:R-:W-:Y:S02]  /*27ea0*/  IMAD.MOV.U32 R10, RZ, RZ, R60 ;  /* 0x000000ffff0a7224 */ /* 0x002fe400078e003c */
[----:B------:R-:W-:Y:S02]  /*27eb0*/  IMAD.MOV.U32 R60, RZ, RZ, R64 ;  /* 0x000000ffff3c7224 */ /* 0x000fe400078e0040 */
[----:B------:R-:W-:Y:S02]  /*27ec0*/  IMAD.MOV.U32 R64, RZ, RZ, R92 ;  /* 0x000000ffff407224 */ /* 0x000fe400078e005c */
[----:B------:R-:W-:Y:S02]  /*27ed0*/  IMAD.MOV.U32 R92, RZ, RZ, R38 ;  /* 0x000000ffff5c7224 */ /* 0x000fe400078e0026 */
[----:B------:R-:W-:-:S02]  /*27ee0*/  IMAD.MOV.U32 R38, RZ, RZ, R20 ;  /* 0x000000ffff267224 */ /* 0x000fc400078e0014 */
[----:B0-----:R-:W-:Y:S01]  /*27ef0*/  IMAD.MOV.U32 R7, RZ, RZ, R60 ;  /* 0x000000ffff077224 */ /* 0x001fe200078e003c */
[----:B--2---:R-:W-:Y:S01]  /*27f00*/  ISETP.GE.AND P0, PT, R59, RZ, PT ;  /* 0x000000ff3b00720c */ /* 0x004fe20003f06270 */
[----:B------:R-:W-:Y:S02]  /*27f10*/  IMAD.MOV.U32 R59, RZ, RZ, R61 ;  /* 0x000000ffff3b7224 */ /* 0x000fe400078e003d */
[----:B------:R-:W-:Y:S02]  /*27f20*/  IMAD.MOV.U32 R61, RZ, RZ, R67 ;  /* 0x000000ffff3d7224 */ /* 0x000fe400078e0043 */
[----:B------:R-:W-:Y:S02]  /*27f30*/  IMAD.MOV.U32 R67, RZ, RZ, R65 ;  /* 0x000000ffff437224 */ /* 0x000fe400078e0041 */
[----:B------:R-:W-:Y:S02]  /*27f40*/  IMAD.MOV.U32 R65, RZ, RZ, R66 ;  /* 0x000000ffff417224 */ /* 0x000fe400078e0042 */
[----:B------:R-:W-:-:S02]  /*27f50*/  IMAD.MOV.U32 R66, RZ, RZ, R87 ;  /* 0x000000ffff427224 */ /* 0x000fc400078e0057 */
[----:B------:R-:W-:Y:S02]  /*27f60*/  IMAD.MOV.U32 R60, RZ, RZ, R61 ;  /* 0x000000ffff3c7224 */ /* 0x000fe400078e003d */
[----:B------:R-:W-:Y:S01]  /*27f70*/  IMAD.MOV.U32 R20, RZ, RZ, R88 ;  /* 0x000000ffff147224 */ /* 0x000fe200078e0058 */
[----:B------:R-:W2:Y:S01]  /*27f80*/  LDL.LU R87, [R1+0x85c] ;  /* 0x00085c0001577983 */ /* 0x000ea20000300800 */
[----:B------:R-:W-:-:S03]  /*27f90*/  IMAD.MOV.U32 R61, RZ, RZ, R64 ;  /* 0x000000ffff3d7224 */ /* 0x000fc600078e0040 */
[----:B------:R-:W2:Y:S01]  /*27fa0*/  LDL.LU R88, [R1+0x108] ;  /* 0x0001080001587983 */ /* 0x000ea20000300800 */
[----:B------:R-:W-:-:S03]  /*27fb0*/  IMAD.MOV.U32 R64, RZ, RZ, R92 ;  /* 0x000000ffff407224 */ /* 0x000fc600078e005c */
[----:B------:R-:W2:Y:S01]  /*27fc0*/  LDL.LU R92, [R1+0x168] ;  /* 0x00016800015c7983 */ /* 0x000ea20000300800 */
[----:B------:R-:W-:Y:S02]  /*27fd0*/  @!P4 IMAD.MOV R10, RZ, RZ, -R10 ;  /* 0x000000ffff0ac224 */ /* 0x000fe400078e0a0a */
[----:B------:R-:W-:Y:S01]  /*27fe0*/  @!P3 IMAD.MOV R27, RZ, RZ, -R27 ;  /* 0x000000ffff1bb224 */ /* 0x000fe200078e0a1b */
[----:B------:R-:W-:Y:S02]  /*27ff0*/  ISETP.GE.AND P3, PT, R59, RZ, PT ;  /* 0x000000ff3b00720c */ /* 0x000fe40003f66270 */
[----:B------:R0:W-:Y:S04]  /*28000*/  STL [R1+0x17c], R10 ;  /* 0x00017c0a01007387 */ /* 0x0001e80000100800 */
[----:B------:R-:W3:Y:S01]  /*28010*/  LDL.LU R59, [R1+0xa74] ;  /* 0x000a7400013b7983 */ /* 0x000ee20000300800 */
[----:B0-----:R-:W-:-:S02]  /*28020*/  IMAD.MOV.U32 R10, RZ, RZ, R60 ;  /* 0x000000ffff0a7224 */ /* 0x001fc400078e003c */
[----:B------:R-:W-:Y:S02]  /*28030*/  IMAD.MOV.U32 R60, RZ, RZ, R61 ;  /* 0x000000ffff3c7224 */ /* 0x000fe400078e003d */
[----:B------:R-:W-:Y:S02]  /*28040*/  IMAD.MOV.U32 R61, RZ, RZ, R64 ;  /* 0x000000ffff3d7224 */ /* 0x000fe400078e0040 */
[----:B------:R-:W-:Y:S02]  /*28050*/  @!P2 IMAD.MOV R7, RZ, RZ, -R7 ;  /* 0x000000ffff07a224 */ /* 0x000fe400078e0a07 */
[----:B--2---:R-:W-:Y:S02]  /*28060*/  IMAD.MOV.U32 R64, RZ, RZ, R92 ;  /* 0x000000ffff407224 */ /* 0x004fe400078e005c */
[----:B------:R-:W2:Y:S04]  /*28070*/  LDL.LU R92, [R1+0x160] ;  /* 0x00016000015c7983 */ /* 0x000ea80000300800 */
[----:B------:R0:W-:Y:S01]  /*28080*/  STL [R1+0x178], R7 ;  /* 0x0001780701007387 */ /* 0x0001e20000100800 */
[----:B---3--:R-:W-:-:S03]  /*28090*/  ISETP.GE.AND P4, PT, R59, RZ, PT ;  /* 0x000000ff3b00720c */ /* 0x008fc60003f86270 */
[----:B------:R-:W3:Y:S01]  /*280a0*/  LDL.LU R59, [R1+0xa78] ;  /* 0x000a7800013b7983 */ /* 0x000ee20000300800 */
[----:B0-----:R-:W-:Y:S02]  /*280b0*/  IMAD.MOV.U32 R7, RZ, RZ, R60 ;  /* 0x000000ffff077224 */ /* 0x001fe400078e003c */
[----:B------:R-:W-:Y:S02]  /*280c0*/  IMAD.MOV.U32 R60, RZ, RZ, R64 ;  /* 0x000000ffff3c7224 */ /* 0x000fe400078e0040 */
[----:B------:R-:W-:Y:S02]  /*280d0*/  @!P5 IMAD.MOV R10, RZ, RZ, -R10 ;  /* 0x000000ffff0ad224 */ /* 0x000fe400078e0a0a */
[----:B--2---:R-:W-:Y:S02]  /*280e0*/  IMAD.MOV.U32 R64, RZ, RZ, R92 ;  /* 0x000000ffff407224 */ /* 0x004fe400078e005c */
[----:B------:R-:W2:Y:S04]  /*280f0*/  LDL.LU R92, [R1+0x158] ;  /* 0x00015800015c7983 */ /* 0x000ea80000300800 */
[----:B------:R0:W-:Y:S01]  /*28100*/  STL [R1+0x184], R10 ;  /* 0x0001840a01007387 */ /* 0x0001e20000100800 */
[----:B---3--:R-:W-:-:S03]  /*28110*/  ISETP.GE.AND P2, PT, R59, RZ, PT ;  /* 0x000000ff3b00720c */ /* 0x008fc60003f46270 */
[----:B------:R-:W3:Y:S01]  /*28120*/  LDL.LU R59, [R1+0xa84] ;  /* 0x000a8400013b7983 */ /* 0x000ee20000300800 */
[----:B------:R-:W-:Y:S02]  /*28130*/  IMAD.MOV.U32 R11, RZ, RZ, R60 ;  /* 0x000000ffff0b7224 */ /* 0x000fe400078e003c */
[----:B------:R-:W-:Y:S02]  /*28140*/  @!P0 IMAD.MOV R7, RZ, RZ, -R7 ;  /* 0x000000ffff078224 */ /* 0x000fe400078e0a07 */
[----:B0-----:R-:W-:Y:S02]  /*28150*/  IMAD.MOV.U32 R10, RZ, RZ, R64 ;  /* 0x000000ffff0a7224 */ /* 0x001fe400078e0040 */
[----:B------:R-:W-:Y:S02]  /*28160*/  @!P3 IMAD.MOV R11, RZ, RZ, -R11 ;  /* 0x000000ffff0bb224 */ /* 0x000fe400078e0a0b */
[----:B------:R-:W-:Y:S01]  /*28170*/  @!P4 IMAD.MOV R10, RZ, RZ, -R10 ;  /* 0x000000ffff0ac224 */ /* 0x000fe200078e0a0a */
[----:B------:R-:W-:Y:S04]  /*28180*/  STL [R1+0x190], R7 ;  /* 0x0001900701007387 */ /* 0x000fe80000100800 */
[----:B------:R-:W-:Y:S04]  /*28190*/  STL [R1+0x168], R11 ;  /* 0x0001680b01007387 */ /* 0x000fe80000100800 */
[----:B------:R2:W-:Y:S01]  /*281a0*/  STL [R1+0x160], R10 ;  /* 0x0001600a01007387 */ /* 0x0005e20000100800 */
[----:B------:R-:W-:Y:S01]  /*281b0*/  ISETP.GE.AND P3, PT, R67, RZ, PT ;  /* 0x000000ff4300720c */ /* 0x000fe20003f66270 */
[----:B--2---:R-:W-:-:S04]  /*281c0*/  IMAD.MOV.U32 R10, RZ, RZ, R92 ;  /* 0x000000ffff0a7224 */ /* 0x004fc800078e005c */
[----:B------:R-:W-:-:S05]  /*281d0*/  @!P2 IMAD.MOV R10, RZ, RZ, -R10 ;  /* 0x000000ffff0aa224 */ /* 0x000fca00078e0a0a */
[----:B------:R0:W-:Y:S04]  /*281e0*/  STL [R1+0x1b0], R10 ;  /* 0x0001b00a01007387 */ /* 0x0001e80000100800 */
[----:B------:R-:W2:Y:S04]  /*281f0*/  LDL.LU R67, [R1+0xa60] ;  /* 0x000a600001437983 */ /* 0x000ea80000300800 */
[----:B------:R-:W2:Y:S01]  /*28200*/  LDL.LU R92, [R1+0xa5c] ;  /* 0x000a5c00015c7983 */ /* 0x000ea20000300800 */
[----:B---3--:R-:W-:Y:S01]  /*28210*/  ISETP.GE.AND P5, PT, R59, RZ, PT ;  /* 0x000000ff3b00720c */ /* 0x008fe20003fa6270 */
[----:B------:R-:W-:-:S02]  /*28220*/  VIADD R7, R68, 0xffffff0d ;  /* 0xffffff0d44077836 */ /* 0x000fc40000000000 */
[C---:B------:R-:W-:Y:S02]  /*28230*/  IMAD R11, R14.reuse, 0xf2, RZ ;  /* 0x000000f20e0b7824 */ /* 0x040fe400078e02ff */
[----:B------:R-:W-:Y:S01]  /*28240*/  IMAD R12, R14, 0xfa, RZ ;  /* 0x000000fa0e0c7824 */ /* 0x000fe200078e02ff */
[----:B------:R-:W-:Y:S02]  /*28250*/  ISETP.GE.U32.AND P4, PT, R7, 0x7ffffe0e, PT ;  /* 0x7ffffe0e0700780c */ /* 0x000fe40003f86070 */
[----:B------:R-:W-:Y:S02]  /*28260*/  SHF.R.S32.HI R7, RZ, 0x1f, R11 ;  /* 0x0000001fff077819 */ /* 0x000fe4000001140b */
[-C--:B------:R-:W-:Y:S02]  /*28270*/  IADD3 R34, P2, PT, R11, R3.reuse, RZ ;  /* 0x000000030b227210 */ /* 0x080fe40007f5e0ff */
[----:B0-----:R-:W-:Y:S01]  /*28280*/  SHF.R.S32.HI R10, RZ, 0x1f, R12 ;  /* 0x0000001fff0a7819 */ /* 0x001fe2000001140c */
[----:B------:R-:W-:Y:S01]  /*28290*/  @!P5 IMAD.MOV R24, RZ, RZ, -R24 ;  /* 0x000000ffff18d224 */ /* 0x000fe200078e0a18 */
[----:B------:R-:W-:Y:S01]  /*282a0*/  IADD3 R13, P5, PT, R12, R3, RZ ;  /* 0x000000030c0d7210 */ /* 0x000fe20007fbe0ff */
[--C-:B------:R-:W-:Y:S01]  /*282b0*/  IMAD.X R37, R7, 0x1, R5.reuse, P2 ;  /* 0x0000000107257824 */ /* 0x100fe200010e0605 */
[----:B------:R-:W-:Y:S01]  /*282c0*/  IADD3 R18, P2, PT, R11, R4, RZ ;  /* 0x000000040b127210 */ /* 0x000fe20007f5e0ff */
[----:B------:R-:W-:Y:S02]  /*282d0*/  STL [R1+0x1750], R34 ;  /* 0x0017502201007387 */ /* 0x000fe40000100800 */
[----:B------:R-:W-:-:S02]  /*282e0*/  IMAD.X R17, R10, 0x1, R5, P5 ;  /* 0x000000010a117824 */ /* 0x000fc400028e0605 */
[----:B------:R0:W-:Y:S01]  /*282f0*/  STL [R1+0x17d0], R13 ;  /* 0x0017d00d01007387 */ /* 0x0001e20000100800 */
[----:B------:R-:W-:Y:S01]  /*28300*/  IMAD.X R33, R7, 0x1, R6, P2 ;  /* 0x0000000107217824 */ /* 0x000fe200010e0606 */
[----:B------:R-:W-:Y:S02]  /*28310*/  IADD3 R15, P5, PT, R12, R4, RZ ;  /* 0x000000040c0f7210 */ /* 0x000fe40007fbe0ff */
[----:B------:R-:W-:Y:S04]  /*28320*/  STL [R1+0x174c], R37 ;  /* 0x00174c2501007387 */ /* 0x000fe80000100800 */
[----:B------:R-:W-:Y:S04]  /*28330*/  STL [R1+0x1758], R18 ;  /* 0x0017581201007387 */ /* 0x000fe80000100800 */
[----:B------:R-:W-:Y:S04]  /*28340*/  STL [R1+0x17cc], R17 ;  /* 0x0017cc1101007387 */ /* 0x000fe80000100800 */
[----:B------:R-:W-:Y:S04]  /*28350*/  STL [R1+0x1754], R33 ;  /* 0x0017542101007387 */ /* 0x000fe80000100800 */
[----:B------:R-:W-:Y:S01]  /*28360*/  STL [R1+0x17d8], R15 ;  /* 0x0017d80f01007387 */ /* 0x000fe20000100800 */
[----:B--2---:R-:W-:-:S03]  /*28370*/  ISETP.GE.AND P2, PT, R92, RZ, PT ;  /* 0x000000ff5c00720c */ /* 0x004fc60003f46270 */
[----:B------:R-:W2:Y:S01]  /*28380*/  LDL.LU R92, [R1+0xa7c] ;  /* 0x000a7c00015c7983 */ /* 0x000ea20000300800 */
[----:B------:R-:W-:-:S05]  /*28390*/  VIADD R11, R68, 0xffffff05 ;  /* 0xffffff05440b7836 */ /* 0x000fca0000000000 */
[----:B------:R-:W-:Y:S02]  /*283a0*/  ISETP.GE.U32.AND P6, PT, R11, 0x7ffffe06, PT ;  /* 0x7ffffe060b00780c */ /* 0x000fe40003fc6070 */
[----:B------:R-:W-:Y:S02]  /*283b0*/  ISETP.GE.AND P0, PT, R61, RZ, PT ;  /* 0x000000ff3d00720c */ /* 0x000fe40003f06270 */
[----:B------:R-:W-:Y:S01]  /*283c0*/  PRMT R12, RZ, 0x7610, R12 ;  /* 0x00007610ff0c7816 */ /* 0x000fe2000000000c */
[----:B------:R-:W-:Y:S02]  /*283d0*/  @!P4 IMAD.MOV.U32 R42, RZ, RZ, R18 ;  /* 0x000000ffff2ac224 */ /* 0x000fe400078e0012 */
[----:B------:R-:W-:Y:S01]  /*283e0*/  @!P4 IMAD.MOV.U32 R43, RZ, RZ, R33 ;  /* 0x000000ffff2bc224 */ /* 0x000fe200078e0021 */
[----:B------:R-:W-:Y:S01]  /*283f0*/  PRMT R21, RZ, 0x7610, R21 ;  /* 0x00007610ff157816 */ /* 0x000fe20000000015 */
[----:B------:R-:W-:Y:S02]  /*28400*/  IMAD.X R16, R10, 0x1, R6, P5 ;  /* 0x000000010a107824 */ /* 0x000fe400028e0606 */
[----:B------:R-:W-:-:S02]  /*28410*/  @!P4 IMAD.MOV.U32 R10, RZ, RZ, R34 ;  /* 0x000000ffff0ac224 */ /* 0x000fc400078e0022 */
[----:B------:R-:W-:Y:S01]  /*28420*/  @!P4 IMAD.MOV.U32 R11, RZ, RZ, R37 ;  /* 0x000000ffff0bc224 */ /* 0x000fe200078e0025 */
[----:B------:R1:W3:Y:S01]  /*28430*/  @!P4 LDG.E.U8 R12, desc[UR18][R42.64] ;  /* 0x000000122a0cc981 */ /* 0x0002e2000c1e1100 */
[----:B------:R-:W-:Y:S01]  /*28440*/  ISETP.GE.AND P5, PT, R67, RZ, PT ;  /* 0x000000ff4300720c */ /* 0x000fe20003fa6270 */
[----:B------:R-:W-:Y:S02]  /*28450*/  IMAD.MOV.U32 R7, RZ, RZ, R66 ;  /* 0x000000ffff077224 */ /* 0x000fe400078e0042 */
[----:B------:R4:W3:Y:S01]  /*28460*/  @!P4 LDG.E.U8 R21, desc[UR18][R10.64] ;  /* 0x000000120a15c981 */ /* 0x0008e2000c1e1100 */
[----:B-1----:R-:W-:Y:S02]  /*28470*/  @!P6 IMAD.MOV.U32 R42, RZ, RZ, R13 ;  /* 0x000000ffff2ae224 */ /* 0x002fe400078e000d */
[----:B0-----:R-:W-:Y:S02]  /*28480*/  IMAD.MOV.U32 R13, RZ, RZ, R65 ;  /* 0x000000ffff0d7224 */ /* 0x001fe400078e0041 */
[----:B------:R-:W-:-:S02]  /*28490*/  @!P3 IMAD.MOV R7, RZ, RZ, -R7 ;  /* 0x000000ffff07b224 */ /* 0x000fc400078e0a07 */
[----:B------:R-:W-:Y:S01]  /*284a0*/  @!P0 IMAD.MOV R13, RZ, RZ, -R13 ;  /* 0x000000ffff0d8224 */ /* 0x000fe200078e0a0d */
[----:B------:R-:W-:Y:S01]  /*284b0*/  STL [R1+0x17d4], R16 ;  /* 0x0017d41001007387 */ /* 0x000fe20000100800 */
[----:B------:R-:W-:-:S03]  /*284c0*/  ISETP.GE.AND P0, PT, R25, RZ, PT ;  /* 0x000000ff1900720c */ /* 0x000fc60003f06270 */
[----:B------:R0:W-:Y:S04]  /*284d0*/  STL [R1+0x14c], R13 ;  /* 0x00014c0d01007387 */ /* 0x0001e80000100800 */
[----:B------:R1:W-:Y:S01]  /*284e0*/  STL [R1+0x154], R7 ;  /* 0x0001540701007387 */ /* 0x0003e20000100800 */
[----:B------:R-:W-:Y:S01]  /*284f0*/  ISETP.GE.AND P3, PT, R19, RZ, PT ;  /* 0x000000ff1300720c */ /* 0x000fe20003f66270 */
[----:B0-----:R-:W-:Y:S02]  /*28500*/  IMAD.MOV.U32 R13, RZ, RZ, R38 ;  /* 0x000000ffff0d7224 */ /* 0x001fe400078e0026 */
[----:B-1----:R-:W-:Y:S02]  /*28510*/  IMAD.MOV.U32 R7, RZ, RZ, R69 ;  /* 0x000000ffff077224 */ /* 0x002fe400078e0045 */
[----:B------:R-:W-:-:S02]  /*28520*/  @!P5 IMAD.MOV R13, RZ, RZ, -R13 ;  /* 0x000000ffff0dd224 */ /* 0x000fc400078e0a0d */
[----:B------:R-:W-:Y:S01]  /*28530*/  @!P2 IMAD.MOV R7, RZ, RZ, -R7 ;  /* 0x000000ffff07a224 */ /* 0x000fe200078e0a07 */
[----:B------:R-:W-:Y:S02]  /*28540*/  ISETP.GE.AND P5, PT, R20, RZ, PT ;  /* 0x000000ff1400720c */ /* 0x000fe40003fa6270 */
[----:B------:R-:W-:Y:S04]  /*28550*/  STL [R1+0x148], R13 ;  /* 0x0001480d01007387 */ /* 0x000fe80000100800 */
[----:B------:R0:W-:Y:S01]  /*28560*/  STL [R1+0x158], R7 ;  /* 0x0001580701007387 */ /* 0x0001e20000100800 */
[----:B------:R-:W-:Y:S01]  /*28570*/  ISETP.GE.AND P2, PT, R71, RZ, PT ;  /* 0x000000ff4700720c */ /* 0x000fe20003f46270 */
[----:B0-----:R-:W-:-:S04]  /*28580*/  IMAD.MOV.U32 R7, RZ, RZ, R72 ;  /* 0x000000ffff077224 */ /* 0x001fc800078e0048 */
[----:B------:R-:W-:Y:S01]  /*28590*/  @!P0 IMAD.MOV R7, RZ, RZ, -R7 ;  /* 0x000000ffff078224 */ /* 0x000fe200078e0a07 */
[----:B------:R-:W-:Y:S01]  /*285a0*/  ISETP.GE.AND P0, PT, R75, RZ, PT ;  /* 0x000000ff4b00720c */ /* 0x000fe20003f06270 */
[----:B------:R-:W-:Y:S02]  /*285b0*/  IMAD.MOV.U32 R25, RZ, RZ, R77 ;  /* 0x000000ffff197224 */ /* 0x000fe400078e004d */
[----:B------:R-:W-:Y:S02]  /*285c0*/  IMAD.MOV.U32 R38, RZ, RZ, R81 ;  /* 0x000000ffff267224 */ /* 0x000fe400078e0051 */
[----:B------:R-:W-:Y:S02]  /*285d0*/  IMAD.MOV.U32 R13, RZ, RZ, R88 ;  /* 0x000000ffff0d7224 */ /* 0x000fe400078e0058 */
[----:B------:R-:W-:Y:S01]  /*285e0*/  @!P5 IMAD.MOV R25, RZ, RZ, -R25 ;  /* 0x000000ffff19d224 */ /* 0x000fe200078e0a19 */
[----:B------:R-:W-:Y:S01]  /*285f0*/  ISETP.GE.AND P5, PT, R82, RZ, PT ;  /* 0x000000ff5200720c */ /* 0x000fe20003fa6270 */
[----:B------:R-:W-:Y:S01]  /*28600*/  @!P2 IMAD.MOV R38, RZ, RZ, -R38 ;  /* 0x000000ffff26a224 */ /* 0x000fe200078e0a26 */
[----:B------:R-:W-:Y:S01]  /*28610*/  ISETP.GE.AND P2, PT, R87, RZ, PT ;  /* 0x000000ff5700720c */ /* 0x000fe20003f46270 */
[----:B------:R-:W-:Y:S01]  /*28620*/  @!P6 IMAD.MOV.U32 R43, RZ, RZ, R17 ;  /* 0x000000ffff2be224 */ /* 0x000fe200078e0011 */
[----:B----4-:R-:W-:Y:S01]  /*28630*/  PRMT R10, RZ, 0x7610, R10 ;  /* 0x00007610ff0a7816 */ /* 0x010fe2000000000a */
[----:B------:R-:W-:-:S02]  /*28640*/  @!P6 IMAD.MOV.U32 R17, RZ, RZ, R16 ;  /* 0x000000ffff11e224 */ /* 0x000fc400078e0010 */
[----:B------:R-:W-:Y:S02]  /*28650*/  @!P0 IMAD.MOV R13, RZ, RZ, -R13 ;  /* 0x000000ffff0d8224 */ /* 0x000fe400078e0a0d */
[----:B------:R-:W-:Y:S02]  /*28660*/  @!P6 IMAD.MOV.U32 R16, RZ, RZ, R15 ;  /* 0x000000ffff10e224 */ /* 0x000fe400078e000f */
[C---:B------:R-:W-:Y:S02]  /*28670*/  IMAD R33, R14.reuse, 0xed, RZ ;  /* 0x000000ed0e217824 */ /* 0x040fe400078e02ff */
[C---:B------:R-:W-:Y:S01]  /*28680*/  IMAD R18, R14.reuse, 0xee, RZ ;  /* 0x000000ee0e127824 */ /* 0x040fe200078e02ff */
[----:B------:R0:W4:Y:S01]  /*28690*/  @!P6 LDG.E.U8 R10, desc[UR18][R16.64] ;  /* 0x00000012100ae981 */ /* 0x000122000c1e1100 */
[C---:B------:R-:W-:Y:S02]  /*286a0*/  IMAD R15, R14.reuse, 0xef, RZ ;  /* 0x000000ef0e0f7824 */ /* 0x040fe400078e02ff */
[----:B------:R-:W-:-:S02]  /*286b0*/  IMAD R37, R14, 0xf3, RZ ;  /* 0x000000f30e257824 */ /* 0x000fc400078e02ff */
[----:B0-----:R-:W-:-:S04]  /*286c0*/  IMAD.MOV.U32 R16, RZ, RZ, R76 ;  /* 0x000000ffff107224 */ /* 0x001fc800078e004c */
[----:B------:R-:W-:Y:S01]  /*286d0*/  @!P2 IMAD.MOV R16, RZ, RZ, -R16 ;  /* 0x000000ffff10a224 */ /* 0x000fe200078e0a10 */
[----:B------:R-:W-:Y:S02]  /*286e0*/  IADD3 R17, P2, PT, R33, R3, RZ ;  /* 0x0000000321117210 */ /* 0x000fe40007f5e0ff */
[----:B------:R-:W-:Y:S01]  /*286f0*/  ISETP.GE.AND P0, PT, R90, RZ, PT ;  /* 0x000000ff5a00720c */ /* 0x000fe20003f06270 */
[C---:B------:R-:W-:Y:S01]  /*28700*/  IMAD R50, R14.reuse, 0xf4, RZ ;  /* 0x000000f40e327824 */ /* 0x040fe200078e02ff */
[----:B------:R-:W-:Y:S01]  /*28710*/  SHF.R.S32.HI R76, RZ, 0x1f, R37 ;  /* 0x0000001fff4c7819 */ /* 0x000fe20000011425 */
[C---:B------:R-:W-:Y:S01]  /*28720*/  IMAD R49, R14.reuse, 0xf5, RZ ;  /* 0x000000f50e317824 */ /* 0x040fe200078e02ff */
[----:B------:R-:W-:Y:S01]  /*28730*/  PRMT R11, RZ, 0x7610, R11 ;  /* 0x00007610ff0b7816 */ /* 0x000fe2000000000b */
[----:B------:R-:W-:-:S03]  /*28740*/  IMAD R47, R14, 0xf7, RZ ;  /* 0x000000f70e2f7824 */ /* 0x000fc600078e02ff */
[----:B------:R-:W-:Y:S02]  /*28750*/  SHF.R.S32.HI R48, RZ, 0x1f, R49 ;  /* 0x0000001fff307819 */ /* 0x000fe40000011431 */
[----:B------:R0:W3:Y:S01]  /*28760*/  @!P6 LDG.E.U8 R11, desc[UR18][R42.64] ;  /* 0x000000122a0be981 */ /* 0x0000e2000c1e1100 */
[----:B------:R-:W-:Y:S01]  /*28770*/  SHF.R.S32.HI R20, RZ, 0x1f, R47 ;  /* 0x0000001fff147819 */ /* 0x000fe2000001142f */
[----:B0-----:R-:W-:-:S05]  /*28780*/  IMAD R42, R14, 0xfb, RZ ;  /* 0x000000fb0e2a7824 */ /* 0x001fca00078e02ff */
[----:B------:R-:W-:Y:S02]  /*28790*/  SHF.R.S32.HI R19, RZ, 0x1f, R42 ;  /* 0x0000001fff137819 */ /* 0x000fe4000001142a */
[----:B------:R-:W-:-:S05]  /*287a0*/  IADD3 R43, P6, PT, R42, R3, RZ ;  /* 0x000000032a2b7210 */ /* 0x000fca0007fde0ff */
[----:B------:R-:W-:Y:S01]  /*287b0*/  IMAD.X R69, R19, 0x1, R5, P6 ;  /* 0x0000000113457824 */ /* 0x000fe200030e0605 */
[----:B--2---:R-:W-:-:S13]  /*287c0*/  ISETP.GE.AND P4, PT, R92, RZ, PT ;  /* 0x000000ff5c00720c */ /* 0x004fda0003f86270 */
[----:B------:R-:W-:Y:S01]  /*287d0*/  @!P4 IMAD.MOV R0, RZ, RZ, -R0 ;  /* 0x000000ffff00c224 */ /* 0x000fe200078e0a00 */
[----:B------:R-:W-:-:S04]  /*287e0*/  ISETP.GE.AND P4, PT, R73, RZ, PT ;  /* 0x000000ff4900720c */ /* 0x000fc80003f86270 */
[----:B------:R0:W-:Y:S04]  /*287f0*/  STL [R1+0x15c], R0 ;  /* 0x00015c0001007387 */ /* 0x0001e80000100800 */
[----:B------:R-:W-:Y:S01]  /*28800*/  STL [R1+0x170], R7 ;  /* 0x0001700701007387 */ /* 0x000fe20000100800 */
[----:B0-----:R-:W-:-:S04]  /*28810*/  IMAD.MOV.U32 R0, RZ, RZ, R74 ;  /* 0x000000ffff007224 */ /* 0x001fc800078e004a */
[----:B------:R-:W-:Y:S01]  /*28820*/  @!P3 IMAD.MOV R0, RZ, RZ, -R0 ;  /* 0x000000ffff00b224 */ /* 0x000fe200078e0a00 */
[----:B------:R-:W-:-:S04]  /*28830*/  ISETP.GE.AND P3, PT, R78, RZ, PT ;  /* 0x000000ff4e00720c */ /* 0x000fc80003f66270 */
[----:B------:R0:W-:Y:S02]  /*28840*/  STL [R1+0x174], R0 ;  /* 0x0001740001007387 */ /* 0x0001e40000100800 */
[----:B0-----:R-:W-:-:S04]  /*28850*/  IMAD.MOV.U32 R0, RZ, RZ, R84 ;  /* 0x000000ffff007224 */ /* 0x001fc800078e0054 */
[----:B------:R-:W-:Y:S01]  /*28860*/  @!P4 IMAD.MOV R0, RZ, RZ, -R0 ;  /* 0x000000ffff00c224 */ /* 0x000fe200078e0a00 */
[----:B------:R-:W-:Y:S01]  /*28870*/  ISETP.GE.AND P4, PT, R89, RZ, PT ;  /* 0x000000ff5900720c */ /* 0x000fe20003f86270 */
[----:B------:R-:W-:Y:S01]  /*28880*/  STL [R1+0x2b88], R38 ;  /* 0x002b882601007387 */ /* 0x000fe20000100800 */
[----:B------:R-:W-:-:S03]  /*28890*/  IMAD.MOV.U32 R7, RZ, RZ, R86 ;  /* 0x000000ffff077224 */ /* 0x000fc600078e0056 */
[----:B------:R0:W-:Y:S04]  /*288a0*/  STL [R1+0x1e0], R0 ;  /* 0x0001e00001007387 */ /* 0x0001e80000100800 */
[----:B------:R1:W-:Y:S01]  /*288b0*/  STL [R1+0x1e4], R13 ;  /* 0x0001e40d01007387 */ /* 0x0003e20000100800 */
[----:B------:R-:W-:Y:S02]  /*288c0*/  @!P3 IMAD.MOV R7, RZ, RZ, -R7 ;  /* 0x000000ffff07b224 */ /* 0x000fe400078e0a07 */
[----:B0-----:R-:W-:Y:S02]  /*288d0*/  IMAD.MOV.U32 R0, RZ, RZ, R79 ;  /* 0x000000ffff007224 */ /* 0x001fe400078e004f */
[----:B-1----:R-:W-:Y:S02]  /*288e0*/  IMAD.MOV.U32 R13, RZ, RZ, R70 ;  /* 0x000000ffff0d7224 */ /* 0x002fe400078e0046 */
[----:B------:R-:W-:-:S02]  /*288f0*/  @!P5 IMAD.MOV R0, RZ, RZ, -R0 ;  /* 0x000000ffff00d224 */ /* 0x000fc400078e0a00 */
[----:B------:R-:W-:Y:S01]  /*28900*/  @!P4 IMAD.MOV R13, RZ, RZ, -R13 ;  /* 0x000000ffff0dc224 */ /* 0x000fe200078e0a0d */
[----:B------:R0:W-:Y:S04]  /*28910*/  STL [R1+0x1e8], R7 ;  /* 0x0001e80701007387 */ /* 0x0001e80000100800 */
[----:B------:R-:W-:Y:S01]  /*28920*/  STL [R1+0x608], R0 ;  /* 0x0006080001007387 */ /* 0x000fe20000100800 */
[----:B------:R-:W-:-:S03]  /*28930*/  SHF.R.S32.HI R79, RZ, 0x1f, R18 ;  /* 0x0000001fff4f7819 */ /* 0x000fc60000011412 */
[----:B------:R1:W-:Y:S04]  /*28940*/  STL [R1+0x638], R13 ;  /* 0x0006380d01007387 */ /* 0x0003e80000100800 */
[----:B------:R2:W-:Y:S01]  /*28950*/  STL [R1+0x628], R16 ;  /* 0x0006281001007387 */ /* 0x0005e20000100800 */
[----:B0-----:R-:W-:Y:S02]  /*28960*/  SHF.R.S32.HI R7, RZ, 0x1f, R33 ;  /* 0x0000001fff077819 */ /* 0x001fe40000011421 */
[----:B-1----:R-:W-:-:S03]  /*28970*/  IADD3 R13, P4, PT, R18, R3, RZ ;  /* 0x00000003120d7210 */ /* 0x002fc60007f9e0ff */
[----:B--2---:R-:W-:Y:S01]  /*28980*/  IMAD.X R16, R7, 0x1, R5, P2 ;  /* 0x0000000107107824 */ /* 0x004fe200010e0605 */
[----:B------:R-:W-:Y:S02]  /*28990*/  SHF.R.S32.HI R86, RZ, 0x1f, R15 ;  /* 0x0000001fff567819 */ /* 0x000fe4000001140f */
[-C--:B------:R-:W-:Y:S01]  /*289a0*/  IADD3 R40, P2, PT, R15, R3.reuse, RZ ;  /* 0x000000030f287210 */ /* 0x080fe20007f5e0ff */
[--C-:B------:R-:W-:Y:S01]  /*289b0*/  IMAD.X R45, R79, 0x1, R5.reuse, P4 ;  /* 0x000000014f2d7824 */ /* 0x100fe200020e0605 */
[-C--:B------:R-:W-:Y:S02]  /*289c0*/  IADD3 R90, P4, PT, R37, R3.reuse, RZ ;  /* 0x00000003255a7210 */ /* 0x080fe40007f9e0ff */
[----:B------:R-:W-:Y:S01]  /*289d0*/  ISETP.GE.AND P3, PT, R91, RZ, PT ;  /* 0x000000ff5b00720c */ /* 0x000fe20003f66270 */
[----:B------:R-:W-:Y:S01]  /*289e0*/  IMAD.X R34, R86, 0x1, R5, P2 ;  /* 0x0000000156227824 */ /* 0x000fe200010e0605 */
[----:B------:R-:W-:Y:S02]  /*289f0*/  SHF.R.S32.HI R70, RZ, 0x1f, R50 ;  /* 0x0000001fff467819 */ /* 0x000fe40000011432 */
[----:B------:R-:W-:Y:S01]  /*28a00*/  IADD3 R38, P2, PT, R50, R3, RZ ;  /* 0x0000000332267210 */ /* 0x000fe20007f5e0ff */
[----:B------:R-:W-:-:S02]  /*28a10*/  IMAD R0, R14, 0xf6, RZ ;  /* 0x000000f60e007824 */ /* 0x000fc400078e02ff */
[----:B------:R-:W-:Y:S01]  /*28a20*/  IMAD.X R91, R76, 0x1, R5, P4 ;  /* 0x000000014c5b7824 */ /* 0x000fe200020e0605 */
[----:B------:R-:W-:Y:S01]  /*28a30*/  STL [R1+0x850], R17 ;  /* 0x0008501101007387 */ /* 0x000fe20000100800 */
[----:B------:R-:W-:-:S03]  /*28a40*/  IADD3 R81, P4, PT, R49, R3, RZ ;  /* 0x0000000331517210 */ /* 0x000fc60007f9e0ff */
[----:B------:R-:W-:Y:S04]  /*28a50*/  STL [R1+0x860], R13 ;  /* 0x0008600d01007387 */ /* 0x000fe80000100800 */
[----:B------:R-:W-:Y:S04]  /*28a60*/  STL [R1+0x84c], R16 ;  /* 0x00084c1001007387 */ /* 0x000fe80000100800 */
[----:B------:R-:W-:Y:S01]  /*28a70*/  STL [R1+0x890], R40 ;  /* 0x0008902801007387 */ /* 0x000fe20000100800 */
[----:B------:R-:W-:Y:S01]  /*28a80*/  IMAD.X R87, R70, 0x1, R5, P2 ;  /* 0x0000000146577824 */ /* 0x000fe200010e0605 */
[----:B------:R-:W-:-:S02]  /*28a90*/  SHF.R.S32.HI R46, RZ, 0x1f, R0 ;  /* 0x0000001fff2e7819 */ /* 0x000fc40000011400 */
[----:B------:R-:W-:Y:S01]  /*28aa0*/  STL [R1+0x85c], R45 ;  /* 0x00085c2d01007387 */ /* 0x000fe20000100800 */
[----:B------:R-:W-:-:S03]  /*28ab0*/  IADD3 R74, P2, PT, R0, R3, RZ ;  /* 0x00000003004a7210 */ /* 0x000fc60007f5e0ff */
[----:B------:R-:W-:Y:S01]  /*28ac0*/  STL [R1+0x1760], R90 ;  /* 0x0017605a01007387 */ /* 0x000fe20000100800 */
[----:B------:R-:W-:-:S03]  /*28ad0*/  IMAD.X R82, R48, 0x1, R5, P4 ;  /* 0x0000000130527824 */ /* 0x000fc600020e0605 */
[----:B------:R-:W-:Y:S01]  /*28ae0*/  STL [R1+0x88c], R34 ;  /* 0x00088c2201007387 */ /* 0x000fe20000100800 */
[----:B------:R-:W-:-:S03]  /*28af0*/  IADD3 R71, P4, PT, R47, R3, RZ ;  /* 0x000000032f477210 */ /* 0x000fc60007f9e0ff */
[----:B------:R-:W-:Y:S04]  /*28b00*/  STL [R1+0x1770], R38 ;  /* 0x0017702601007387 */ /* 0x000fe80000100800 */
[----:B------:R-:W-:Y:S04]  /*28b10*/  STL [R1+0x175c], R91 ;  /* 0x00175c5b01007387 */ /* 0x000fe80000100800 */
[----:B------:R-:W-:Y:S01]  /*28b20*/  STL [R1+0x1780], R81 ;  /* 0x0017805101007387 */ /* 0x000fe20000100800 */
[----:B------:R-:W-:-:S03]  /*28b30*/  IMAD.X R75, R46, 0x1, R5, P2 ;  /* 0x000000012e4b7824 */ /* 0x000fc600010e0605 */
[----:B------:R-:W-:Y:S01]  /*28b40*/  STL [R1+0x176c], R87 ;  /* 0x00176c5701007387 */ /* 0x000fe20000100800 */
[----:B------:R-:W-:-:S03]  /*28b50*/  IADD3 R44, P2, PT, R33, R4, RZ ;  /* 0x00000004212c7210 */ /* 0x000fc60007f5e0ff */
[----:B------:R-:W-:Y:S01]  /*28b60*/  STL [R1+0x1790], R74 ;  /* 0x0017904a01007387 */ /* 0x000fe20000100800 */
[----:B------:R-:W-:-:S03]  /*28b70*/  IMAD.X R72, R20, 0x1, R5, P4 ;  /* 0x0000000114487824 */ /* 0x000fc600020e0605 */
[----:B------:R-:W-:Y:S04]  /*28b80*/  STL [R1+0x177c], R82 ;  /* 0x00177c5201007387 */ /* 0x000fe80000100800 */
[----:B------:R-:W-:Y:S01]  /*28b90*/  STL [R1+0x17a0], R71 ;  /* 0x0017a04701007387 */ /* 0x000fe20000100800 */
[----:B------:R-:W-:-:S03]  /*28ba0*/  IADD3 R93, P4, PT, R18, R4, RZ ;  /* 0x00000004125d7210 */ /* 0x000fc60007f9e0ff */
[----:B------:R-:W-:Y:S01]  /*28bb0*/  STL [R1+0x178c], R75 ;  /* 0x00178c4b01007387 */ /* 0x000fe20000100800 */
[----:B------:R-:W-:-:S03]  /*28bc0*/  ISETP.GE.AND P5, PT, R85, RZ, PT ;  /* 0x000000ff5500720c */ /* 0x000fc60003fa6270 */
[----:B------:R-:W-:Y:S01]  /*28bd0*/  STL [R1+0x17e0], R43 ;  /* 0x0017e02b01007387 */ /* 0x000fe20000100800 */
[----:B------:R-:W-:-:S03]  /*28be0*/  IMAD.X R18, R7, 0x1, R6, P2 ;  /* 0x0000000107127824 */ /* 0x000fc600010e0606 */
[----:B------:R-:W-:Y:S01]  /*28bf0*/  STL [R1+0x179c], R72 ;  /* 0x00179c4801007387 */ /* 0x000fe20000100800 */
[----:B------:R-:W-:-:S03]  /*28c00*/  IADD3 R85, P2, PT, R15, R4, RZ ;  /* 0x000000040f557210 */ /* 0x000fc60007f5e0ff */
[----:B------:R-:W-:Y:S04]  /*28c10*/  STL [R1+0x858], R44 ;  /* 0x0008582c01007387 */ /* 0x000fe80000100800 */
[----:B------:R-:W-:Y:S01]  /*28c20*/  STL [R1+0x17dc], R69 ;  /* 0x0017dc4501007387 */ /* 0x000fe20000100800 */
[----:B------:R-:W-:-:S03]  /*28c30*/  IMAD.X R39, R79, 0x1, R6, P4 ;  /* 0x000000014f277824 */ /* 0x000fc600020e0606 */
[----:B------:R-:W-:Y:S01]  /*28c40*/  STL [R1+0x880], R93 ;  /* 0x0008805d01007387 */ /* 0x000fe20000100800 */
[----:B------:R-:W-:-:S03]  /*28c50*/  IADD3 R88, P4, PT, R37, R4, RZ ;  /* 0x0000000425587210 */ /* 0x000fc60007f9e0ff */
[----:B------:R-:W-:Y:S04]  /*28c60*/  STL [R1+0x854], R18 ;  /* 0x0008541201007387 */ /* 0x000fe80000100800 */
[----:B------:R-:W-:Y:S01]  /*28c70*/  STL [R1+0x898], R85 ;  /* 0x0008985501007387 */ /* 0x000fe20000100800 */
[----:B------:R-:W-:-:S03]  /*28c80*/  IMAD.X R37, R86, 0x1, R6, P2 ;  /* 0x0000000156257824 */ /* 0x000fc600010e0606 */
[----:B------:R-:W-:Y:S04]  /*28c90*/  STL [R1+0x2b78], R79 ;  /* 0x002b784f01007387 */ /* 0x000fe80000100800 */
[----:B------:R-:W-:Y:S01]  /*28ca0*/  STL [R1+0x87c], R39 ;  /* 0x00087c2701007387 */ /* 0x000fe20000100800 */
[----:B------:R-:W-:-:S03]  /*28cb0*/  IADD3 R84, P2, PT, R50, R4, RZ ;  /* 0x0000000432547210 */ /* 0x000fc60007f5e0ff */
[----:B------:R-:W-:Y:S01]  /*28cc0*/  STL [R1+0x2b7c], R86 ;  /* 0x002b7c5601007387 */ /* 0x000fe20000100800 */
[----:B------:R-:W-:-:S03]  /*28cd0*/  IMAD.X R89, R76, 0x1, R6, P4 ;  /* 0x000000014c597824 */ /* 0x000fc600020e0606 */
[----:B------:R-:W-:Y:S01]  /*28ce0*/  STL [R1+0x1768], R88 ;  /* 0x0017685801007387 */ /* 0x000fe20000100800 */
[----:B------:R-:W-:-:S03]  /*28cf0*/  IADD3 R77, P4, PT, R49, R4, RZ ;  /* 0x00000004314d7210 */ /* 0x000fc60007f9e0ff */
[----:B------:R-:W-:Y:S04]  /*28d00*/  STL [R1+0x894], R37 ;  /* 0x0008942501007387 */ /* 0x000fe80000100800 */
[----:B------:R0:W-:Y:S04]  /*28d10*/  STL [R1+0x2b80], R76 ;  /* 0x002b804c01007387 */ /* 0x0001e80000100800 */
[----:B------:R-:W-:Y:S04]  /*28d20*/  STL [R1+0x1778], R84 ;  /* 0x0017785401007387 */ /* 0x000fe80000100800 */
[----:B------:R-:W-:Y:S01]  /*28d30*/  STL [R1+0x1764], R89 ;  /* 0x0017645901007387 */ /* 0x000fe20000100800 */
[----:B------:R-:W-:-:S03]  /*28d40*/  IMAD.X R78, R48, 0x1, R6, P4 ;  /* 0x00000001304e7824 */ /* 0x000fc600020e0606 */
[----:B------:R1:W-:Y:S04]  /*28d50*/  STL [R1+0x2b84], R70 ;  /* 0x002b844601007387 */ /* 0x0003e80000100800 */
[----:B------:R-:W-:Y:S01]  /*28d60*/  STL [R1+0x1788], R77 ;  /* 0x0017884d01007387 */ /* 0x000fe20000100800 */
[--C-:B0-----:R-:W-:Y:S01]  /*28d70*/  IMAD.X R76, R70, 0x1, R6.reuse, P2 ;  /* 0x00000001464c7824 */ /* 0x101fe200010e0606 */
[-C--:B------:R-:W-:Y:S02]  /*28d80*/  IADD3 R0, P2, PT, R0, R4.reuse, RZ ;  /* 0x0000000400007210 */ /* 0x080fe40007f5e0ff */
[-C--:B------:R-:W-:Y:S02]  /*28d90*/  IADD3 R79, P4, PT, R47, R4.reuse, RZ ;  /* 0x000000042f4f7210 */ /* 0x080fe40007f9e0ff */
[----:B------:R-:W-:Y:S04]  /*28da0*/  STL [R1+0x1774], R76 ;  /* 0x0017744c01007387 */ /* 0x000fe80000100800 */
[----:B------:R-:W-:Y:S04]  /*28db0*/  STL [R1+0x1798], R0 ;  /* 0x0017980001007387 */ /* 0x000fe80000100800 */
[----:B------:R-:W-:Y:S04]  /*28dc0*/  STL [R1+0x1784], R78 ;  /* 0x0017844e01007387 */ /* 0x000fe80000100800 */
[----:B------:R-:W2:Y:S04]  /*28dd0*/  LDL.LU R51, [R1+0x870] ;  /* 0x0008700001337983 */ /* 0x000ea80000300800 */
[----:B------:R-:W3:Y:S04]  /*28de0*/  LDL.LU R47, [R1+0x86c] ;  /* 0x00086c00012f7983 */ /* 0x000ee80000300800 */
[----:B------:R-:W4:Y:S04]  /*28df0*/  LDL.LU R48, [R1+0x820] ;  /* 0x0008200001307983 */ /* 0x000f280000300800 */
        /* <DEDUP_REMOVED lines=15> */
[----:B------:R-:W4:Y:S01]  /*28ef0*/  LDL.LU R66, [R1+0x578] ;  /* 0x0005780001427983 */ /* 0x000f220000300800 */
[--C-:B------:R-:W-:Y:S01]  /*28f00*/  IMAD.X R73, R46, 0x1, R6.reuse, P2 ;  /* 0x000000012e497824 */ /* 0x100fe200010e0606 */
[----:B-1----:R-:W-:Y:S01]  /*28f10*/  IADD3 R70, P2, PT, R42, R4, RZ ;  /* 0x000000042a467210 */ /* 0x002fe20007f5e0ff */
[--C-:B------:R-:W-:Y:S01]  /*28f20*/  IMAD.X R20, R20, 0x1, R6.reuse, P4 ;  /* 0x0000000114147824 */ /* 0x100fe200020e0606 */
[----:B------:R-:W-:Y:S04]  /*28f30*/  STL [R1+0x17a8], R79 ;  /* 0x0017a84f01007387 */ /* 0x000fe80000100800 */
[----:B------:R-:W-:Y:S01]  /*28f40*/  STL [R1+0x1794], R73 ;  /* 0x0017944901007387 */ /* 0x000fe20000100800 */
[----:B------:R-:W-:-:S03]  /*28f50*/  IMAD.X R19, R19, 0x1, R6, P2 ;  /* 0x0000000113137824 */ /* 0x000fc600010e0606 */
[----:B------:R-:W-:Y:S04]  /*28f60*/  STL [R1+0x17e8], R70 ;  /* 0x0017e84601007387 */ /* 0x000fe80000100800 */
[----:B------:R-:W-:Y:S04]  /*28f70*/  STL [R1+0x17a4], R20 ;  /* 0x0017a41401007387 */ /* 0x000fe80000100800 */
[----:B------:R-:W-:Y:S04]  /*28f80*/  STL [R1+0x17e4], R19 ;  /* 0x0017e41301007387 */ /* 0x000fe80000100800 */
[----:B------:R-:W4:Y:S04]  /*28f90*/  LDL.LU R46, [R1+0x574] ;  /* 0x00057400012e7983 */ /* 0x000f280000300800 */
[----:B------:R-:W4:Y:S04]  /*28fa0*/  LDL.LU R50, [R1+0x50c] ;  /* 0x00050c0001327983 */ /* 0x000f280000300800 */
[----:B--2---:R0:W-:Y:S04]  /*28fb0*/  STS.U8 [R2+UR5], R51 ;  /* 0x0000003302007988 */ /* 0x0041e80008000005 */
[----:B---3--:R1:W-:Y:S04]  /*28fc0*/  STS.U8 [R2+UR5+0x8000], R47 ;  /* 0x0080002f02007988 */ /* 0x0083e80008000005 */
[----:B----4-:R2:W-:Y:S04]  /*28fd0*/  STS.U8 [R2+UR5+0x400], R48 ;  /* 0x0004003002007988 */ /* 0x0105e80008000005 */
[----:B------:R3:W-:Y:S04]  /*28fe0*/  STS.U8 [R2+UR5+0x8800], R55 ;  /* 0x0088003702007988 */ /* 0x0007e80008000005 */
[----:B------:R4:W-:Y:S04]  /*28ff0*/  STS.U8 [R2+UR5+0xc00], R58 ;  /* 0x000c003a02007988 */ /* 0x0009e80008000005 */
[----:B------:R2:W-:Y:S04]  /*29000*/  STS.U8 [R2+UR5+0x8c00], R56 ;  /* 0x008c003802007988 */ /* 0x0005e80008000005 */
[----:B0-----:R-:W4:Y:S04]  /*29010*/  LDL.LU R51, [R1+0x4fc] ;  /* 0x0004fc0001337983 */ /* 0x001f280000300800 */
[----:B-1----:R-:W4:Y:S04]  /*29020*/  LDL.LU R47, [R1+0x498] ;  /* 0x00049800012f7983 */ /* 0x002f280000300800 */
[----:B--2---:R-:W2:Y:S04]  /*29030*/  LDL.LU R48, [R1+0x490] ;  /* 0x0004900001307983 */ /* 0x004ea80000300800 */
[----:B---3--:R-:W3:Y:S04]  /*29040*/  LDL.LU R55, [R1+0x440] ;  /* 0x0004400001377983 */ /* 0x008ee80000300800 */
[----:B----4-:R-:W4:Y:S04]  /*29050*/  LDL.LU R58, [R1+0x43c] ;  /* 0x00043c00013a7983 */ /* 0x010f280000300800 */
[----:B------:R0:W-:Y:S04]  /*29060*/  STS.U8 [R2+UR5+0x1000], R57 ;  /* 0x0010003902007988 */ /* 0x0001e80008000005 */
[----:B------:R-:W4:Y:S04]  /*29070*/  LDL.LU R56, [R1+0x3fc] ;  /* 0x0003fc0001387983 */ /* 0x000f280000300800 */
[----:B------:R1:W-:Y:S04]  /*29080*/  STS.U8 [R2+UR5+0x9400], R59 ;  /* 0x0094003b02007988 */ /* 0x0003e80008000005 */
[----:B------:R0:W-:Y:S04]  /*29090*/  STS.U8 [R2+UR5+0x1800], R60 ;  /* 0x0018003c02007988 */ /* 0x0001e80008000005 */
[----:B------:R0:W-:Y:S04]  /*290a0*/  STS.U8 [R2+UR5+0x9800], R61 ;  /* 0x0098003d02007988 */ /* 0x0001e80008000005 */
[----:B------:R1:W-:Y:S04]  /*290b0*/  STS.U8 [R2+UR5+0x1c00], R64 ;  /* 0x001c004002007988 */ /* 0x0003e80008000005 */
[----:B------:R1:W-:Y:S04]  /*290c0*/  STS.U8 [R2+UR5+0xa000], R65 ;  /* 0x00a0004102007988 */ /* 0x0003e80008000005 */
[----:B0-----:R-:W4:Y:S04]  /*290d0*/  LDL.LU R57, [R1+0x3f8] ;  /* 0x0003f80001397983 */ /* 0x001f280000300800 */
[----:B-1----:R-:W4:Y:S04]  /*290e0*/  LDL.LU R59, [R1+0x3d4] ;  /* 0x0003d400013b7983 */ /* 0x002f280000300800 */
[----:B------:R-:W4:Y:S04]  /*290f0*/  LDL.LU R60, [R1+0x3d0] ;  /* 0x0003d000013c7983 */ /* 0x000f280000300800 */
[----:B------:R-:W4:Y:S04]  /*29100*/  LDL.LU R61, [R1+0x394] ;  /* 0x00039400013d7983 */ /* 0x000f280000300800 */
[----:B------:R-:W4:Y:S04]  /*29110*/  LDL.LU R64, [R1+0x390] ;  /* 0x0003900001407983 */ /* 0x000f280000300800 */
[----:B------:R0:W-:Y:S04]  /*29120*/  STS.U8 [R2+UR5+0x2400], R66 ;  /* 0x0024004202007988 */ /* 0x0001e80008000005 */
[----:B------:R-:W4:Y:S04]  /*29130*/  LDL.LU R65, [R1+0x364] ;  /* 0x0003640001417983 */ /* 0x000f280000300800 */
[----:B0-----:R-:W4:Y:S01]  /*29140*/  LDL.LU R66, [R1+0x358] ;  /* 0x0003580001427983 */ /* 0x001f220000300800 */
[----:B------:R-:W-:-:S02]  /*29150*/  VIADD R7, R68, 0xffffff10 ;  /* 0xffffff1044077836 */ /* 0x000fc40000000000 */
[C---:B------:R-:W-:Y:S02]  /*29160*/  VIADD R15, R68.reuse, 0xffffff11 ;  /* 0xffffff11440f7836 */ /* 0x040fe40000000000 */
[----:B------:R-:W-:Y:S01]  /*29170*/  VIADD R33, R68, 0xffffff12 ;  /* 0xffffff1244217836 */ /* 0x000fe20000000000 */
[----:B------:R-:W-:Y:S02]  /*29180*/  ISETP.GE.U32.AND P6, PT, R7, 0x7ffffe11, PT ;  /* 0x7ffffe110700780c */ /* 0x000fe40003fc6070 */
[----:B------:R-:W4:Y:S04]  /*29190*/  LDL.LU R7, [R1+0x31c] ;  /* 0x00031c0001077983 */ /* 0x000f280000300800 */
[----:B------:R-:W4:Y:S04]  /*291a0*/  LDL.LU R68, [R1+0x318] ;  /* 0x0003180001447983 */ /* 0x000f280000300800 */
[----:B------:R-:W4:Y:S04]  /*291b0*/  LDL.LU R86, [R1+0x2ec] ;  /* 0x0002ec0001567983 */ /* 0x000f280000300800 */
[----:B------:R-:W4:Y:S01]  /*291c0*/  LDL.LU R83, [R1+0x2e8] ;  /* 0x0002e80001537983 */ /* 0x000f220000300800 */
[----:B------:R-:W-:-:S03]  /*291d0*/  ISETP.GE.U32.AND P2, PT, R15, 0x7ffffe12, PT ;  /* 0x7ffffe120f00780c */ /* 0x000fc60003f46070 */
[----:B------:R-:W4:Y:S01]  /*291e0*/  LDL.LU R80, [R1+0x2d4] ;  /* 0x0002d40001507983 */ /* 0x000f220000300800 */
[----:B------:R-:W-:-:S03]  /*291f0*/  ISETP.GE.U32.AND P4, PT, R33, 0x7ffffe13, PT ;  /* 0x7ffffe132100780c */ /* 0x000fc60003f86070 */
[----:B------:R-:W4:Y:S04]  /*29200*/  LDL.LU R15, [R1+0x2d0] ;  /* 0x0002d000010f7983 */ /* 0x000f280000300800 */
[----:B------:R-:W4:Y:S04]  /*29210*/  LDL.LU R33, [R1+0x2b0] ;  /* 0x0002b00001217983 */ /* 0x000f280000300800 */
[----:B------:R-:W4:Y:S04]  /*29220*/  LDL.LU R42, [R1+0x2ac] ;  /* 0x0002ac00012a7983 */ /* 0x000f280000300800 */
[----:B------:R-:W4:Y:S04]  /*29230*/  LDL.LU R49, [R1+0x288] ;  /* 0x0002880001317983 */ /* 0x000f280000300800 */
[----:B------:R0:W-:Y:S04]  /*29240*/  STS.U8 [R2+UR5+0x8400], R53 ;  /* 0x0084003502007988 */ /* 0x0001e80008000005 */
[----:B------:R-:W4:Y:S04]  /*29250*/  LDL.LU R52, [R1+0x284] ;  /* 0x0002840001347983 */ /* 0x000f280000300800 */
[----:B------:R1:W-:Y:S04]  /*29260*/  STS.U8 [R2+UR5+0x800], R54 ;  /* 0x0008003602007988 */ /* 0x0003e80008000005 */
[----:B------:R1:W-:Y:S04]  /*29270*/  STS.U8 [R2+UR5+0x9000], R62 ;  /* 0x0090003e02007988 */ /* 0x0003e80008000005 */
[----:B------:R1:W-:Y:S04]  /*29280*/  STS.U8 [R2+UR5+0x1400], R63 ;  /* 0x0014003f02007988 */ /* 0x0003e80008000005 */
[----:B0-----:R-:W4:Y:S04]  /*29290*/  LDL.LU R53, [R1+0x3c] ;  /* 0x00003c0001357983 */ /* 0x001f280000300800 */
[----:B-1----:R-:W4:Y:S04]  /*292a0*/  LDL.LU R54, [R1+0x38] ;  /* 0x0000380001367983 */ /* 0x002f280000300800 */
        /* <DEDUP_REMOVED lines=9> */
[----:B------:R-:W4:Y:S04]  /*29340*/  LDL.LU R50, [R1+0x2e24] ;  /* 0x002e240001327983 */ /* 0x000f280000300800 */
[----:B------:R0:W-:Y:S04]  /*29350*/  STS.U8 [R2+UR5+0xa800], R51 ;  /* 0x00a8003302007988 */ /* 0x0001e80008000005 */
[----:B------:R1:W-:Y:S04]  /*29360*/  STS.U8 [R2+UR5+0x2c00], R47 ;  /* 0x002c002f02007988 */ /* 0x0003e80008000005 */
[----:B--2---:R2:W-:Y:S04]  /*29370*/  STS.U8 [R2+UR5+0xac00], R48 ;  /* 0x00ac003002007988 */ /* 0x0045e80008000005 */
[----:B---3--:R3:W-:Y:S04]  /*29380*/  STS.U8 [R2+UR5+0x3000], R55 ;  /* 0x0030003702007988 */ /* 0x0087e80008000005 */
[----:B----4-:R4:W-:Y:S04]  /*29390*/  STS.U8 [R2+UR5+0xb000], R58 ;  /* 0x00b0003a02007988 */ /* 0x0109e80008000005 */
[----:B------:R2:W-:Y:S04]  /*293a0*/  STS.U8 [R2+UR5+0x3400], R56 ;  /* 0x0034003802007988 */ /* 0x0005e80008000005 */
[----:B0-----:R-:W4:Y:S04]  /*293b0*/  LDL.LU R51, [R1+0x2e20] ;  /* 0x002e200001337983 */ /* 0x001f280000300800 */
[----:B-1----:R-:W4:Y:S04]  /*293c0*/  LDL.LU R47, [R1+0x2e1c] ;  /* 0x002e1c00012f7983 */ /* 0x002f280000300800 */
[----:B--2---:R-:W2:Y:S04]  /*293d0*/  LDL.LU R48, [R1+0x2e18] ;  /* 0x002e180001307983 */ /* 0x004ea80000300800 */
[----:B---3--:R-:W3:Y:S04]  /*293e0*/  LDL.LU R55, [R1+0x2e14] ;  /* 0x002e140001377983 */ /* 0x008ee80000300800 */
[----:B----4-:R-:W4:Y:S04]  /*293f0*/  LDL.LU R58, [R1+0x2e10] ;  /* 0x002e1000013a7983 */ /* 0x010f280000300800 */
[----:B------:R-:W3:Y:S04]  /*29400*/  LDL.LU R56, [R1+0x2e0c] ;  /* 0x002e0c0001387983 */ /* 0x000ee80000300800 */
[----:B------:R0:W-:Y:S04]  /*29410*/  STS.U8 [R2+UR5+0xb400], R57 ;  /* 0x00b4003902007988 */ /* 0x0001e80008000005 */
        /* <DEDUP_REMOVED lines=10> */
[----:B------:R-:W4:Y:S04]  /*294c0*/  LDL.LU R65, [R1+0x2df4] ;  /* 0x002df40001417983 */ /* 0x000f280000300800 */
[----:B------:R0:W-:Y:S04]  /*294d0*/  STS.U8 [R2+UR5+0xc000], R66 ;  /* 0x00c0004202007988 */ /* 0x0001e80008000005 */
[----:B0-----:R-:W4:Y:S04]  /*294e0*/  LDL.LU R66, [R1+0x2df0] ;  /* 0x002df00001427983 */ /* 0x001f280000300800 */
[----:B------:R-:W-:Y:S04]  /*294f0*/  STS.U8 [R2+UR5+0xc800], R83 ;  /* 0x00c8005302007988 */ /* 0x000fe80008000005 */
[----:B------:R-:W-:Y:S04]  /*29500*/  STS.U8 [R2+UR5+0x4c00], R80 ;  /* 0x004c005002007988 */ /* 0x000fe80008000005 */
[----:B------:R-:W-:Y:S04]  /*29510*/  STS.U8 [R2+UR5+0xcc00], R15 ;  /* 0x00cc000f02007988 */ /* 0x000fe80008000005 */
[----:B------:R0:W-:Y:S04]  /*29520*/  STS.U8 [R2+UR5+0x5800], R53 ;  /* 0x0058003502007988 */ /* 0x0001e80008000005 */
[----:B------:R1:W-:Y:S04]  /*29530*/  STS.U8 [R2+UR5+0xd800], R54 ;  /* 0x00d8003602007988 */ /* 0x0003e80008000005 */
[----:B0-----:R-:W4:Y:S04]  /*29540*/  LDL.LU R53, [R1+0x55c] ;  /* 0x00055c0001357983 */ /* 0x001f280000300800 */
[----:B-1----:R-:W4:Y:S04]  /*29550*/  LDL.LU R54, [R1+0x558] ;  /* 0x0005580001367983 */ /* 0x002f280000300800 */
[----:B------:R-:W4:Y:S04]  /*29560*/  LDL.LU R83, [R1+0x5cc] ;  /* 0x0005cc0001537983 */ /* 0x000f280000300800 */
[----:B------:R-:W4:Y:S04]  /*29570*/  LDL.LU R80, [R1+0x5c0] ;  /* 0x0005c00001507983 */ /* 0x000f280000300800 */
[----:B------:R0:W-:Y:S04]  /*29580*/  STS.U8 [R2+UR5+0x5c00], R62 ;  /* 0x005c003e02007988 */ /* 0x0001e80008000005 */
[----:B------:R-:W4:Y:S04]  /*29590*/  LDL.LU R15, [R1+0x634] ;  /* 0x00063400010f7983 */ /* 0x000f280000300800 */
[----:B------:R1:W-:Y:S04]  /*295a0*/  STS.U8 [R2+UR5+0xdc00], R63 ;  /* 0x00dc003f02007988 */ /* 0x0003e80008000005 */
[----:B------:R1:W-:Y:S04]  /*295b0*/  STS.U8 [R2+UR5+0x6000], R67 ;  /* 0x0060004302007988 */ /* 0x0003e80008000005 */
[----:B0-----:R-:W4:Y:S04]  /*295c0*/  LDL.LU R62, [R1+0x630] ;  /* 0x00063000013e7983 */ /* 0x001f280000300800 */
[----:B-1----:R-:W4:Y:S04]  /*295d0*/  LDL.LU R63, [R1+0x698] ;  /* 0x00069800013f7983 */ /* 0x002f280000300800 */
[----:B------:R0:W-:Y:S04]  /*295e0*/  STS.U8 [R2+UR5+0xe000], R92 ;  /* 0x00e0005c02007988 */ /* 0x0001e80008000005 */
[----:B------:R-:W4:Y:S04]  /*295f0*/  LDL.LU R67, [R1+0x690] ;  /* 0x0006900001437983 */ /* 0x000f280000300800 */
[----:B------:R1:W-:Y:S04]  /*29600*/  STS.U8 [R2+UR5+0x5000], R33 ;  /* 0x0050002102007988 */ /* 0x0003e80008000005 */
[----:B------:R1:W-:Y:S04]  /*29610*/  STS.U8 [R2+UR5+0xd000], R42 ;  /* 0x00d0002a02007988 */ /* 0x0003e80008000005 */
[----:B0-----:R-:W4:Y:S04]  /*29620*/  LDL.LU R92, [R1+0x6e4] ;  /* 0x0006e400015c7983 */ /* 0x001f280000300800 */
[----:B-1----:R-:W4:Y:S04]  /*29630*/  LDL.LU R33, [R1+0x7c8] ;  /* 0x0007c80001217983 */ /* 0x002f280000300800 */
[----:B------:R-:W4:Y:S04]  /*29640*/  LDL.LU R42, [R1+0x7bc] ;  /* 0x0007bc00012a7983 */ /* 0x000f280000300800 */
[----:B------:R-:W-:Y:S04]  /*29650*/  STS.U8 [R2+UR5+0xf400], R41 ;  /* 0x00f4002902007988 */ /* 0x000fe80008000005 */
[----:B------:R0:W-:Y:S04]  /*29660*/  STS.U8 [R2+UR5+0x4400], R7 ;  /* 0x0044000702007988 */ /* 0x0001e80008000005 */
[----:B------:R-:W-:Y:S04]  /*29670*/  STS.U8 [R2+UR5+0x7800], R32 ;  /* 0x0078002002007988 */ /* 0x000fe80008000005 */
[----:B------:R-:W-:Y:S04]  /*29680*/  STS.U8 [R2+UR5+0xc400], R68 ;  /* 0x00c4004402007988 */ /* 0x000fe80008000005 */
[----:B------:R-:W-:Y:S04]  /*29690*/  STS.U8 [R2+UR5+0x4800], R86 ;  /* 0x0048005602007988 */ /* 0x000fe80008000005 */
[----:B------:R-:W-:Y:S04]  /*296a0*/  STS.U8 [R2+UR5+0x5400], R49 ;  /* 0x0054003102007988 */ /* 0x000fe80008000005 */
[----:B------:R-:W-:Y:S04]  /*296b0*/  STS.U8 [R2+UR5+0xd400], R52 ;  /* 0x00d4003402007988 */ /* 0x000fe80008000005 */
[----:B------:R-:W-:Y:S04]  /*296c0*/  STS.U8 [R2+UR5+0x7400], R46 ;  /* 0x0074002e02007988 */ /* 0x000fe80008000005 */
[----:B------:R-:W-:Y:S04]  /*296d0*/  STS.U8 [R2+UR5+0xf800], R31 ;  /* 0x00f8001f02007988 */ /* 0x000fe80008000005 */
[----:B------:R-:W-:Y:S04]  /*296e0*/  STS.U8 [R2+UR5+0x7c00], R29 ;  /* 0x007c001d02007988 */ /* 0x000fe80008000005 */
[----:B------:R-:W-:Y:S01]  /*296f0*/  STS.U8 [R2+UR5+0xfc00], R8 ;  /* 0x00fc000802007988 */ /* 0x000fe20008000005 */
[----:B0-----:R-:W-:-:S03]  /*29700*/  LOP3.LUT R7, R2, 0x10, RZ, 0x3c, !PT ;  /* 0x0000001002077812 */ /* 0x001fc600078e3cff */
[----:B------:R-:W-:Y:S04]  /*29710*/  STS.U8 [R2+UR5+0xf000], R47 ;  /* 0x00f0002f02007988 */ /* 0x000fe80008000005 */
[----:B--2---:R-:W-:Y:S04]  /*29720*/  STS.U8 [R2+UR5+0x7000], R48 ;  /* 0x0070003002007988 */ /* 0x004fe80008000005 */
[----:B---3--:R-:W-:Y:S04]  /*29730*/  STS.U8 [R2+UR5+0xec00], R56 ;  /* 0x00ec003802007988 */ /* 0x008fe80008000005 */
[----:B----4-:R-:W-:Y:S04]  /*29740*/  STS.U8 [R2+UR5+0x6c00], R57 ;  /* 0x006c003902007988 */ /* 0x010fe80008000005 */
[----:B------:R-:W-:Y:S04]  /*29750*/  STS.U8 [R2+UR5+0xe800], R61 ;  /* 0x00e8003d02007988 */ /* 0x000fe80008000005 */
[----:B------:R-:W-:Y:S04]  /*29760*/  STS.U8 [R2+UR5+0x6800], R64 ;  /* 0x0068004002007988 */ /* 0x000fe80008000005 */
[----:B------:R-:W-:Y:S04]  /*29770*/  STS.U8 [R2+UR5+0xe400], R65 ;  /* 0x00e4004102007988 */ /* 0x000fe80008000005 */
[----:B------:R-:W-:Y:S04]  /*29780*/  STL [R1+0x2b8c], R66 ;  /* 0x002b8c4201007387 */ /* 0x000fe80000100800 */
[----:B------:R-:W-:Y:S04]  /*29790*/  STL [R1+0x2b90], R65 ;  /* 0x002b904101007387 */ /* 0x000fe80000100800 */
[----:B------:R-:W-:Y:S04]  /*297a0*/  STL [R1+0x2b94], R64 ;  /* 0x002b944001007387 */ /* 0x000fe80000100800 */
[----:B------:R0:W-:Y:S04]  /*297b0*/  STL [R1+0x2b98], R61 ;  /* 0x002b983d01007387 */ /* 0x0001e80000100800 */
[----:B------:R1:W-:Y:S04]  /*297c0*/  STS.U8 [R2+UR5+0x6400], R66 ;  /* 0x0064004202007988 */ /* 0x0003e80008000005 */
[----:B0-----:R-:W2:Y:S04]  /*297d0*/  LDL.LU R61, [R1+0x780] ;  /* 0x00078000013d7983 */ /* 0x001ea80000300800 */
[----:B------:R-:W3:Y:S04]  /*297e0*/  LDL.LU R41, [R1+0x784] ;  /* 0x0007840001297983 */ /* 0x000ee80000300800 */
[----:B------:R-:W4:Y:S04]  /*297f0*/  LDL.LU R32, [R1+0x730] ;  /* 0x0007300001207983 */ /* 0x000f280000300800 */
[----:B-1----:R-:W3:Y:S04]  /*29800*/  LDL.LU R2, [R1+0x6dc] ;  /* 0x0006dc0001027983 */ /* 0x002ee80000300800 */
[----:B------:R-:W3:Y:S04]  /*29810*/  LDL.LU R8, [R1+0x734] ;  /* 0x0007340001087983 */ /* 0x000ee80000300800 */
[----:B------:R-:W3:Y:S04]  /*29820*/  LDL.LU R49, [R1+0x814] ;  /* 0x0008140001317983 */ /* 0x000ee80000300800 */
[----:B------:R-:W4:Y:S04]  /*29830*/  LDL.LU R52, [R1+0x810] ;  /* 0x0008100001347983 */ /* 0x000f280000300800 */
        /* <DEDUP_REMOVED lines=21> */
[----:B0-----:R-:W4:Y:S04]  /*29990*/  LDL.LU R67, [R1+0x3f4] ;  /* 0x0003f40001437983 */ /* 0x001f280000300800 */
[----:B-1----:R-:W4:Y:S04]  /*299a0*/  LDL.LU R92, [R1+0x2dec] ;  /* 0x002dec00015c7983 */ /* 0x002f280000300800 */
[----:B------:R0:W-:Y:S04]  /*299b0*/  STS.U8 [R7+UR5+0x880], R33 ;  /* 0x0008802107007988 */ /* 0x0001e80008000005 */
[----:B------:R1:W-:Y:S04]  /*299c0*/  STS.U8 [R7+UR5+0x8880], R42 ;  /* 0x0088802a07007988 */ /* 0x0003e80008000005 */
[----:B0-----:R-:W4:Y:S04]  /*299d0*/  LDL.LU R33, [R1+0x3f0] ;  /* 0x0003f00001217983 */ /* 0x001f280000300800 */
[----:B-1----:R-:W4:Y:S04]  /*299e0*/  LDL.LU R42, [R1+0x434] ;  /* 0x00043400012a7983 */ /* 0x002f280000300800 */
[----:B--2---:R0:W-:Y:S04]  /*299f0*/  STS.U8 [R7+UR5+0x8c80], R61 ;  /* 0x008c803d07007988 */ /* 0x0041e80008000005 */
[----:B---3--:R1:W-:Y:S04]  /*29a00*/  STS.U8 [R7+UR5+0x480], R49 ;  /* 0x0004803107007988 */ /* 0x0083e80008000005 */
[----:B----4-:R2:W-:Y:S04]  /*29a10*/  STS.U8 [R7+UR5+0x8480], R52 ;  /* 0x0084803407007988 */ /* 0x0105e80008000005 */
[----:B0-----:R-:W3:Y:S04]  /*29a20*/  LDL.LU R61, [R1+0x42c] ;  /* 0x00042c00013d7983 */ /* 0x001ee80000300800 */
[----:B-1----:R-:W4:Y:S04]  /*29a30*/  LDL.LU R49, [R1+0x480] ;  /* 0x0004800001317983 */ /* 0x002f280000300800 */
[----:B--2---:R-:W2:Y:S04]  /*29a40*/  LDL.LU R52, [R1+0x474] ;  /* 0x0004740001347983 */ /* 0x004ea80000300800 */
[----:B------:R0:W-:Y:S04]  /*29a50*/  STS.U8 [R7+UR5+0x80], R53 ;  /* 0x0000803507007988 */ /* 0x0001e80008000005 */
[----:B------:R1:W-:Y:S04]  /*29a60*/  STS.U8 [R7+UR5+0x8080], R54 ;  /* 0x0080803607007988 */ /* 0x0003e80008000005 */
[----:B------:R-:W-:Y:S04]  /*29a70*/  STS.U8 [R7+UR5+0x4880], R64 ;  /* 0x0048804007007988 */ /* 0x000fe80008000005 */
[----:B------:R-:W-:Y:S04]  /*29a80*/  STS.U8 [R7+UR5+0xc880], R65 ;  /* 0x00c8804107007988 */ /* 0x000fe80008000005 */
[----:B------:R-:W-:Y:S04]  /*29a90*/  STS.U8 [R7+UR5+0x4480], R66 ;  /* 0x0044804207007988 */ /* 0x000fe80008000005 */
[----:B------:R-:W-:Y:S04]  /*29aa0*/  STS.U8 [R7+UR5+0xc480], R68 ;  /* 0x00c4804407007988 */ /* 0x000fe80008000005 */
[----:B0-----:R-:W3:Y:S04]  /*29ab0*/  LDL.LU R53, [R1+0x4f4] ;  /* 0x0004f40001357983 */ /* 0x001ee80000300800 */
[----:B-1----:R-:W3:Y:S04]  /*29ac0*/  LDL.LU R54, [R1+0x4f0] ;  /* 0x0004f00001367983 */ /* 0x002ee80000300800 */
[----:B------:R-:W-:Y:S04]  /*29ad0*/  STS.U8 [R7+UR5+0x4080], R86 ;  /* 0x0040805607007988 */ /* 0x000fe80008000005 */
[----:B------:R-:W-:Y:S04]  /*29ae0*/  STS.U8 [R7+UR5+0xc080], R83 ;  /* 0x00c0805307007988 */ /* 0x000fe80008000005 */
[----:B------:R0:W-:Y:S04]  /*29af0*/  STS.U8 [R7+UR5+0x3880], R62 ;  /* 0x0038803e07007988 */ /* 0x0001e80008000005 */
[----:B------:R1:W-:Y:S04]  /*29b00*/  STS.U8 [R7+UR5+0xb880], R63 ;  /* 0x00b8803f07007988 */ /* 0x0003e80008000005 */
[----:B0-----:R-:W3:Y:S04]  /*29b10*/  LDL.LU R62, [R1] ;  /* 0x00000000013e7983 */ /* 0x001ee80000300800 */
[----:B------:R-:W3:Y:S04]  /*29b20*/  LDL.LU R64, [R1+0x10] ;  /* 0x0000100001407983 */ /* 0x000ee80000300800 */
[----:B------:R-:W3:Y:S04]  /*29b30*/  LDL.LU R65, [R1+0x1c] ;  /* 0x00001c0001417983 */ /* 0x000ee80000300800 */
[----:B------:R-:W3:Y:S04]  /*29b40*/  LDL.LU R66, [R1+0x20] ;  /* 0x0000200001427983 */ /* 0x000ee80000300800 */
[----:B------:R-:W3:Y:S04]  /*29b50*/  LDL.LU R68, [R1+0x24] ;  /* 0x0000240001447983 */ /* 0x000ee80000300800 */
[----:B------:R-:W3:Y:S04]  /*29b60*/  LDL.LU R86, [R1+0x1ec] ;  /* 0x0001ec0001567983 */ /* 0x000ee80000300800 */
[----:B------:R-:W3:Y:S04]  /*29b70*/  LDL.LU R83, [R1+0x1f0] ;  /* 0x0001f00001537983 */ /* 0x000ee80000300800 */
[----:B------:R0:W-:Y:S04]  /*29b80*/  STS.U8 [R7+UR5+0x3480], R67 ;  /* 0x0034804307007988 */ /* 0x0001e80008000005 */
[----:B-1----:R-:W3:Y:S04]  /*29b90*/  LDL.LU R63, [R1+0x27c] ;  /* 0x00027c00013f7983 */ /* 0x002ee80000300800 */
[----:B------:R1:W-:Y:S04]  /*29ba0*/  STS.U8 [R7+UR5+0x3c80], R80 ;  /* 0x003c805007007988 */ /* 0x0003e80008000005 */
[----:B0-----:R-:W3:Y:S04]  /*29bb0*/  LDL.LU R67, [R1+0x280] ;  /* 0x0002800001437983 */ /* 0x001ee80000300800 */
[----:B------:R0:W-:Y:S04]  /*29bc0*/  STS.U8 [R7+UR5+0xbc80], R15 ;  /* 0x00bc800f07007988 */ /* 0x0001e80008000005 */
[----:B-1----:R-:W3:Y:S04]  /*29bd0*/  LDL.LU R80, [R1+0x298] ;  /* 0x0002980001507983 */ /* 0x002ee80000300800 */
[----:B------:R1:W-:Y:S04]  /*29be0*/  STS.U8 [R7+UR5+0xb480], R33 ;  /* 0x00b4802107007988 */ /* 0x0003e80008000005 */
[----:B------:R1:W-:Y:S04]  /*29bf0*/  STS.U8 [R7+UR5+0x3080], R42 ;  /* 0x0030802a07007988 */ /* 0x0003e80008000005 */
[----:B0-----:R-:W3:Y:S04]  /*29c00*/  LDL.LU R15, [R1+0x2a0] ;  /* 0x0002a000010f7983 */ /* 0x001ee80000300800 */
[----:B-1----:R-:W3:Y:S04]  /*29c10*/  LDL.LU R33, [R1+0x2cc] ;  /* 0x0002cc0001217983 */ /* 0x002ee80000300800 */
[----:B------:R-:W3:Y:S04]  /*29c20*/  LDL.LU R42, [R1+0x2c8] ;  /* 0x0002c800012a7983 */ /* 0x000ee80000300800 */
[----:B----4-:R0:W-:Y:S04]  /*29c30*/  STS.U8 [R7+UR5+0x2c80], R49 ;  /* 0x002c803107007988 */ /* 0x0101e80008000005 */
[----:B--2---:R1:W-:Y:S04]  /*29c40*/  STS.U8 [R7+UR5+0xac80], R52 ;  /* 0x00ac803407007988 */ /* 0x0043e80008000005 */
[----:B0-----:R-:W2:Y:S04]  /*29c50*/  LDL.LU R49, [R1+0x54c] ;  /* 0x00054c0001317983 */ /* 0x001ea80000300800 */
[----:B-1----:R-:W4:Y:S04]  /*29c60*/  LDL.LU R52, [R1+0x548] ;  /* 0x0005480001347983 */ /* 0x002f280000300800 */
[----:B------:R0:W-:Y:S02]  /*29c70*/  STS.U8 [R7+UR5+0x9480], R2 ;  /* 0x0094800207007988 */ /* 0x0001e40008000005 */
[----:B0-----:R-:W0:Y:S02]  /*29c80*/  S2R R2, SR_TID.X ;  /* 0x0000000000027919 */ /* 0x001e240000002100 */
[----:B---3--:R1:W-:Y:S04]  /*29c90*/  STS.U8 [R7+UR5+0x2880], R53 ;  /* 0x0028803507007988 */ /* 0x0083e80008000005 */
[----:B------:R3:W-:Y:S04]  /*29ca0*/  STS.U8 [R7+UR5+0xa880], R54 ;  /* 0x00a8803607007988 */ /* 0x0007e80008000005 */
[----:B-1----:R-:W2:Y:S04]  /*29cb0*/  LDL.LU R53, [R1+0x5b8] ;  /* 0x0005b80001357983 */ /* 0x002ea80000300800 */
[----:B------:R-:W-:Y:S04]  /*29cc0*/  STL [R1+0x2b9c], R92 ;  /* 0x002b9c5c01007387 */ /* 0x000fe80000100800 */
[----:B---3--:R-:W3:Y:S04]  /*29cd0*/  LDL.LU R54, [R1+0x5b4] ;  /* 0x0005b40001367983 */ /* 0x008ee80000300800 */
[----:B------:R1:W-:Y:S04]  /*29ce0*/  STS.U8 [R7+UR5+0x6480], R62 ;  /* 0x0064803e07007988 */ /* 0x0003e80008000005 */
[----:B------:R0:W-:Y:S04]  /*29cf0*/  STS.U8 [R7+UR5+0xd480], R63 ;  /* 0x00d4803f07007988 */ /* 0x0001e80008000005 */
[----:B-1----:R-:W3:Y:S04]  /*29d00*/  LDL.LU R62, [R1+0x62c] ;  /* 0x00062c00013e7983 */ /* 0x002ee80000300800 */
[----:B------:R1:W-:Y:S04]  /*29d10*/  STS.U8 [R7+UR5+0x5480], R67 ;  /* 0x0054804307007988 */ /* 0x0003e80008000005 */
[----:B0-----:R-:W3:Y:S01]  /*29d20*/  LDL.LU R63, [R1+0x624] ;  /* 0x00062400013f7983 */ /* 0x001ee20000300800 */
[----:B------:R-:W-:-:S03]  /*29d30*/  LOP3.LUT R2, R2, 0x7f, RZ, 0xc0, !PT ;  /* 0x0000007f02027812 */ /* 0x000fc600078ec0ff */
[----:B------:R0:W-:Y:S04]  /*29d40*/  STS.U8 [R7+UR5+0x1080], R8 ;  /* 0x0010800807007988 */ /* 0x0001e80008000005 */
[----:B-1----:R-:W3:Y:S01]  /*29d50*/  LDL.LU R67, [R1+0x68c] ;  /* 0x00068c0001437983 */ /* 0x002ee20000300800 */
[----:B0-----:R-:W-:-:S03]  /*29d60*/  LOP3.LUT R8, R2, 0x20, RZ, 0x3c, !PT ;  /* 0x0000002002087812 */ /* 0x001fc600078e3cff */
        /* <DEDUP_REMOVED lines=18> */
[----:B0-----:R-:W3:Y:S04]  /*29e90*/  LDL.LU R86, [R1+0x67c] ;  /* 0x00067c0001567983 */ /* 0x001ee80000300800 */
        /* <DEDUP_REMOVED lines=8> */
[----:B------:R-:W-:Y:S04]  /*29f20*/  STL [R1+0x2ba0], R7 ;  /* 0x002ba00701007387 */ /* 0x000fe80000100800 */
[----:B----4-:R0:W-:Y:S04]  /*29f30*/  STS.U8 [R8+UR5+0xa500], R52 ;  /* 0x00a5003408007988 */ /* 0x0101e80008000005 */
[----:B0-----:R-:W4:Y:S04]  /*29f40*/  LDL.LU R52, [R1+0x6cc] ;  /* 0x0006cc0001347983 */ /* 0x001f280000300800 */
[----:B------:R-:W4:Y:S04]  /*29f50*/  LDL.LU R83, [R1+0x6c8] ;  /* 0x0006c80001537983 */ /* 0x000f280000300800 */
[----:B------:R-:W4:Y:S04]  /*29f60*/  LDL.LU R80, [R1+0x728] ;  /* 0x0007280001507983 */ /* 0x000f280000300800 */
[----:B------:R-:W4:Y:S04]  /*29f70*/  LDL.LU R15, [R1+0x724] ;  /* 0x00072400010f7983 */ /* 0x000f280000300800 */
[----:B------:R-:W4:Y:S04]  /*29f80*/  LDL.LU R33, [R1+0x77c] ;  /* 0x00077c0001217983 */ /* 0x000f280000300800 */
[----:B--2---:R0:W-:Y:S04]  /*29f90*/  STS.U8 [R8+UR5+0x2500], R49 ;  /* 0x0025003108007988 */ /* 0x0041e80008000005 */
[----:B------:R-:W2:Y:S04]  /*29fa0*/  LDL.LU R42, [R1+0x778] ;  /* 0x00077800012a7983 */ /* 0x000ea80000300800 */
[----:B------:R1:W-:Y:S04]  /*29fb0*/  STS.U8 [R8+UR5+0x2100], R53 ;  /* 0x0021003508007988 */ /* 0x0003e80008000005 */
[----:B0-----:R-:W2:Y:S04]  /*29fc0*/  LDL.LU R49, [R1+0x7b4] ;  /* 0x0007b40001317983 */ /* 0x001ea80000300800 */
[----:B------:R-:W2:Y:S04]  /*29fd0*/  LDL.LU R64, [R1+0x790] ;  /* 0x0007900001407983 */ /* 0x000ea80000300800 */
[----:B------:R-:W2:Y:S04]  /*29fe0*/  LDL.LU R65, [R1+0x808] ;  /* 0x0008080001417983 */ /* 0x000ea80000300800 */
[----:B---3--:R0:W-:Y:S04]  /*29ff0*/  STS.U8 [R8+UR5+0xa100], R54 ;  /* 0x00a1003608007988 */ /* 0x0081e80008000005 */
[----:B-1----:R-:W3:Y:S04]  /*2a000*/  LDL.LU R53, [R1+0x7e8] ;  /* 0x0007e80001357983 */ /* 0x002ee80000300800 */
[----:B0-----:R-:W3:Y:S04]  /*2a010*/  LDL.LU R54, [R1+0x83c] ;  /* 0x00083c0001367983 */ /* 0x001ee80000300800 */
[----:B------:R0:W-:Y:S04]  /*2a020*/  STS.U8 [R8+UR5+0x1d00], R62 ;  /* 0x001d003e08007988 */ /* 0x0001e80008000005 */
[----:B------:R1:W-:Y:S04]  /*2a030*/  STS.U8 [R8+UR5+0x9d00], R63 ;  /* 0x009d003f08007988 */ /* 0x0003e80008000005 */
[----:B0-----:R-:W3:Y:S04]  /*2a040*/  LDL.LU R62, [R1+0x838] ;  /* 0x00083800013e7983 */ /* 0x001ee80000300800 */
[----:B------:R0:W-:Y:S04]  /*2a050*/  STS.U8 [R8+UR5+0x1900], R67 ;  /* 0x0019004308007988 */ /* 0x0001e80008000005 */
[----:B-1----:R-:W3:Y:S04]  /*2a060*/  LDL.LU R63, [R1+0x2dc] ;  /* 0x0002dc00013f7983 */ /* 0x002ee80000300800 */
        /* <DEDUP_REMOVED lines=12> */
[----:B------:R0:W-:Y:S04]  /*2a130*/  STS.U8 [R8+UR5+0x9900], R86 ;  /* 0x0099005608007988 */ /* 0x0001e80008000005 */
[----:B0-----:R-:W3:Y:S04]  /*2a140*/  LDL.LU R86, [R1+0x41c] ;  /* 0x00041c0001567983 */ /* 0x001ee80000300800 */
[----:B------:R-:W3:Y:S04]  /*2a150*/  LDL.LU R68, [R1+0x468] ;  /* 0x0004680001447983 */ /* 0x000ee80000300800 */
[----:B----4-:R0:W-:Y:S04]  /*2a160*/  STS.U8 [R8+UR5+0x1500], R52 ;  /* 0x0015003408007988 */ /* 0x0101e80008000005 */
[----:B0-----:R-:W4:Y:S04]  /*2a170*/  LDL.LU R52, [R1+0x464] ;  /* 0x0004640001347983 */ /* 0x001f280000300800 */
[----:B------:R0:W-:Y:S04]  /*2a180*/  STS.U8 [R8+UR5+0x9500], R83 ;  /* 0x0095005308007988 */ /* 0x0001e80008000005 */
[----:B------:R1:W-:Y:S04]  /*2a190*/  STS.U8 [R8+UR5+0x1100], R80 ;  /* 0x0011005008007988 */ /* 0x0003e80008000005 */
[----:B------:R0:W-:Y:S04]  /*2a1a0*/  STS.U8 [R8+UR5+0x9100], R15 ;  /* 0x0091000f08007988 */ /* 0x0001e80008000005 */
[----:B------:R0:W-:Y:S04]  /*2a1b0*/  STS.U8 [R8+UR5+0xd00], R33 ;  /* 0x000d002108007988 */ /* 0x0001e80008000005 */
[----:B--2---:R2:W-:Y:S04]  /*2a1c0*/  STS.U8 [R8+UR5+0x8d00], R42 ;  /* 0x008d002a08007988 */ /* 0x0045e80008000005 */
[----:B------:R2:W-:Y:S04]  /*2a1d0*/  STS.U8 [R8+UR5+0x900], R49 ;  /* 0x0009003108007988 */ /* 0x0005e80008000005 */
[----:B0-----:R-:W4:Y:S04]  /*2a1e0*/  LDL.LU R83, [R1+0x2de8] ;  /* 0x002de80001537983 */ /* 0x001f280000300800 */
[----:B-1----:R-:W4:Y:S04]  /*2a1f0*/  LDL.LU R80, [R1+0x2de4] ;  /* 0x002de40001507983 */ /* 0x002f280000300800 */
[----:B------:R-:W4:Y:S04]  /*2a200*/  LDL.LU R15, [R1+0x2de0] ;  /* 0x002de000010f7983 */ /* 0x000f280000300800 */
[----:B------:R-:W4:Y:S04]  /*2a210*/  LDL.LU R33, [R1+0x2ddc] ;  /* 0x002ddc0001217983 */ /* 0x000f280000300800 */
[----:B--2---:R-:W2:Y:S04]  /*2a220*/  LDL.LU R42, [R1+0x2dd8] ;  /* 0x002dd800012a7983 */ /* 0x004ea80000300800 */
[----:B------:R-:W2:Y:S04]  /*2a230*/  LDL.LU R49, [R1+0x2dd4] ;  /* 0x002dd40001317983 */ /* 0x000ea80000300800 */
[----:B------:R0:W-:Y:S04]  /*2a240*/  STS.U8 [R8+UR5+0x8900], R64 ;  /* 0x0089004008007988 */ /* 0x0001e80008000005 */
[----:B------:R1:W-:Y:S04]  /*2a250*/  STS.U8 [R8+UR5+0x500], R65 ;  /* 0x0005004108007988 */ /* 0x0003e80008000005 */
[----:B---3--:R3:W-:Y:S04]  /*2a260*/  STS.U8 [R8+UR5+0x8500], R53 ;  /* 0x0085003508007988 */ /* 0x0087e80008000005 */
[----:B------:R3:W-:Y:S04]  /*2a270*/  STS.U8 [R8+UR5+0x100], R54 ;  /* 0x0001003608007988 */ /* 0x0007e80008000005 */
[----:B0-----:R-:W2:Y:S04]  /*2a280*/  LDL.LU R64, [R1+0x4e0] ;  /* 0x0004e00001407983 */ /* 0x001ea80000300800 */
[----:B-1----:R-:W2:Y:S04]  /*2a290*/  LDL.LU R65, [R1+0x4d4] ;  /* 0x0004d40001417983 */ /* 0x002ea80000300800 */
[----:B---3--:R-:W3:Y:S04]  /*2a2a0*/  LDL.LU R53, [R1+0x2dd0] ;  /* 0x002dd00001357983 */ /* 0x008ee80000300800 */
[----:B------:R-:W2:Y:S04]  /*2a2b0*/  LDL.LU R54, [R1+0x2dcc] ;  /* 0x002dcc0001367983 */ /* 0x000ea80000300800 */
[----:B------:R0:W-:Y:S04]  /*2a2c0*/  STS.U8 [R8+UR5+0x8100], R62 ;  /* 0x0081003e08007988 */ /* 0x0001e80008000005 */
[----:B------:R1:W-:Y:S04]  /*2a2d0*/  STS.U8 [R8+UR5+0x4900], R63 ;  /* 0x0049003f08007988 */ /* 0x0003e80008000005 */
[----:B0-----:R-:W2:Y:S04]  /*2a2e0*/  LDL.LU R62, [R1+0x2dc8] ;  /* 0x002dc800013e7983 */ /* 0x001ea80000300800 */
[----:B------:R0:W-:Y:S04]  /*2a2f0*/  STS.U8 [R8+UR5+0xc900], R67 ;  /* 0x00c9004308007988 */ /* 0x0001e80008000005 */
[----:B-1----:R-:W3:Y:S04]  /*2a300*/  LDL.LU R63, [R1+0x2dc4] ;  /* 0x002dc400013f7983 */ /* 0x002ee80000300800 */
[----:B0-----:R-:W3:Y:S04]  /*2a310*/  LDL.LU R67, [R1+0x2dc0] ;  /* 0x002dc00001437983 */ /* 0x001ee80000300800 */
[----:B------:R0:W-:Y:S04]  /*2a320*/  STS.U8 [R8+UR5+0xbd00], R66 ;  /* 0x00bd004208007988 */ /* 0x0001e80008000005 */
[----:B0-----:R-:W3:Y:S04]  /*2a330*/  LDL.LU R66, [R1+0x4] ;  /* 0x0000040001427983 */ /* 0x001ee80000300800 */
[----:B------:R0:W-:Y:S04]  /*2a340*/  STS.U8 [R8+UR5+0xb100], R86 ;  /* 0x00b1005608007988 */ /* 0x0001e80008000005 */
[----:B0-----:R-:W3:Y:S04]  /*2a350*/  LDL.LU R86, [R1+0x8] ;  /* 0x0000080001567983 */ /* 0x001ee80000300800 */
[----:B----4-:R0:W-:Y:S04]  /*2a360*/  STS.U8 [R8+UR5+0xad00], R52 ;  /* 0x00ad003408007988 */ /* 0x0101e80008000005 */
[----:B0-----:R-:W4:Y:S04]  /*2a370*/  LDL.LU R52, [R1+0xc] ;  /* 0x00000c0001347983 */ /* 0x001f280000300800 */
[----:B------:R0:W-:Y:S04]  /*2a380*/  STS.U8 [R8+UR5+0xc500], R2 ;  /* 0x00c5000208007988 */ /* 0x0001e80008000005 */
[----:B0-----:R-:W4:Y:S04]  /*2a390*/  LDL.LU R2, [R1+0x2c] ;  /* 0x00002c0001027983 */ /* 0x001f280000300800 */
        /* <DEDUP_REMOVED lines=12> */
[----:B--2---:R-:W-:Y:S04]  /*2a460*/  STS.U8 [R8+UR5+0xe900], R62 ;  /* 0x00e9003e08007988 */ /* 0x004fe80008000005 */
[----:B------:R0:W-:Y:S04]  /*2a470*/  STL [R1+0x2ba4], R62 ;  /* 0x002ba43e01007387 */ /* 0x0001e80000100800 */
[----:B------:R-:W-:Y:S04]  /*2a480*/  STS.U8 [R8+UR5+0xb900], R59 ;  /* 0x00b9003b08007988 */ /* 0x000fe80008000005 */
[----:B---3--:R-:W-:Y:S04]  /*2a490*/  STS.U8 [R8+UR5+0x6900], R63 ;  /* 0x0069003f08007988 */ /* 0x008fe80008000005 */
[----:B------:R-:W-:Y:S04]  /*2a4a0*/  STS.U8 [R8+UR5+0x3500], R32 ;  /* 0x0035002008007988 */ /* 0x000fe80008000005 */
[----:B------:R-:W-:Y:S04]  /*2a4b0*/  STS.U8 [R8+UR5+0xb500], R41 ;  /* 0x00b5002908007988 */ /* 0x000fe80008000005 */
[----:B0-----:R-:W2:Y:S04]  /*2a4c0*/  LDL.LU R62, [R1+0x26c] ;  /* 0x00026c00013e7983 */ /* 0x001ea80000300800 */
[----:B------:R0:W-:Y:S04]  /*2a4d0*/  STL [R1+0x2bac], R63 ;  /* 0x002bac3f01007387 */ /* 0x0001e80000100800 */
[----:B------:R-:W-:Y:S04]  /*2a4e0*/  STS.U8 [R8+UR5+0xe500], R67 ;  /* 0x00e5004308007988 */ /* 0x000fe80008000005 */
[----:B------:R-:W-:Y:S04]  /*2a4f0*/  STS.U8 [R8+UR5+0x3100], R61 ;  /* 0x0031003d08007988 */ /* 0x000fe80008000005 */
[----:B------:R-:W-:Y:S04]  /*2a500*/  STS.U8 [R8+UR5+0x2900], R64 ;  /* 0x0029004008007988 */ /* 0x000fe80008000005 */
[----:B0-----:R-:W3:Y:S04]  /*2a510*/  LDL.LU R63, [R1+0x1f4] ;  /* 0x0001f400013f7983 */ /* 0x001ee80000300800 */
[----:B------:R0:W-:Y:S04]  /*2a520*/  STL [R1+0x2bb0], R67 ;  /* 0x002bb04301007387 */ /* 0x0001e80000100800 */
[----:B------:R1:W-:Y:S04]  /*2a530*/  STS.U8 [R8+UR5+0xa900], R65 ;  /* 0x00a9004108007988 */ /* 0x0003e80008000005 */
[----:B------:R1:W-:Y:S04]  /*2a540*/  STS.U8 [R8+UR5+0x6500], R66 ;  /* 0x0065004208007988 */ /* 0x0003e80008000005 */
[----:B0-----:R-:W3:Y:S04]  /*2a550*/  LDL.LU R67, [R1+0x40] ;  /* 0x0000400001437983 */ /* 0x001ee80000300800 */
[----:B------:R-:W3:Y:S04]  /*2a560*/  LDL.LU R59, [R1+0x544] ;  /* 0x00054400013b7983 */ /* 0x000ee80000300800 */
[----:B------:R-:W3:Y:S04]  /*2a570*/  LDL.LU R32, [R1+0x540] ;  /* 0x0005400001207983 */ /* 0x000ee80000300800 */
[----:B------:R-:W3:Y:S04]  /*2a580*/  LDL.LU R41, [R1+0x5a8] ;  /* 0x0005a80001297983 */ /* 0x000ee80000300800 */
[----:B------:R-:W3:Y:S04]  /*2a590*/  LDL.LU R61, [R1+0x5a4] ;  /* 0x0005a400013d7983 */ /* 0x000ee80000300800 */
[----:B------:R-:W3:Y:S04]  /*2a5a0*/  LDL.LU R64, [R1+0x618] ;  /* 0x0006180001407983 */ /* 0x000ee80000300800 */
[----:B-1----:R-:W3:Y:S04]  /*2a5b0*/  LDL.LU R65, [R1+0x604] ;  /* 0x0006040001417983 */ /* 0x002ee80000300800 */
[----:B------:R0:W-:Y:S04]  /*2a5c0*/  STS.U8 [R8+UR5+0xe100], R86 ;  /* 0x00e1005608007988 */ /* 0x0001e80008000005 */
[----:B------:R-:W3:Y:S04]  /*2a5d0*/  LDL.LU R66, [R1+0x678] ;  /* 0x0006780001427983 */ /* 0x000ee80000300800 */
[----:B0-----:R-:W3:Y:S04]  /*2a5e0*/  LDL.LU R86, [R1+0x674] ;  /* 0x0006740001567983 */ /* 0x001ee80000300800 */
[----:B----4-:R0:W-:Y:S04]  /*2a5f0*/  STS.U8 [R8+UR5+0x6100], R52 ;  /* 0x0061003408007988 */ /* 0x0101e80008000005 */
[----:B0-----:R-:W4:Y:S04]  /*2a600*/  LDL.LU R52, [R1+0x2dbc] ;  /* 0x002dbc0001347983 */ /* 0x001f280000300800 */
[----:B------:R0:W-:Y:S02]  /*2a610*/  STS.U8 [R8+UR5+0xdd00], R2 ;  /* 0x00dd000208007988 */ /* 0x0001e40008000005 */
[----:B0-----:R-:W0:Y:S02]  /*2a620*/  S2R R2, SR_TID.X ;  /* 0x0000000000027919 */ /* 0x001e240000002100 */
[----:B------:R-:W-:Y:S04]  /*2a630*/  STS.U8 [R8+UR5+0x5500], R9 ;  /* 0x0055000908007988 */ /* 0x000fe80008000005 */
[----:B------:R1:W-:Y:S04]  /*2a640*/  STS.U8 [R8+UR5+0x7d00], R11 ;  /* 0x007d000b08007988 */ /* 0x0003e80008000005 */
[----:B------:R0:W-:Y:S01]  /*2a650*/  STS.U8 [R8+UR5+0xfd00], R10 ;  /* 0x00fd000a08007988 */ /* 0x0001e20008000005 */
[----:B------:R-:W-:-:S03]  /*2a660*/  PRMT R58, RZ, 0x7610, R58 ;  /* 0x00007610ff3a7816 */ /* 0x000fc6000000003a */
[----:B------:R-:W-:Y:S04]  /*2a670*/  STS.U8 [R8+UR5+0xed00], R53 ;  /* 0x00ed003508007988 */ /* 0x000fe80008000005 */
[----:B------:R-:W-:Y:S04]  /*2a680*/  STS.U8 [R8+UR5+0x6d00], R54 ;  /* 0x006d003608007988 */ /* 0x000fe80008000005 */
[----:B------:R0:W-:Y:S04]  /*2a690*/  STS.U8 [R8+UR5+0x5d00], R68 ;  /* 0x005d004408007988 */ /* 0x0001e80008000005 */
[----:B------:R-:W-:Y:S04]  /*2a6a0*/  STS.U8 [R8+UR5+0xd100], R35 ;  /* 0x00d1002308007988 */ /* 0x000fe80008000005 */
[----:B------:R-:W-:Y:S04]  /*2a6b0*/  STS.U8 [R8+UR5+0x5100], R36 ;  /* 0x0051002408007988 */ /* 0x000fe80008000005 */
[----:B------:R-:W-:Y:S01]  /*2a6c0*/  STS.U8 [R8+UR5+0x4d00], R92 ;  /* 0x004d005c08007988 */ /* 0x000fe20008000005 */
[----:B-1----:R-:W-:-:S02]  /*2a6d0*/  @!P4 IMAD.MOV.U32 R11, RZ, RZ, R16 ;  /* 0x000000ffff0bc224 */ /* 0x002fc400078e0010 */
[----:B0-----:R-:W-:Y:S01]  /*2a6e0*/  @!P4 IMAD.MOV.U32 R10, RZ, RZ, R17 ;  /* 0x000000ffff0ac224 */ /* 0x001fe200078e0011 */
[----:B------:R-:W-:Y:S04]  /*2a6f0*/  STS.U8 [R8+UR5+0xcd00], R60 ;  /* 0x00cd003c08007988 */ /* 0x000fe80008000005 */
[----:B------:R-:W-:Y:S04]  /*2a700*/  STS.U8 [R8+UR5+0xf100], R49 ;  /* 0x00f1003108007988 */ /* 0x000fe80008000005 */
[----:B------:R-:W-:Y:S04]  /*2a710*/  STS.U8 [R8+UR5+0x7500], R42 ;  /* 0x0075002a08007988 */ /* 0x000fe80008000005 */
[----:B------:R-:W-:Y:S04]  /*2a720*/  STS.U8 [R8+UR5+0xf500], R33 ;  /* 0x00f5002108007988 */ /* 0x000fe80008000005 */
[----:B------:R-:W-:Y:S04]  /*2a730*/  STS.U8 [R8+UR5+0x7900], R21 ;  /* 0x0079001508007988 */ /* 0x000fe80008000005 */
[----:B--2---:R-:W-:Y:S04]  /*2a740*/  STS.U8 [R8+UR5+0xd500], R62 ;  /* 0x00d5003e08007988 */ /* 0x004fe80008000005 */
[----:B------:R0:W-:Y:S01]  /*2a750*/  STS.U8 [R8+UR5+0xf900], R12 ;  /* 0x00f9000c08007988 */ /* 0x0001e20008000005 */
[----:B------:R-:W-:-:S02]  /*2a760*/  PRMT R57, RZ, 0x7610, R57 ;  /* 0x00007610ff397816 */ /* 0x000fc40000000039 */
[----:B------:R-:W-:Y:S01]  /*2a770*/  PRMT R31, RZ, 0x7610, R31 ;  /* 0x00007610ff1f7816 */ /* 0x000fe2000000001f */
[----:B------:R-:W0:Y:S01]  /*2a780*/  LDC R68, c[0x0][0x3a0] ;  /* 0x0000e800ff447b82 */ /* 0x000e220000000800 */
[----:B------:R-:W-:-:S04]  /*2a790*/  LOP3.LUT R2, R2, 0x7f, RZ, 0xc0, !PT ;  /* 0x0000007f02027812 */ /* 0x000fc800078ec0ff */
[----:B------:R-:W-:Y:S01]  /*2a7a0*/  LOP3.LUT R9, R2, 0x30, RZ, 0x3c, !PT ;  /* 0x0000003002097812 */ /* 0x000fe200078e3cff */
[----:B---3--:R-:W-:Y:S04]  /*2a7b0*/  STS.U8 [R8+UR5+0x5900], R63 ;  /* 0x0059003f08007988 */ /* 0x008fe80008000005 */
[----:B------:R-:W-:Y:S04]  /*2a7c0*/  STS.U8 [R8+UR5+0xd900], R67 ;  /* 0x00d9004308007988 */ /* 0x000fe80008000005 */
[----:B----4-:R1:W-:Y:S04]  /*2a7d0*/  STS.U8 [R8+UR5+0x7100], R52 ;  /* 0x0071003408007988 */ /* 0x0103e80008000005 */
[----:B------:R-:W-:Y:S04]  /*2a7e0*/  STS.U8 [R9+UR5+0x2580], R59 ;  /* 0x0025803b09007988 */ /* 0x000fe80008000005 */
[----:B------:R-:W-:Y:S04]  /*2a7f0*/  STS.U8 [R9+UR5+0xa580], R32 ;  /* 0x00a5802009007988 */ /* 0x000fe80008000005 */
[----:B------:R-:W-:Y:S04]  /*2a800*/  STS.U8 [R9+UR5+0x2180], R41 ;  /* 0x0021802909007988 */ /* 0x000fe80008000005 */
[----:B------:R-:W-:Y:S04]  /*2a810*/  STS.U8 [R9+UR5+0xa180], R61 ;  /* 0x00a1803d09007988 */ /* 0x000fe80008000005 */
[----:B------:R-:W-:Y:S04]  /*2a820*/  STS.U8 [R9+UR5+0x1d80], R64 ;  /* 0x001d804009007988 */ /* 0x000fe80008000005 */
[----:B------:R-:W-:Y:S04]  /*2a830*/  STS.U8 [R9+UR5+0x9d80], R65 ;  /* 0x009d804109007988 */ /* 0x000fe80008000005 */
[----:B------:R-:W-:Y:S04]  /*2a840*/  STS.U8 [R9+UR5+0x1980], R66 ;  /* 0x0019804209007988 */ /* 0x000fe80008000005 */
[----:B------:R2:W-:Y:S04]  /*2a850*/  STS.U8 [R9+UR5+0x9980], R86 ;  /* 0x0099805609007988 */ /* 0x0005e80008000005 */
[----:B------:R3:W4:Y:S02]  /*2a860*/  @!P4 LDG.E.U8 R58, desc[UR18][R10.64] ;  /* 0x000000120a3ac981 */ /* 0x000724000c1e1100 */
[----:B---3--:R-:W-:-:S02]  /*2a870*/  @!P4 IMAD.MOV.U32 R10, RZ, RZ, R44 ;  /* 0x000000ffff0ac224 */ /* 0x008fc400078e002c */
[----:B------:R-:W-:-:S05]  /*2a880*/  @!P4 IMAD.MOV.U32 R11, RZ, RZ, R18 ;  /* 0x000000ffff0bc224 */ /* 0x000fca00078e0012 */
[----:B------:R3:W4:Y:S02]  /*2a890*/  @!P4 LDG.E.U8 R57, desc[UR18][R10.64] ;  /* 0x000000120a39c981 */ /* 0x000724000c1e1100 */
[----:B---3--:R-:W-:Y:S02]  /*2a8a0*/  @!P2 IMAD.MOV.U32 R10, RZ, RZ, R13 ;  /* 0x000000ffff0aa224 */ /* 0x008fe400078e000d */
[----:B------:R-:W-:-:S05]  /*2a8b0*/  @!P2 IMAD.MOV.U32 R11, RZ, RZ, R45 ;  /* 0x000000ffff0ba224 */ /* 0x000fca00078e002d */
[----:B------:R3:W4:Y:S01]  /*2a8c0*/  @!P2 LDG.E.U8 R31, desc[UR18][R10.64] ;  /* 0x000000120a1fa981 */ /* 0x000722000c1e1100 */
[----:B------:R-:W-:Y:S01]  /*2a8d0*/  PRMT R29, RZ, 0x7610, R29 ;  /* 0x00007610ff1d7816 */ /* 0x000fe2000000001d */
[----:B0-----:R-:W-:Y:S01]  /*2a8e0*/  VIADD R12, R68, 0xffffff0c ;  /* 0xffffff0c440c7836 */ /* 0x001fe20000000000 */
[----:B------:R-:W-:Y:S01]  /*2a8f0*/  PRMT R26, RZ, 0x7610, R26 ;  /* 0x00007610ff1a7816 */ /* 0x000fe2000000001a */
[----:B---3--:R-:W-:Y:S02]  /*2a900*/  @!P2 IMAD.MOV.U32 R10, RZ, RZ, R93 ;  /* 0x000000ffff0aa224 */ /* 0x008fe400078e005d */
[----:B------:R-:W-:Y:S01]  /*2a910*/  @!P2 IMAD.MOV.U32 R11, RZ, RZ, R39 ;  /* 0x000000ffff0ba224 */ /* 0x000fe200078e0027 */
[----:B------:R-:W-:-:S04]  /*2a920*/  ISETP.GE.U32.AND P4, PT, R12, 0x7ffffe0d, PT ;  /* 0x7ffffe0d0c00780c */ /* 0x000fc80003f86070 */
[----:B------:R0:W3:Y:S01]  /*2a930*/  @!P2 LDG.E.U8 R29, desc[UR18][R10.64] ;  /* 0x000000120a1da981 */ /* 0x0000e2000c1e1100 */
[----:B------:R-:W-:Y:S01]  /*2a940*/  PRMT R23, RZ, 0x7610, R23 ;  /* 0x00007610ff177816 */ /* 0x000fe20000000017 */
[----:B------:R-:W-:Y:S02]  /*2a950*/  VIADD R12, R68, 0xffffff0b ;  /* 0xffffff0b440c7836 */ /* 0x000fe40000000000 */
[----:B0-----:R-:W-:Y:S02]  /*2a960*/  @!P6 IMAD.MOV.U32 R10, RZ, RZ, R40 ;  /* 0x000000ffff0ae224 */ /* 0x001fe400078e0028 */
[----:B------:R-:W-:-:S05]  /*2a970*/  @!P6 IMAD.MOV.U32 R11, RZ, RZ, R34 ;  /* 0x000000ffff0be224 */ /* 0x000fca00078e0022 */
[----:B------:R0:W3:Y:S01]  /*2a980*/  @!P6 LDG.E.U8 R26, desc[UR18][R10.64] ;  /* 0x000000120a1ae981 */ /* 0x0000e2000c1e1100 */
[----:B------:R-:W-:Y:S02]  /*2a990*/  ISETP.GE.U32.AND P2, PT, R12, 0x7ffffe0c, PT ;  /* 0x7ffffe0c0c00780c */ /* 0x000fe40003f46070 */
[----:B------:R-:W-:Y:S01]  /*2a9a0*/  PRMT R54, RZ, 0x7610, R54 ;  /* 0x00007610ff367816 */ /* 0x000fe20000000036 */
[----:B0-----:R-:W-:Y:S02]  /*2a9b0*/  @!P6 IMAD.MOV.U32 R10, RZ, RZ, R85 ;  /* 0x000000ffff0ae224 */ /* 0x001fe400078e0055 */
[----:B------:R-:W-:-:S05]  /*2a9c0*/  @!P6 IMAD.MOV.U32 R11, RZ, RZ, R37 ;  /* 0x000000ffff0be224 */ /* 0x000fca00078e0025 */
[----:B------:R0:W3:Y:S01]  /*2a9d0*/  @!P6 LDG.E.U8 R23, desc[UR18][R10.64] ;  /* 0x000000120a17e981 */ /* 0x0000e2000c1e1100 */
[----:B------:R-:W-:Y:S01]  /*2a9e0*/  PRMT R53, RZ, 0x7610, R53 ;  /* 0x00007610ff357816 */ /* 0x000fe20000000035 */
[----:B------:R-:W-:Y:S02]  /*2a9f0*/  VIADD R12, R68, 0xffffff0a ;  /* 0xffffff0a440c7836 */ /* 0x000fe40000000000 */
[----:B0-----:R-:W-:Y:S02]  /*2aa00*/  @!P4 IMAD.MOV.U32 R10, RZ, RZ, R90 ;  /* 0x000000ffff0ac224 */ /* 0x001fe400078e005a */
[----:B------:R-:W-:-:S05]  /*2aa10*/  @!P4 IMAD.MOV.U32 R11, RZ, RZ, R91 ;  /* 0x000000ffff0bc224 */ /* 0x000fca00078e005b */
[----:B------:R0:W3:Y:S01]  /*2aa20*/  @!P4 LDG.E.U8 R54, desc[UR18][R10.64] ;  /* 0x000000120a36c981 */ /* 0x0000e2000c1e1100 */
[----:B------:R-:W-:Y:S02]  /*2aa30*/  ISETP.GE.U32.AND P6, PT, R12, 0x7ffffe0b, PT ;  /* 0x7ffffe0b0c00780c */ /* 0x000fe40003fc6070 */
[----:B-1----:R-:W-:Y:S01]  /*2aa40*/  PRMT R52, RZ, 0x7610, R52 ;  /* 0x00007610ff347816 */ /* 0x002fe20000000034 */
[----:B0-----:R-:W-:Y:S02]  /*2aa50*/  @!P4 IMAD.MOV.U32 R10, RZ, RZ, R88 ;  /* 0x000000ffff0ac224 */ /* 0x001fe400078e0058 */
[----:B------:R-:W-:-:S05]  /*2aa60*/  @!P4 IMAD.MOV.U32 R11, RZ, RZ, R89 ;  /* 0x000000ffff0bc224 */ /* 0x000fca00078e0059 */
[----:B------:R0:W3:Y:S01]  /*2aa70*/  @!P4 LDG.E.U8 R53, desc[UR18][R10.64] ;  /* 0x000000120a35c981 */ /* 0x0000e2000c1e1100 */
[----:B------:R-:W-:-:S03]  /*2aa80*/  PRMT R51, RZ, 0x7610, R51 ;  /* 0x00007610ff337816 */ /* 0x000fc60000000033 */
[----:B------:R-:W-:Y:S01]  /*2aa90*/  STL [R1+0x27c4], R8 ;  /* 0x0027c40801007387 */ /* 0x000fe20000100800 */
[----:B------:R-:W-:Y:S02]  /*2aaa0*/  VIADD R12, R68, 0xffffff09 ;  /* 0xffffff09440c7836 */ /* 0x000fe40000000000 */
[----:B0-----:R-:W-:Y:S02]  /*2aab0*/  @!P2 IMAD.MOV.U32 R10, RZ, RZ, R38 ;  /* 0x000000ffff0aa224 */ /* 0x001fe400078e0026 */
[----:B------:R-:W-:Y:S01]  /*2aac0*/  @!P2 IMAD.MOV.U32 R11, RZ, RZ, R87 ;  /* 0x000000ffff0ba224 */ /* 0x000fe200078e0057 */
[----:B------:R0:W-:Y:S04]  /*2aad0*/  STL [R1+0x27c8], R8 ;  /* 0x0027c80801007387 */ /* 0x0001e80000100800 */
[----:B------:R-:W3:Y:S04]  /*2aae0*/  LDL.LU R16, [R1+0x2db8] ;  /* 0x002db80001107983 */ /* 0x000ee80000300800 */
[----:B------:R-:W3:Y:S04]  /*2aaf0*/  LDL.LU R17, [R1+0x2db4] ;  /* 0x002db40001117983 */ /* 0x000ee80000300800 */
[----:B------:R-:W3:Y:S04]  /*2ab00*/  LDL.LU R18, [R1+0x2db0] ;  /* 0x002db00001127983 */ /* 0x000ee80000300800 */
[----:B------:R1:W3:Y:S04]  /*2ab10*/  @!P2 LDG.E.U8 R52, desc[UR18][R10.64] ;  /* 0x000000120a34a981 */ /* 0x0002e8000c1e1100 */
[----:B------:R-:W3:Y:S01]  /*2ab20*/  LDL.LU R44, [R1+0x2dac] ;  /* 0x002dac00012c7983 */ /* 0x000ee20000300800 */
[----:B------:R-:W-:-:S02]  /*2ab30*/  ISETP.GE.U32.AND P4, PT, R12, 0x7ffffe0a, PT ;  /* 0x7ffffe0a0c00780c */ /* 0x000fc40003f86070 */
[----:B------:R-:W-:Y:S01]  /*2ab40*/  PRMT R56, RZ, 0x7610, R56 ;  /* 0x00007610ff387816 */ /* 0x000fe20000000038 */
[----:B------:R-:W3:Y:S04]  /*2ab50*/  LDL.LU R45, [R1+0x2da8] ;  /* 0x002da800012d7983 */ /* 0x000ee80000300800 */
[----:B------:R-:W3:Y:S04]  /*2ab60*/  LDL.LU R13, [R1+0x2da4] ;  /* 0x002da400010d7983 */ /* 0x000ee80000300800 */
[----:B------:R-:W3:Y:S04]  /*2ab70*/  LDL.LU R39, [R1+0x2da0] ;  /* 0x002da00001277983 */ /* 0x000ee80000300800 */
[----:B------:R-:W3:Y:S01]  /*2ab80*/  LDL.LU R93, [R1+0x2d9c] ;  /* 0x002d9c00015d7983 */ /* 0x000ee20000300800 */
[----:B-1----:R-:W-:-:S03]  /*2ab90*/  @!P2 IMAD.MOV.U32 R10, RZ, RZ, R84 ;  /* 0x000000ffff0aa224 */ /* 0x002fc600078e0054 */
[----:B------:R-:W3:Y:S01]  /*2aba0*/  LDL.LU R34, [R1+0x2d98] ;  /* 0x002d980001227983 */ /* 0x000ee20000300800 */
[----:B------:R-:W-:-:S03]  /*2abb0*/  @!P2 IMAD.MOV.U32 R11, RZ, RZ, R76 ;  /* 0x000000ffff0ba224 */ /* 0x000fc600078e004c */
[----:B------:R-:W3:Y:S01]  /*2abc0*/  LDL.LU R40, [R1+0x2d94] ;  /* 0x002d940001287983 */ /* 0x000ee20000300800 */
[----:B------:R-:W-:-:S03]  /*2abd0*/  PRMT R55, RZ, 0x7610, R55 ;  /* 0x00007610ff377816 */ /* 0x000fc60000000037 */
[----:B------:R-:W3:Y:S04]  /*2abe0*/  LDL.LU R37, [R1+0x2d90] ;  /* 0x002d900001257983 */ /* 0x000ee80000300800 */
[----:B------:R1:W3:Y:S04]  /*2abf0*/  @!P2 LDG.E.U8 R51, desc[UR18][R10.64] ;  /* 0x000000120a33a981 */ /* 0x0002e8000c1e1100 */
[----:B------:R-:W3:Y:S04]  /*2ac00*/  LDL.LU R85, [R1+0x2d8c] ;  /* 0x002d8c0001557983 */ /* 0x000ee80000300800 */
[----:B------:R-:W3:Y:S04]  /*2ac10*/  LDL.LU R91, [R1+0x2d88] ;  /* 0x002d8800015b7983 */ /* 0x000ee80000300800 */
[----:B------:R-:W3:Y:S04]  /*2ac20*/  LDL.LU R90, [R1+0x2d84] ;  /* 0x002d8400015a7983 */ /* 0x000ee80000300800 */
[----:B--2---:R-:W2:Y:S04]  /*2ac30*/  LDL.LU R86, [R1+0xaf0] ;  /* 0x000af00001567983 */ /* 0x004ea80000300800 */
[----:B------:R-:W2:Y:S01]  /*2ac40*/  LDL.LU R89, [R1+0x2d80] ;  /* 0x002d800001597983 */ /* 0x000ea20000300800 */
[----:B------:R-:W-:-:S03]  /*2ac50*/  PRMT R22, RZ, 0x7610, R22 ;  /* 0x00007610ff167816 */ /* 0x000fc60000000016 */
[----:B------:R-:W2:Y:S01]  /*2ac60*/  LDL.LU R88, [R1+0x2d7c] ;  /* 0x002d7c0001587983 */ /* 0x000ea20000300800 */
[----:B-1----:R-:W-:Y:S02]  /*2ac70*/  @!P6 IMAD.MOV.U32 R10, RZ, RZ, R81 ;  /* 0x000000ffff0ae224 */ /* 0x002fe400078e0051 */
[----:B------:R-:W-:-:S05]  /*2ac80*/  @!P6 IMAD.MOV.U32 R11, RZ, RZ, R82 ;  /* 0x000000ffff0be224 */ /* 0x000fca00078e0052 */
[----:B------:R1:W2:Y:S02]  /*2ac90*/  @!P6 LDG.E.U8 R56, desc[UR18][R10.64] ;  /* 0x000000120a38e981 */ /* 0x0002a4000c1e1100 */
[----:B-1----:R-:W-:Y:S02]  /*2aca0*/  @!P6 IMAD.MOV.U32 R10, RZ, RZ, R77 ;  /* 0x000000ffff0ae224 */ /* 0x002fe400078e004d */
[----:B------:R-:W-:-:S05]  /*2acb0*/  @!P6 IMAD.MOV.U32 R11, RZ, RZ, R78 ;  /* 0x000000ffff0be224 */ /* 0x000fca00078e004e */
[----:B------:R1:W2:Y:S02]  /*2acc0*/  @!P6 LDG.E.U8 R55, desc[UR18][R10.64] ;  /* 0x000000120a37e981 */ /* 0x0002a4000c1e1100 */
[----:B-1----:R-:W-:Y:S02]  /*2acd0*/  @!P4 IMAD.MOV.U32 R10, RZ, RZ, R74 ;  /* 0x000000ffff0ac224 */ /* 0x002fe400078e004a */
[----:B------:R-:W-:-:S05]  /*2ace0*/  @!P4 IMAD.MOV.U32 R11, RZ, RZ, R75 ;  /* 0x000000ffff0bc224 */ /* 0x000fca00078e004b */
[----:B------:R1:W2:Y:S04]  /*2acf0*/  @!P4 LDG.E.U8 R22, desc[UR18][R10.64] ;  /* 0x000000120a16c981 */ /* 0x0002a8000c1e1100 */
[----:B----4-:R-:W-:Y:S04]  /*2ad00*/  STL [R1+0x110], R31 ;  /* 0x0001101f01007387 */ /* 0x010fe80000100800 */
[----:B------:R-:W4:Y:S04]  /*2ad10*/  LDL.LU R87, [R1+0x2d78] ;  /* 0x002d780001577983 */ /* 0x000f280000300800 */
[----:B------:R-:W4:Y:S01]  /*2ad20*/  LDL.LU R38, [R1+0xb0c] ;  /* 0x000b0c0001267983 */ /* 0x000f220000300800 */
[----:B------:R-:W-:-:S05]  /*2ad30*/  VIADD R12, R68, 0xffffff08 ;  /* 0xffffff08440c7836 */ /* 0x000fca0000000000 */
[----:B------:R-:W-:Y:S02]  /*2ad40*/  ISETP.GE.U32.AND P2, PT, R12, 0x7ffffe09, PT ;  /* 0x7ffffe090c00780c */ /* 0x000fe40003f46070 */
[----:B------:R-:W-:Y:S01]  /*2ad50*/  PRMT R21, RZ, 0x7610, R21 ;  /* 0x00007610ff157816 */ /* 0x000fe20000000015 */
[----:B-1----:R-:W-:Y:S02]  /*2ad60*/  @!P4 IMAD.MOV.U32 R10, RZ, RZ, R0 ;  /* 0x000000ffff0ac224 */ /* 0x002fe400078e0000 */
[----:B------:R-:W-:Y:S02]  /*2ad70*/  @!P4 IMAD.MOV.U32 R11, RZ, RZ, R73 ;  /* 0x000000ffff0bc224 */ /* 0x000fe400078e0049 */
[----:B------:R-:W-:Y:S01]  /*2ad80*/  VIADD R12, R68, 0xffffff04 ;  /* 0xffffff04440c7836 */ /* 0x000fe20000000000 */
[----:B---3--:R-:W-:Y:S04]  /*2ad90*/  STL [R1+0x108], R29 ;  /* 0x0001081d01007387 */ /* 0x008fe80000100800 */
[----:B------:R-:W3:Y:S01]  /*2ada0*/  LDL.LU R84, [R1+0x2d74] ;  /* 0x002d740001547983 */ /* 0x000ee20000300800 */
[----:B0-----:R-:W-:-:S03]  /*2adb0*/  PRMT R8, RZ, 0x7610, R8 ;  /* 0x00007610ff087816 */ /* 0x001fc60000000008 */
[----:B------:R0:W3:Y:S01]  /*2adc0*/  @!P4 LDG.E.U8 R21, desc[UR18][R10.64] ;  /* 0x000000120a15c981 */ /* 0x0000e2000c1e1100 */
[----:B------:R-:W-:Y:S02]  /*2add0*/  ISETP.GE.U32.AND P6, PT, R12, 0x7ffffe05, PT ;  /* 0x7ffffe050c00780c */ /* 0x000fe40003fc6070 */
[----:B------:R-:W-:Y:S01]  /*2ade0*/  PRMT R7, RZ, 0x7610, R7 ;  /* 0x00007610ff077816 */ /* 0x000fe20000000007 */
[----:B0-----:R-:W-:Y:S01]  /*2adf0*/  @!P2 IMAD.MOV.U32 R10, RZ, RZ, R71 ;  /* 0x000000ffff0aa224 */ /* 0x001fe200078e0047 */
[----:B------:R-:W-:Y:S04]  /*2ae00*/  STL [R1+0x144], R26 ;  /* 0x0001441a01007387 */ /* 0x000fe80000100800 */
[----:B------:R-:W3:Y:S04]  /*2ae10*/  LDL.LU R82, [R1+0x2d70] ;  /* 0x002d700001527983 */ /* 0x000ee80000300800 */
[----:B------:R-:W3:Y:S04]  /*2ae20*/  LDL.LU R81, [R1+0x2d6c] ;  /* 0x002d6c0001517983 */ /* 0x000ee80000300800 */
[----:B------:R-:W3:Y:S01]  /*2ae30*/  LDL.LU R76, [R1+0xb1c] ;  /* 0x000b1c00014c7983 */ /* 0x000ee20000300800 */
[----:B------:R-:W-:-:S05]  /*2ae40*/  @!P2 IMAD.MOV.U32 R11, RZ, RZ, R72 ;  /* 0x000000ffff0ba224 */ /* 0x000fca00078e0048 */
[----:B------:R0:W3:Y:S04]  /*2ae50*/  @!P2 LDG.E.U8 R8, desc[UR18][R10.64] ;  /* 0x000000120a08a981 */ /* 0x0000e8000c1e1100 */
[----:B------:R1:W-:Y:S04]  /*2ae60*/  STL [R1+0x13c], R23 ;  /* 0x00013c1701007387 */ /* 0x0003e80000100800 */
[----:B------:R-:W3:Y:S04]  /*2ae70*/  LDL.LU R78, [R1+0x2d68] ;  /* 0x002d6800014e7983 */ /* 0x000ee80000300800 */
[----:B------:R-:W3:Y:S04]  /*2ae80*/  LDL.LU R77, [R1+0x2d64] ;  /* 0x002d6400014d7983 */ /* 0x000ee80000300800 */
[----:B------:R-:W3:Y:S04]  /*2ae90*/  LDL.LU R75, [R1+0x2d60] ;  /* 0x002d6000014b7983 */ /* 0x000ee80000300800 */
[----:B------:R-:W3:Y:S04]  /*2aea0*/  LDL.LU R74, [R1+0x2d5c] ;  /* 0x002d5c00014a7983 */ /* 0x000ee80000300800 */
[----:B------:R-:W3:Y:S01]  /*2aeb0*/  LDL.LU R73, [R1+0x2d58] ;  /* 0x002d580001497983 */ /* 0x000ee20000300800 */
[----:B0-----:R-:W-:-:S02]  /*2aec0*/  @!P2 IMAD.MOV.U32 R10, RZ, RZ, R79 ;  /* 0x000000ffff0aa224 */ /* 0x001fc400078e004f */
[----:B------:R-:W-:Y:S01]  /*2aed0*/  @!P2 IMAD.MOV.U32 R11, RZ, RZ, R20 ;  /* 0x000000ffff0ba224 */ /* 0x000fe200078e0014 */
[----:B------:R-:W3:Y:S04]  /*2aee0*/  LDL.LU R0, [R1+0x2d54] ;  /* 0x002d540001007983 */ /* 0x000ee80000300800 */
[----:B------:R-:W3:Y:S04]  /*2aef0*/  LDL.LU R72, [R1+0x2d50] ;  /* 0x002d500001487983 */ /* 0x000ee80000300800 */
[----:B------:R-:W3:Y:S04]  /*2af00*/  LDL.LU R71, [R1+0x2d4c] ;  /* 0x002d4c0001477983 */ /* 0x000ee80000300800 */
[----:B------:R-:W3:Y:S01]  /*2af10*/  @!P2 LDG.E.U8 R7, desc[UR18][R10.64] ;  /* 0x000000120a07a981 */ /* 0x000ee2000c1e1100 */
[----:B-1----:R-:W-:Y:S01]  /*2af20*/  @!P6 IMAD.MOV.U32 R23, RZ, RZ, R69 ;  /* 0x000000ffff17e224 */ /* 0x002fe200078e0045 */
[----:B--2---:R-:W-:-:S02]  /*2af30*/  ISETP.GE.AND P4, PT, R86, RZ, PT ;  /* 0x000000ff5600720c */ /* 0x004fc40003f86270 */
[----:B------:R-:W2:Y:S04]  /*2af40*/  LDL.LU R86, [R1+0xb20] ;  /* 0x000b200001567983 */ /* 0x000ea80000300800 */
[----:B------:R-:W2:Y:S04]  /*2af50*/  LDL.LU R20, [R1+0x2d48] ;  /* 0x002d480001147983 */ /* 0x000ea80000300800 */
[----:B------:R-:W2:Y:S01]  /*2af60*/  LDL.LU R79, [R1+0xb28] ;  /* 0x000b2800014f7983 */ /* 0x000ea20000300800 */
[----:B----4-:R-:W-:-:S03]  /*2af70*/  ISETP.GE.AND P2, PT, R38, RZ, PT ;  /* 0x000000ff2600720c */ /* 0x010fc60003f46270 */
[----:B------:R-:W4:Y:S04]  /*2af80*/  LDL.LU R38, [R1+0xad0] ;  /* 0x000ad00001267983 */ /* 0x000f280000300800 */
[----:B------:R0:W-:Y:S04]  /*2af90*/  STL [R1+0x134], R22 ;  /* 0x0001341601007387 */ /* 0x0001e80000100800 */
[----:B------:R-:W2:Y:S04]  /*2afa0*/  LDL.LU R69, [R1+0x2d44] ;  /* 0x002d440001457983 */ /* 0x000ea80000300800 */
[----:B------:R-:W2:Y:S01]  /*2afb0*/  LDL.LU R36, [R1+0x11c] ;  /* 0x00011c0001247983 */ /* 0x000ea20000300800 */
[----:B------:R-:W-:Y:S01]  /*2afc0*/  PRMT R50, RZ, 0x7610, R50 ;  /* 0x00007610ff327816 */ /* 0x000fe20000000032 */
[----:B0-----:R-:W-:-:S02]  /*2afd0*/  @!P6 IMAD.MOV.U32 R22, RZ, RZ, R43 ;  /* 0x000000ffff16e224 */ /* 0x001fc400078e002b */
[----:B------:R-:W3:Y:S04]  /*2afe0*/  LDL.LU R43, [R1+0xacc] ;  /* 0x000acc00012b7983 */ /* 0x000ee80000300800 */
[----:B------:R0:W3:Y:S02]  /*2aff0*/  @!P6 LDG.E.U8 R50, desc[UR18][R22.64] ;  /* 0x000000121632e981 */ /* 0x0000e4000c1e1100 */
[----:B0-----:R-:W-:Y:S02]  /*2b000*/  @!P6 IMAD.MOV.U32 R23, RZ, RZ, R19 ;  /* 0x000000ffff17e224 */ /* 0x001fe400078e0013 */
[----:B------:R-:W4:Y:S04]  /*2b010*/  LDL.LU R19, [R1+0x2d40] ;  /* 0x002d400001137983 */ /* 0x000f280000300800 */
[----:B------:R-:W4:Y:S01]  /*2b020*/  LDL.LU R42, [R1+0x114] ;  /* 0x00011400012a7983 */ /* 0x000f220000300800 */
[----:B--2---:R-:W-:-:S05]  /*2b030*/  @!P0 IMAD.MOV R36, RZ, RZ, -R36 ;  /* 0x000000ffff248224 */ /* 0x004fca00078e0a24 */
[----:B------:R-:W-:Y:S04]  /*2b040*/  STL [R1+0x2bb4], R36 ;  /* 0x002bb42401007387 */ /* 0x000fe80000100800 */
[----:B---3--:R0:W-:Y:S04]  /*2b050*/  STL [R1+0x120], R7 ;  /* 0x0001200701007387 */ /* 0x0081e80000100800 */
[----:B0-----:R-:W2:Y:S04]  /*2b060*/  LDL.LU R7, [R1+0x10c] ;  /* 0x00010c0001077983 */ /* 0x001ea80000300800 */
[----:B------:R-:W-:Y:S01]  /*2b070*/  STL [R1+0x12c], R21 ;  /* 0x00012c1501007387 */ /* 0x000fe20000100800 */
[----:B----4-:R-:W-:-:S05]  /*2b080*/  @!P3 IMAD.MOV R42, RZ, RZ, -R42 ;  /* 0x000000ffff2ab224 */ /* 0x010fca00078e0a2a */
[----:B------:R-:W-:Y:S04]  /*2b090*/  STL [R1+0x2bb8], R42 ;  /* 0x002bb82a01007387 */ /* 0x000fe80000100800 */
[----:B------:R-:W-:Y:S04]  /*2b0a0*/  STL [R1+0x2bd0], R42 ;  /* 0x002bd02a01007387 */ /* 0x000fe80000100800 */
[----:B------:R-:W-:Y:S04]  /*2b0b0*/  STL [R1+0x2be8], R42 ;  /* 0x002be82a01007387 */ /* 0x000fe80000100800 */
[----:B------:R-:W-:Y:S04]  /*2b0c0*/  STL [R1+0x2c00], R42 ;  /* 0x002c002a01007387 */ /* 0x000fe80000100800 */
[----:B------:R0:W-:Y:S04]  /*2b0d0*/  STL [R1+0x128], R8 ;  /* 0x0001280801007387 */ /* 0x0001e80000100800 */
        /* <DEDUP_REMOVED lines=8> */
[----:B0-----:R-:W3:Y:S01]  /*2b160*/  LDL.LU R8, [R1+0x100] ;  /* 0x0001000001087983 */ /* 0x001ee20000300800 */
[----:B--2---:R-:W-:-:S05]  /*2b170*/  @!P5 IMAD.MOV R7, RZ, RZ, -R7 ;  /* 0x000000ffff07d224 */ /* 0x004fca00078e0a07 */
[----:B------:R0:W-:Y:S04]  /*2b180*/  STL [R1+0x10c], R7 ;  /* 0x00010c0701007387 */ /* 0x0001e80000100800 */
[----:B0-----:R-:W2:Y:S01]  /*2b190*/  LDL.LU R7, [R1+0xfc] ;  /* 0x0000fc0001077983 */ /* 0x001ea20000300800 */
[----:B---3--:R-:W-:-:S05]  /*2b1a0*/  @!P4 IMAD.MOV R8, RZ, RZ, -R8 ;  /* 0x000000ffff08c224 */ /* 0x008fca00078e0a08 */
[----:B------:R0:W-:Y:S04]  /*2b1b0*/  STL [R1+0x100], R8 ;  /* 0x0001000801007387 */ /* 0x0001e80000100800 */
[----:B------:R-:W-:Y:S01]  /*2b1c0*/  STL [R1+0x26d8], R14 ;  /* 0x0026d80e01007387 */ /* 0x000fe20000100800 */
[----:B--2---:R-:W-:-:S05]  /*2b1d0*/  @!P2 IMAD.MOV R7, RZ, RZ, -R7 ;  /* 0x000000ffff07a224 */ /* 0x004fca00078e0a07 */
[----:B------:R1:W-:Y:S04]  /*2b1e0*/  STL [R1+0xfc], R7 ;  /* 0x0000fc0701007387 */ /* 0x0003e80000100800 */
[----:B------:R-:W-:Y:S04]  /*2b1f0*/  STL [R1+0x2b04], R14 ;  /* 0x002b040e01007387 */ /* 0x000fe80000100800 */
[----:B------:R2:W-:Y:S04]  /*2b200*/  STL [R1+0x2bbc], R14 ;  /* 0x002bbc0e01007387 */ /* 0x0005e80000100800 */
[----:B------:R-:W3:Y:S04]  /*2b210*/  LDL.LU R31, [R1+0xf8] ;  /* 0x0000f800011f7983 */ /* 0x000ee80000300800 */
[----:B0-----:R-:W4:Y:S01]  /*2b220*/  LDL.LU R8, [R1+0xe8] ;  /* 0x0000e80001087983 */ /* 0x001f220000300800 */
[----:B------:R-:W-:-:S02]  /*2b230*/  ISETP.GE.AND P0, PT, R76, RZ, PT ;  /* 0x000000ff4c00720c */ /* 0x000fc40003f06270 */
[----:B------:R-:W-:Y:S02]  /*2b240*/  ISETP.GE.AND P3, PT, R86, RZ, PT ;  /* 0x000000ff5600720c */ /* 0x000fe40003f66270 */
[----:B------:R-:W-:Y:S02]  /*2b250*/  ISETP.GE.AND P5, PT, R79, RZ, PT ;  /* 0x000000ff4f00720c */ /* 0x000fe40003fa6270 */
[----:B------:R-:W-:Y:S01]  /*2b260*/  PRMT R11, RZ, 0x7610, R11 ;  /* 0x00007610ff0b7816 */ /* 0x000fe2000000000b */
[----:B------:R-:W-:Y:S02]  /*2b270*/  @!P6 IMAD.MOV.U32 R22, RZ, RZ, R70 ;  /* 0x000000ffff16e224 */ /* 0x000fe400078e0046 */
[----:B-1----:R-:W-:-:S03]  /*2b280*/  IMAD.MOV.U32 R7, RZ, RZ, R85 ;  /* 0x000000ffff077224 */ /* 0x002fc600078e0055 */
[----:B------:R0:W2:Y:S04]  /*2b290*/  @!P6 LDG.E.U8 R11, desc[UR18][R22.64] ;  /* 0x00000012160be981 */ /* 0x0000a8000c1e1100 */
[----:B------:R-:W-:Y:S01]  /*2b2a0*/  STL [R1+0x2bc0], R85 ;  /* 0x002bc05501007387 */ /* 0x000fe20000100800 */
[----:B------:R-:W-:Y:S01]  /*2b2b0*/  IMAD R26, R14, 0xfd, RZ ;  /* 0x000000fd0e1a7824 */ /* 0x000fe200078e02ff */
[----:B------:R-:W-:Y:S01]  /*2b2c0*/  ISETP.GE.AND P4, PT, R38, RZ, PT ;  /* 0x000000ff2600720c */ /* 0x000fe20003f86270 */
[----:B------:R-:W-:Y:S02]  /*2b2d0*/  @!P5 IMAD.MOV R7, RZ, RZ, -R7 ;  /* 0x000000ffff07d224 */ /* 0x000fe400078e0a07 */
[C---:B0-----:R-:W-:Y:S02]  /*2b2e0*/  IMAD R22, R14.reuse, 0xec, RZ ;  /* 0x000000ec0e167824 */ /* 0x041fe400078e02ff */
[----:B------:R-:W-:Y:S01]  /*2b2f0*/  IMAD R23, R14, 0xfc, RZ ;  /* 0x000000fc0e177824 */ /* 0x000fe200078e02ff */
[----:B------:R-:W-:Y:S01]  /*2b300*/  ISETP.GE.AND P2, PT, R43, RZ, PT ;  /* 0x000000ff2b00720c */ /* 0x000fe20003f46270 */
[----:B------:R-:W-:Y:S01]  /*2b310*/  VIADD R29, R68, 0xffffff03 ;  /* 0xffffff03441d7836 */ /* 0x000fe20000000000 */
[----:B------:R-:W-:-:S02]  /*2b320*/  SHF.R.S32.HI R10, RZ, 0x1f, R22 ;  /* 0x0000001fff0a7819 */ /* 0x000fc40000011416 */
[----:B------:R-:W-:Y:S02]  /*2b330*/  SHF.R.S32.HI R21, RZ, 0x1f, R23 ;  /* 0x0000001fff157819 */ /* 0x000fe40000011417 */
[----:B------:R-:W-:Y:S02]  /*2b340*/  IADD3 R59, P5, PT, R23, R3, RZ ;  /* 0x00000003173b7210 */ /* 0x000fe40007fbe0ff */
[----:B------:R-:W-:-:S03]  /*2b350*/  SHF.R.S32.HI R12, RZ, 0x1f, R26 ;  /* 0x0000001fff0c7819 */ /* 0x000fc6000001141a */
[----:B------:R-:W-:Y:S02]  /*2b360*/  IMAD.X R60, R21, 0x1, R5, P5 ;  /* 0x00000001153c7824 */ /* 0x000fe400028e0605 */
[----:B---3--:R-:W-:Y:S02]  /*2b370*/  @!P0 IMAD.MOV R31, RZ, RZ, -R31 ;  /* 0x000000ffff1f8224 */ /* 0x008fe400078e0a1f */
[----:B----4-:R-:W-:Y:S01]  /*2b380*/  @!P3 IMAD.MOV R8, RZ, RZ, -R8 ;  /* 0x000000ffff08b224 */ /* 0x010fe200078e0a08 */
[-C--:B--2---:R-:W-:Y:S02]  /*2b390*/  IADD3 R14, P3, PT, R22, R3.reuse, RZ ;  /* 0x00000003160e7210 */ /* 0x084fe40007f7e0ff */
[----:B------:R0:W-:Y:S04]  /*2b3a0*/  STL [R1+0xf8], R31 ;  /* 0x0000f81f01007387 */ /* 0x0001e80000100800 */
[----:B------:R-:W2:Y:S04]  /*2b3b0*/  LDL.LU R79, [R1+0xb24] ;  /* 0x000b2400014f7983 */ /* 0x000ea80000300800 */
[----:B------:R-:W-:Y:S04]  /*2b3c0*/  STL [R1+0xe8], R8 ;  /* 0x0000e80801007387 */ /* 0x000fe80000100800 */
[----:B------:R-:W3:Y:S04]  /*2b3d0*/  LDL.LU R38, [R1+0xb38] ;  /* 0x000b380001267983 */ /* 0x000ee80000300800 */
[----:B------:R-:W4:Y:S04]  /*2b3e0*/  LDL.LU R43, [R1+0xb18] ;  /* 0x000b1800012b7983 */ /* 0x000f280000300800 */
[----:B------:R1:W-:Y:S01]  /*2b3f0*/  STL [R1+0x114], R7 ;  /* 0x0001140701007387 */ /* 0x0003e20000100800 */
[----:B------:R-:W-:-:S03]  /*2b400*/  IADD3 R35, P0, PT, R26, R3, RZ ;  /* 0x000000031a237210 */ /* 0x000fc60007f1e0ff */
[----:B------:R-:W-:Y:S01]  /*2b410*/  STL [R1+0x7e8], R14 ;  /* 0x0007e80e01007387 */ /* 0x000fe20000100800 */
[----:B0-----:R-:W-:-:S03]  /*2b420*/  IMAD.X R31, R10, 0x1, R5, P3 ;  /* 0x000000010a1f7824 */ /* 0x001fc600018e0605 */
[----:B------:R-:W-:Y:S04]  /*2b430*/  STL [R1+0x26dc], R3 ;  /* 0x0026dc0301007387 */ /* 0x000fe80000100800 */
[----:B------:R-:W-:Y:S01]  /*2b440*/  STL [R1+0x17f0], R59 ;  /* 0x0017f03b01007387 */ /* 0x000fe20000100800 */
[----:B------:R-:W-:-:S03]  /*2b450*/  ISETP.GE.U32.AND P3, PT, R29, 0x7ffffe04, PT ;  /* 0x7ffffe041d00780c */ /* 0x000fc60003f66070 */
[----:B------:R-:W-:Y:S04]  /*2b460*/  STL [R1+0x2858], R3 ;  /* 0x0028580301007387 */ /* 0x000fe80000100800 */
[----:B------:R0:W-:Y:S04]  /*2b470*/  STL [R1+0x1800], R35 ;  /* 0x0018002301007387 */ /* 0x0001e80000100800 */
[----:B------:R-:W-:Y:S01]  /*2b480*/  STL [R1+0x7e4], R31 ;  /* 0x0007e41f01007387 */ /* 0x000fe20000100800 */
[----:B-1----:R-:W-:Y:S01]  /*2b490*/  IADD3 R7, P5, PT, R22, R4, RZ ;  /* 0x0000000416077210 */ /* 0x002fe20007fbe0ff */
[----:B------:R-:W-:-:S02]  /*2b4a0*/  IMAD.X R36, R12, 0x1, R5, P0 ;  /* 0x000000010c247824 */ /* 0x000fc400000e0605 */
[----:B------:R-:W-:Y:S01]  /*2b4b0*/  STL [R1+0x17ec], R60 ;  /* 0x0017ec3c01007387 */ /* 0x000fe20000100800 */
[----:B------:R-:W-:-:S03]  /*2b4c0*/  IADD3 R41, P0, PT, R23, R4, RZ ;  /* 0x0000000417297210 */ /* 0x000fc60007f1e0ff */
[----:B------:R-:W-:Y:S04]  /*2b4d0*/  STL [R1+0x26e0], R5 ;  /* 0x0026e00501007387 */ /* 0x000fe80000100800 */
[----:B------:R-:W-:Y:S04]  /*2b4e0*/  STL [R1+0x285c], R5 ;  /* 0x00285c0501007387 */ /* 0x000fe80000100800 */
[----:B------:R-:W-:Y:S01]  /*2b4f0*/  STL [R1+0x840], R7 ;  /* 0x0008400701007387 */ /* 0x000fe20000100800 */
[----:B------:R-:W-:Y:S02]  /*2b500*/  VIADD R22, R68, 0xffffff02 ;  /* 0xffffff0244167836 */ /* 0x000fe40000000000 */
[----:B------:R-:W-:Y:S01]  /*2b510*/  IMAD.X R8, R10, 0x1, R6, P5 ;  /* 0x000000010a087824 */ /* 0x000fe200028e0606 */
[----:B------:R-:W-:Y:S01]  /*2b520*/  STL [R1+0x17fc], R36 ;  /* 0x0017fc2401007387 */ /* 0x000fe20000100800 */
[----:B------:R-:W-:-:S03]  /*2b530*/  IADD3 R32, P5, PT, R26, R4, RZ ;  /* 0x000000041a207210 */ /* 0x000fc60007fbe0ff */
[----:B------:R1:W-:Y:S04]  /*2b540*/  STL [R1+0x17f8], R41 ;  /* 0x0017f82901007387 */ /* 0x0003e80000100800 */
[----:B------:R-:W-:Y:S04]  /*2b550*/  STL [R1+0x26e4], R4 ;  /* 0x0026e40401007387 */ /* 0x000fe80000100800 */
[----:B------:R-:W-:Y:S01]  /*2b560*/  STL [R1+0x2838], R4 ;  /* 0x0028380401007387 */ /* 0x000fe20000100800 */
[----:B------:R-:W-:-:S03]  /*2b570*/  IMAD.X R42, R21, 0x1, R6, P0 ;  /* 0x00000001152a7824 */ /* 0x000fc600000e0606 */
[----:B------:R-:W-:Y:S01]  /*2b580*/  STL [R1+0x83c], R8 ;  /* 0x00083c0801007387 */ /* 0x000fe20000100800 */
[----:B------:R-:W-:Y:S02]  /*2b590*/  ISETP.GE.U32.AND P0, PT, R22, 0x7ffffe03, PT ;  /* 0x7ffffe031600780c */ /* 0x000fe40003f06070 */
[----:B------:R-:W-:Y:S01]  /*2b5a0*/  PRMT R26, RZ, 0x7610, R26 ;  /* 0x00007610ff1a7816 */ /* 0x000fe2000000001a */
[----:B------:R-:W-:Y:S01]  /*2b5b0*/  STL [R1+0x1808], R32 ;  /* 0x0018082001007387 */ /* 0x000fe20000100800 */
[----:B------:R-:W-:Y:S02]  /*2b5c0*/  @!P3 IMAD.MOV.U32 R22, RZ, RZ, R59 ;  /* 0x000000ffff16b224 */ /* 0x000fe400078e003b */
[----:B------:R-:W-:Y:S01]  /*2b5d0*/  @!P3 IMAD.MOV.U32 R23, RZ, RZ, R60 ;  /* 0x000000ffff17b224 */ /* 0x000fe200078e003c */
[----:B------:R-:W-:Y:S04]  /*2b5e0*/  STL [R1+0x283c], R4 ;  /* 0x00283c0401007387 */ /* 0x000fe80000100800 */
[----:B------:R-:W-:Y:S04]  /*2b5f0*/  STL [R1+0x2844], R4 ;  /* 0x0028440401007387 */ /* 0x000fe80000100800 */
[----:B------:R-:W-:Y:S04]  /*2b600*/  STL [R1+0x2848], R4 ;  /* 0x0028480401007387 */ /* 0x000fe80000100800 */
[----:B------:R-:W-:Y:S01]  /*2b610*/  STL [R1+0x284c], R4 ;  /* 0x00284c0401007387 */ /* 0x000fe20000100800 */
[----:B------:R-:W-:-:S03]  /*2b620*/  IMAD.X R33, R12, 0x1, R6, P5 ;  /* 0x000000010c217824 */ /* 0x000fc600028e0606 */
[----:B------:R0:W-:Y:S01]  /*2b630*/  STL [R1+0x2854], R4 ;  /* 0x0028540401007387 */ /* 0x0001e20000100800 */
[----:B------:R-:W-:-:S03]  /*2b640*/  PRMT R12, RZ, 0x7610, R12 ;  /* 0x00007610ff0c7816 */ /* 0x000fc6000000000c */
[----:B------:R0:W4:Y:S04]  /*2b650*/  @!P3 LDG.E.U8 R26, desc[UR18][R22.64] ;  /* 0x00000012161ab981 */ /* 0x000128000c1e1100 */
[----:B------:R-:W-:Y:S04]  /*2b660*/  STL [R1+0x17f4], R42 ;  /* 0x0017f42a01007387 */ /* 0x000fe80000100800 */
[----:B------:R-:W-:Y:S04]  /*2b670*/  STL [R1+0x26e8], R6 ;  /* 0x0026e80601007387 */ /* 0x000fe80000100800 */
[----:B------:R-:W-:Y:S04]  /*2b680*/  STL [R1+0x2834], R6 ;  /* 0x0028340601007387 */ /* 0x000fe80000100800 */
[----:B------:R-:W-:Y:S04]  /*2b690*/  STL [R1+0x1804], R33 ;  /* 0x0018042101007387 */ /* 0x000fe80000100800 */
[----:B------:R-:W4:Y:S04]  /*2b6a0*/  LDL.LU R66, [R1+0xb34] ;  /* 0x000b340001427983 */ /* 0x000f280000300800 */
[----:B------:R-:W4:Y:S04]  /*2b6b0*/  LDL.LU R70, [R1+0xb30] ;  /* 0x000b300001467983 */ /* 0x000f280000300800 */
[----:B------:R-:W4:Y:S01]  /*2b6c0*/  LDL.LU R76, [R1+0xb04] ;  /* 0x000b0400014c7983 */ /* 0x000f220000300800 */
[----:B0-----:R-:W-:-:S02]  /*2b6d0*/  @!P3 IMAD.MOV.U32 R22, RZ, RZ, R41 ;  /* 0x000000ffff16b224 */ /* 0x001fc400078e0029 */
[----:B------:R-:W-:-:S05]  /*2b6e0*/  @!P3 IMAD.MOV.U32 R23, RZ, RZ, R42 ;  /* 0x000000ffff17b224 */ /* 0x000fca00078e002a */
[----:B------:R0:W4:Y:S02]  /*2b6f0*/  @!P3 LDG.E.U8 R12, desc[UR18][R22.64] ;  /* 0x00000012160cb981 */ /* 0x000124000c1e1100 */
[----:B0-----:R-:W-:Y:S02]  /*2b700*/  @!P0 IMAD.MOV.U32 R22, RZ, RZ, R35 ;  /* 0x000000ffff168224 */ /* 0x001fe400078e0023 */
[----:B------:R-:W4:Y:S04]  /*2b710*/  LDL.LU R35, [R1+0xf4] ;  /* 0x0000f40001237983 */ /* 0x000f280000300800 */
[----:B-1----:R-:W4:Y:S01]  /*2b720*/  LDL.LU R41, [R1+0xec] ;  /* 0x0000ec0001297983 */ /* 0x002f220000300800 */
[----:B------:R-:W-:Y:S01]  /*2b730*/  PRMT R48, RZ, 0x7610, R48 ;  /* 0x00007610ff307816 */ /* 0x000fe20000000030 */
[----:B------:R-:W-:Y:S01]  /*2b740*/  @!P0 IMAD.MOV.U32 R23, RZ, RZ, R36 ;  /* 0x000000ffff178224 */ /* 0x000fe200078e0024 */
[----:B------:R-:W-:Y:S01]  /*2b750*/  PRMT R49, RZ, 0x7610, R49 ;  /* 0x00007610ff317816 */ /* 0x000fe20000000031 */
[----:B------:R-:W4:Y:S04]  /*2b760*/  LDL.LU R86, [R1+0xb08] ;  /* 0x000b080001567983 */ /* 0x000f280000300800 */
[----:B------:R0:W4:Y:S02]  /*2b770*/  @!P0 LDG.E.U8 R48, desc[UR18][R22.64] ;  /* 0x0000001216308981 */ /* 0x000124000c1e1100 */
[----:B0-----:R-:W-:-:S02]  /*2b780*/  @!P0 IMAD.MOV.U32 R22, RZ, RZ, R32 ;  /* 0x000000ffff168224 */ /* 0x001fc400078e0020 */
[----:B------:R-:W-:-:S05]  /*2b790*/  @!P0 IMAD.MOV.U32 R23, RZ, RZ, R33 ;  /* 0x000000ffff178224 */ /* 0x000fca00078e0021 */
[----:B------:R0:W4:Y:S01]  /*2b7a0*/  @!P0 LDG.E.U8 R49, desc[UR18][R22.64] ;  /* 0x0000001216318981 */ /* 0x000122000c1e1100 */
[----:B--2---:R-:W-:-:S03]  /*2b7b0*/  ISETP.GE.AND P5, PT, R79, RZ, PT ;  /* 0x000000ff4f00720c */ /* 0x004fc60003fa6270 */
[----:B------:R-:W2:Y:S01]  /*2b7c0*/  LDL.LU R79, [R1+0xb10] ;  /* 0x000b1000014f7983 */ /* 0x000ea20000300800 */
[----:B---3--:R-:W-:-:S03]  /*2b7d0*/  ISETP.GE.AND P3, PT, R38, RZ, PT ;  /* 0x000000ff2600720c */ /* 0x008fc60003f66270 */
[----:B------:R-:W3:Y:S01]  /*2b7e0*/  LDL.LU R61, [R1+0xac8] ;  /* 0x000ac800013d7983 */ /* 0x000ee20000300800 */
[----:B----4-:R-:W-:-:S03]  /*2b7f0*/  ISETP.GE.AND P0, PT, R43, RZ, PT ;  /* 0x000000ff2b00720c */ /* 0x010fc60003f06270 */
[----:B------:R-:W4:Y:S04]  /*2b800*/  LDL.LU R38, [R1+0xad4] ;  /* 0x000ad40001267983 */ /* 0x000f280000300800 */
[----:B------:R-:W2:Y:S01]  /*2b810*/  LDL.LU R43, [R1+0xad8] ;  /* 0x000ad800012b7983 */ /* 0x000ea20000300800 */
[----:B------:R-:W-:-:S05]  /*2b820*/  @!P4 IMAD.MOV R35, RZ, RZ, -R35 ;  /* 0x000000ffff23c224 */ /* 0x000fca00078e0a23 */
        /* <DEDUP_REMOVED lines=11> */
[----:B------:R-:W2:Y:S01]  /*2b8e0*/  LDL.LU R4, [R1+0xe4] ;  /* 0x0000e40001047983 */ /* 0x000ea20000300800 */
[----:B------:R-:W-:-:S03]  /*2b8f0*/  @!P2 IMAD.MOV R41, RZ, RZ, -R41 ;  /* 0x000000ffff29a224 */ /* 0x000fc600078e0a29 */
[----:B------:R-:W3:Y:S04]  /*2b900*/  LDL.LU R64, [R1+0xae8] ;  /* 0x000ae80001407983 */ /* 0x000ee80000300800 */
[----:B------:R-:W-:Y:S04]  /*2b910*/  STL [R1+0x2bc8], R41 ;  /* 0x002bc82901007387 */ /* 0x000fe80000100800 */
[----:B------:R-:W3:Y:S01]  /*2b920*/  LDL.LU R3, [R1+0xe0] ;  /* 0x0000e00001037983 */ /* 0x000ee20000300800 */
[----:B------:R-:W-:-:S03]  /*2b930*/  ISETP.GE.AND P4, PT, R66, RZ, PT ;  /* 0x000000ff4200720c */ /* 0x000fc60003f86270 */
[----:B------:R-:W3:Y:S04]  /*2b940*/  LDL.LU R65, [R1+0xa90] ;  /* 0x000a900001417983 */ /* 0x000ee80000300800 */
[----:B------:R-:W4:Y:S01]  /*2b950*/  LDL.LU R66, [R1+0xaa4] ;  /* 0x000aa40001427983 */ /* 0x000f220000300800 */
[----:B------:R-:W-:Y:S01]  /*2b960*/  ISETP.GE.AND P2, PT, R70, RZ, PT ;  /* 0x000000ff4600720c */ /* 0x000fe20003f46270 */
[----:B--2---:R-:W-:-:S05]  /*2b970*/  @!P5 IMAD.MOV R4, RZ, RZ, -R4 ;  /* 0x000000ffff04d224 */ /* 0x004fca00078e0a04 */
[----:B------:R1:W-:Y:S04]  /*2b980*/  STL [R1+0xe4], R4 ;  /* 0x0000e40401007387 */ /* 0x0003e80000100800 */
[----:B-1----:R-:W2:Y:S01]  /*2b990*/  LDL.LU R4, [R1+0xdc] ;  /* 0x0000dc0001047983 */ /* 0x002ea20000300800 */
[----:B---3--:R-:W-:-:S03]  /*2b9a0*/  @!P3 IMAD.MOV R3, RZ, RZ, -R3 ;  /* 0x000000ffff03b224 */ /* 0x008fc600078e0a03 */
[----:B------:R-:W3:Y:S04]  /*2b9b0*/  LDL.LU R70, [R1+0xaac] ;  /* 0x000aac0001467983 */ /* 0x000ee80000300800 */
[----:B------:R1:W-:Y:S04]  /*2b9c0*/  STL [R1+0xe0], R3 ;  /* 0x0000e00301007387 */ /* 0x0003e80000100800 */
[----:B-1----:R-:W3:Y:S01]  /*2b9d0*/  LDL.LU R3, [R1+0xd0] ;  /* 0x0000d00001037983 */ /* 0x002ee20000300800 */
[----:B------:R-:W-:Y:S02]  /*2b9e0*/  ISETP.GE.AND P5, PT, R76, RZ, PT ;  /* 0x000000ff4c00720c */ /* 0x000fe40003fa6270 */
[----:B------:R-:W-:Y:S01]  /*2b9f0*/  ISETP.GE.AND P3, PT, R86, RZ, PT ;  /* 0x000000ff5600720c */ /* 0x000fe20003f66270 */
[----:B------:R-:W4:Y:S04]  /*2ba00*/  LDL.LU R76, [R1+0xab0] ;  /* 0x000ab000014c7983 */ /* 0x000f280000300800 */
[----:B------:R-:W4:Y:S01]  /*2ba10*/  LDL.LU R86, [R1+0xa68] ;  /* 0x000a680001567983 */ /* 0x000f220000300800 */
[----:B--2---:R-:W-:-:S05]  /*2ba20*/  @!P0 IMAD.MOV R4, RZ, RZ, -R4 ;  /* 0x000000ffff048224 */ /* 0x004fca00078e0a04 */
[----:B------:R1:W-:Y:S04]  /*2ba30*/  STL [R1+0xdc], R4 ;  /* 0x0000dc0401007387 */ /* 0x0003e80000100800 */
[----:B-1----:R-:W2:Y:S01]  /*2ba40*/  LDL.LU R4, [R1+0xcc] ;  /* 0x0000cc0001047983 */ /* 0x002ea20000300800 */
[----:B---3--:R-:W-:Y:S01]  /*2ba50*/  @!P4 IMAD.MOV R3, RZ, RZ, -R3 ;  /* 0x000000ffff03c224 */ /* 0x008fe200078e0a03 */
[----:B------:R-:W-:Y:S02]  /*2ba60*/  ISETP.GE.AND P0, PT, R79, RZ, PT ;  /* 0x000000ff4f00720c */ /* 0x000fe40003f06270 */
[----:B------:R-:W3:Y:S04]  /*2ba70*/  LDL.LU R79, [R1+0xa54] ;  /* 0x000a5400014f7983 */ /* 0x000ee80000300800 */
[----:B------:R1:W-:Y:S04]  /*2ba80*/  STL [R1+0xd0], R3 ;  /* 0x0000d00301007387 */ /* 0x0003e80000100800 */
[----:B-1----:R-:W3:Y:S01]  /*2ba90*/  LDL.LU R3, [R1+0xc8] ;  /* 0x0000c80001037983 */ /* 0x002ee20000300800 */
[----:B--2---:R-:W-:Y:S01]  /*2baa0*/  @!P2 IMAD.MOV R4, RZ, RZ, -R4 ;  /* 0x000000ffff04a224 */ /* 0x004fe200078e0a04 */
[----:B----4-:R-:W-:-:S02]  /*2bab0*/  ISETP.GE.AND P2, PT, R38, RZ, PT ;  /* 0x000000ff2600720c */ /* 0x010fc40003f46270 */
[----:B------:R-:W2:Y:S04]  /*2bac0*/  LDL.LU R38, [R1+0xa64] ;  /* 0x000a640001267983 */ /* 0x000ea80000300800 */
[----:B------:R-:W4:Y:S04]  /*2bad0*/  LDL.LU R33, [R1+0xc4] ;  /* 0x0000c40001217983 */ /* 0x000f280000300800 */
[----:B------:R1:W-:Y:S01]  /*2bae0*/  STL [R1+0xcc], R4 ;  /* 0x0000cc0401007387 */ /* 0x0003e20000100800 */
[----:B---3--:R-:W-:Y:S01]  /*2baf0*/  @!P5 IMAD.MOV R3, RZ, RZ, -R3 ;  /* 0x000000ffff03d224 */ /* 0x008fe200078e0a03 */
[----:B------:R-:W-:-:S02]  /*2bb00*/  ISETP.GE.AND P5, PT, R43, RZ, PT ;  /* 0x000000ff2b00720c */ /* 0x000fc40003fa6270 */
[----:B------:R-:W3:Y:S04]  /*2bb10*/  LDL.LU R43, [R1+0xa6c] ;  /* 0x000a6c00012b7983 */ /* 0x000ee80000300800 */
[----:B-1----:R-:W2:Y:S04]  /*2bb20*/  LDL.LU R4, [R1+0xc0] ;  /* 0x0000c00001047983 */ /* 0x002ea80000300800 */
[----:B------:R1:W-:Y:S01]  /*2bb30*/  STL [R1+0xc8], R3 ;  /* 0x0000c80301007387 */ /* 0x0003e20000100800 */
[----:B----4-:R-:W-:-:S05]  /*2bb40*/  @!P3 IMAD.MOV R33, RZ, RZ, -R33 ;  /* 0x000000ffff21b224 */ /* 0x010fca00078e0a21 */
[----:B------:R-:W-:Y:S04]  /*2bb50*/  STL [R1+0x2bcc], R33 ;  /* 0x002bcc2101007387 */ /* 0x000fe80000100800 */
[----:B-1----:R-:W4:Y:S01]  /*2bb60*/  LDL.LU R3, [R1+0xbc] ;  /* 0x0000bc0001037983 */ /* 0x002f220000300800 */
[----:B--2---:R-:W-:-:S05]  /*2bb70*/  @!P0 IMAD.MOV R4, RZ, RZ, -R4 ;  /* 0x000000ffff048224 */ /* 0x004fca00078e0a04 */
[----:B------:R1:W-:Y:S04]  /*2bb80*/  STL [R1+0xc0], R4 ;  /* 0x0000c00401007387 */ /* 0x0003e80000100800 */
[----:B-1----:R-:W2:Y:S01]  /*2bb90*/  LDL.LU R4, [R1+0xb8] ;  /* 0x0000b80001047983 */ /* 0x002ea20000300800 */
[----:B------:R-:W-:-:S13]  /*2bba0*/  ISETP.GE.AND P4, PT, R61, RZ, PT ;  /* 0x000000ff3d00720c */ /* 0x000fda0003f86270 */
[----:B----4-:R-:W-:-:S05]  /*2bbb0*/  @!P4 IMAD.MOV R3, RZ, RZ, -R3 ;  /* 0x000000ffff03c224 */ /* 0x010fca00078e0a03 */
[----:B------:R1:W-:Y:S04]  /*2bbc0*/  STL [R1+0xbc], R3 ;  /* 0x0000bc0301007387 */ /* 0x0003e80000100800 */
[----:B-1----:R-:W4:Y:S01]  /*2bbd0*/  LDL.LU R3, [R1+0xb4] ;  /* 0x0000b40001037983 */ /* 0x002f220000300800 */
[----:B--2---:R-:W-:-:S05]  /*2bbe0*/  @!P2 IMAD.MOV R4, RZ, RZ, -R4 ;  /* 0x000000ffff04a224 */ /* 0x004fca00078e0a04 */
[----:B------:R1:W-:Y:S04]  /*2bbf0*/  STL [R1+0xb8], R4 ;  /* 0x0000b80401007387 */ /* 0x0003e80000100800 */
[----:B-1----:R-:W2:Y:S01]  /*2bc00*/  LDL.LU R4, [R1+0xb0] ;  /* 0x0000b00001047983 */ /* 0x002ea20000300800 */
[----:B------:R-:W-:Y:S01]  /*2bc10*/  ISETP.GE.AND P3, PT, R64, RZ, PT ;  /* 0x000000ff4000720c */ /* 0x000fe20003f66270 */
[----:B----4-:R-:W-:-:S05]  /*2bc20*/  @!P5 IMAD.MOV R3, RZ, RZ, -R3 ;  /* 0x000000ffff03d224 */ /* 0x010fca00078e0a03 */
[----:B------:R1:W-:Y:S04]  /*2bc30*/  STL [R1+0xb4], R3 ;  /* 0x0000b40301007387 */ /* 0x0003e80000100800 */
[----:B-1----:R-:W4:Y:S04]  /*2bc40*/  LDL.LU R3, [R1+0xac] ;  /* 0x0000ac0001037983 */ /* 0x002f280000300800 */
[----:B------:R-:W3:Y:S01]  /*2bc50*/  LDL.LU R5, [R1+0xa8] ;  /* 0x0000a80001057983 */ /* 0x000ee20000300800 */
[----:B--2---:R-:W-:-:S05]  /*2bc60*/  @!P3 IMAD.MOV R4, RZ, RZ, -R4 ;  /* 0x000000ffff04b224 */ /* 0x004fca00078e0a04 */
[----:B------:R-:W-:Y:S04]  /*2bc70*/  STL [R1+0xb0], R4 ;  /* 0x0000b00401007387 */ /* 0x000fe80000100800 */
[----:B------:R-:W2:Y:S01]  /*2bc80*/  LDL.LU R32, [R1+0xa4] ;  /* 0x0000a40001207983 */ /* 0x000ea20000300800 */
[----:B------:R-:W-:Y:S02]  /*2bc90*/  ISETP.GE.AND P0, PT, R65, RZ, PT ;  /* 0x000000ff4100720c */ /* 0x000fe40003f06270 */
[----:B------:R-:W-:Y:S02]  /*2bca0*/  ISETP.GE.AND P4, PT, R66, RZ, PT ;  /* 0x000000ff4200720c */ /* 0x000fe40003f86270 */
[----:B------:R-:W-:-:S09]  /*2bcb0*/  ISETP.GE.AND P2, PT, R70, RZ, PT ;  /* 0x000000ff4600720c */ /* 0x000fd20003f46270 */
[----:B----4-:R-:W-:Y:S02]  /*2bcc0*/  @!P0 IMAD.MOV R3, RZ, RZ, -R3 ;  /* 0x000000ffff038224 */ /* 0x010fe400078e0a03 */
[----:B---3--:R-:W-:-:S03]  /*2bcd0*/  @!P4 IMAD.MOV R5, RZ, RZ, -R5 ;  /* 0x000000ffff05c224 */ /* 0x008fc600078e0a05 */
[----:B------:R1:W-:Y:S04]  /*2bce0*/  STL [R1+0xac], R3 ;  /* 0x0000ac0301007387 */ /* 0x0003e80000100800 */
[----:B------:R-:W-:Y:S04]  /*2bcf0*/  STL [R1+0x2860], R5 ;  /* 0x0028600501007387 */ /* 0x000fe80000100800 */
[----:B------:R-:W-:Y:S04]  /*2bd00*/  STL [R1+0x2bd4], R5 ;  /* 0x002bd40501007387 */ /* 0x000fe80000100800 */
[----:B-1----:R-:W3:Y:S01]  /*2bd10*/  LDL.LU R3, [R1+0xa0] ;  /* 0x0000a00001037983 */ /* 0x002ee20000300800 */
[----:B--2---:R-:W-:-:S05]  /*2bd20*/  @!P2 IMAD.MOV R32, RZ, RZ, -R32 ;  /* 0x000000ffff20a224 */ /* 0x004fca00078e0a20 */
[----:B------:R-:W-:Y:S04]  /*2bd30*/  STL [R1+0x2bd8], R32 ;  /* 0x002bd82001007387 */ /* 0x000fe80000100800 */
[----:B------:R-:W2:Y:S01]  /*2bd40*/  LDL.LU R4, [R1+0x9c] ;  /* 0x00009c0001047983 */ /* 0x000ea20000300800 */
[----:B------:R-:W-:-:S03]  /*2bd50*/  ISETP.GE.AND P5, PT, R76, RZ, PT ;  /* 0x000000ff4c00720c */ /* 0x000fc60003fa6270 */
[----:B------:R-:W4:Y:S01]  /*2bd60*/  LDL.LU R65, [R1+0xa3c] ;  /* 0x000a3c0001417983 */ /* 0x000f220000300800 */
[----:B------:R-:W-:-:S03]  /*2bd70*/  ISETP.GE.AND P2, PT, R43, RZ, PT ;  /* 0x000000ff2b00720c */ /* 0x000fc60003f46270 */
[----:B------:R-:W2:Y:S01]  /*2bd80*/  LDL.LU R66, [R1+0xa40] ;  /* 0x000a400001427983 */ /* 0x000ea20000300800 */
[----:B------:R-:W-:-:S03]  /*2bd90*/  ISETP.GE.AND P3, PT, R86, RZ, PT ;  /* 0x000000ff5600720c */ /* 0x000fc60003f66270 */
[----:B------:R-:W2:Y:S01]  /*2bda0*/  LDL.LU R43, [R1+0xa44] ;  /* 0x000a4400012b7983 */ /* 0x000ea20000300800 */
[----:B------:R-:W-:-:S03]  /*2bdb0*/  ISETP.GE.AND P0, PT, R79, RZ, PT ;  /* 0x000000ff4f00720c */ /* 0x000fc60003f06270 */
[----:B------:R-:W2:Y:S04]  /*2bdc0*/  LDL.LU R86, [R1+0xa48] ;  /* 0x000a480001567983 */ /* 0x000ea80000300800 */
[----:B------:R-:W2:Y:S01]  /*2bdd0*/  LDL.LU R79, [R1+0xa30] ;  /* 0x000a3000014f7983 */ /* 0x000ea20000300800 */
[----:B------:R-:W-:-:S03]  /*2bde0*/  ISETP.GE.AND P4, PT, R38, RZ, PT ;  /* 0x000000ff2600720c */ /* 0x000fc60003f86270 */
[----:B------:R-:W2:Y:S04]  /*2bdf0*/  LDL.LU R70, [R1+0xa34] ;  /* 0x000a340001467983 */ /* 0x000ea80000300800 */
[----:B------:R-:W2:Y:S04]  /*2be00*/  LDL.LU R38, [R1+0xa38] ;  /* 0x000a380001267983 */ /* 0x000ea80000300800 */
[----:B------:R-:W2:Y:S01]  /*2be10*/  LDL.LU R76, [R1+0xa20] ;  /* 0x000a2000014c7983 */ /* 0x000ea20000300800 */
[----:B---3--:R-:W-:-:S05]  /*2be20*/  @!P5 IMAD.MOV R3, RZ, RZ, -R3 ;  /* 0x000000ffff03d224 */ /* 0x008fca00078e0a03 */
        /* <DEDUP_REMOVED lines=34> */
[----:B--2---:R-:W-:-:S03]  /*2c050*/  @!P3 IMAD.MOV R4, RZ, RZ, -R4 ;  /* 0x000000ffff04b224 */ /* 0x004fc600078e0a04 */
[----:B------:R-:W-:Y:S04]  /*2c060*/  STL [R1+0x28f0], R3 ;  /* 0x0028f00301007387 */ /* 0x000fe80000100800 */
[----:B------:R1:W-:Y:S04]  /*2c070*/  STL [R1+0x2be0], R3 ;  /* 0x002be00301007387 */ /* 0x0003e80000100800 */
[----:B-1----:R-:W2:Y:S04]  /*2c080*/  LDL.LU R3, [R1+0x98] ;  /* 0x0000980001037983 */ /* 0x002ea80000300800 */
[----:B------:R-:W-:Y:S04]  /*2c090*/  STL [R1+0x28ec], R4 ;  /* 0x0028ec0401007387 */ /* 0x000fe80000100800 */
[----:B------:R1:W-:Y:S04]  /*2c0a0*/  STL [R1+0x2be4], R4 ;  /* 0x002be40401007387 */ /* 0x0003e80000100800 */
[----:B-1----:R-:W3:Y:S01]  /*2c0b0*/  LDL.LU R4, [R1+0x94] ;  /* 0x0000940001047983 */ /* 0x002ee20000300800 */
[----:B--2---:R-:W-:Y:S01]  /*2c0c0*/  @!P0 IMAD.MOV R3, RZ, RZ, -R3 ;  /* 0x000000ffff038224 */ /* 0x004fe200078e0a03 */
[----:B------:R-:W-:-:S02]  /*2c0d0*/  ISETP.GE.AND P0, PT, R43, RZ, PT ;  /* 0x000000ff2b00720c */ /* 0x000fc40003f06270 */
[----:B------:R-:W2:Y:S04]  /*2c0e0*/  LDL.LU R43, [R1+0xa24] ;  /* 0x000a2400012b7983 */ /* 0x000ea80000300800 */
[----:B------:R1:W-:Y:S01]  /*2c0f0*/  STL [R1+0xa4], R3 ;  /* 0x0000a40301007387 */ /* 0x0003e20000100800 */
[----:B---3--:R-:W-:Y:S01]  /*2c100*/  @!P4 IMAD.MOV R4, RZ, RZ, -R4 ;  /* 0x000000ffff04c224 */ /* 0x008fe200078e0a04 */
[----:B------:R-:W-:Y:S02]  /*2c110*/  ISETP.GE.AND P4, PT, R86, RZ, PT ;  /* 0x000000ff5600720c */ /* 0x000fe40003f86270 */
[----:B-1----:R-:W3:Y:S04]  /*2c120*/  LDL.LU R3, [R1+0x90] ;  /* 0x0000900001037983 */ /* 0x002ee80000300800 */
[----:B------:R-:W2:Y:S04]  /*2c130*/  LDL.LU R86, [R1+0xa28] ;  /* 0x000a280001567983 */ /* 0x000ea80000300800 */
[----:B------:R1:W-:Y:S04]  /*2c140*/  STL [R1+0xc4], R4 ;  /* 0x0000c40401007387 */ /* 0x0003e80000100800 */
[----:B-1----:R-:W2:Y:S01]  /*2c150*/  LDL.LU R4, [R1+0x8c] ;  /* 0x00008c0001047983 */ /* 0x002ea20000300800 */
[----:B------:R-:W-:Y:S01]  /*2c160*/  VIADD R10, R68, 0xffffff13 ;  /* 0xffffff13440a7836 */ /* 0x000fe20000000000 */
[----:B----4-:R-:W-:-:S04]  /*2c170*/  ISETP.GE.AND P5, PT, R65, RZ, PT ;  /* 0x000000ff4100720c */ /* 0x010fc80003fa6270 */
[----:B------:R-:W-:-:S13]  /*2c180*/  ISETP.GE.U32.AND P6, PT, R10, 0x7ffffe14, PT ;  /* 0x7ffffe140a00780c */ /* 0x000fda0003fc6070 */
[----:B0-----:R-:W-:Y:S02]  /*2c190*/  @!P6 IMAD.MOV.U32 R23, RZ, RZ, R31 ;  /* 0x000000ffff17e224 */ /* 0x001fe400078e001f */
[----:B---3--:R-:W-:Y:S01]  /*2c1a0*/  @!P2 IMAD.MOV R3, RZ, RZ, -R3 ;  /* 0x000000ffff03a224 */ /* 0x008fe200078e0a03 */
[----:B------:R-:W-:Y:S02]  /*2c1b0*/  ISETP.GE.AND P2, PT, R79, RZ, PT ;  /* 0x000000ff4f00720c */ /* 0x000fe40003f46270 */
[----:B------:R-:W3:Y:S04]  /*2c1c0*/  LDL.LU R79, [R1+0xa2c] ;  /* 0x000a2c00014f7983 */ /* 0x000ee80000300800 */
[----:B------:R0:W-:Y:S01]  /*2c1d0*/  STL [R1+0xec], R3 ;  /* 0x0000ec0301007387 */ /* 0x0001e20000100800 */
[----:B--2---:R-:W-:-:S03]  /*2c1e0*/  @!P5 IMAD.MOV R4, RZ, RZ, -R4 ;  /* 0x000000ffff04d224 */ /* 0x004fc600078e0a04 */
[----:B0-----:R-:W2:Y:S04]  /*2c1f0*/  LDL.LU R3, [R1+0x88] ;  /* 0x0000880001037983 */ /* 0x001ea80000300800 */
[----:B------:R-:W4:Y:S04]  /*2c200*/  LDL.LU R31, [R1+0x84] ;  /* 0x00008400011f7983 */ /* 0x000f280000300800 */
[----:B------:R0:W-:Y:S01]  /*2c210*/  STL [R1+0xf4], R4 ;  /* 0x0000f40401007387 */ /* 0x0001e20000100800 */
[----:B------:R-:W-:-:S03]  /*2c220*/  ISETP.GE.AND P5, PT, R70, RZ, PT ;  /* 0x000000ff4600720c */ /* 0x000fc60003fa6270 */
[----:B------:R-:W3:Y:S04]  /*2c230*/  LDL.LU R64, [R1+0xa04] ;  /* 0x000a040001407983 */ /* 0x000ee80000300800 */
[----:B------:R-:W3:Y:S04]  /*2c240*/  LDL.LU R70, [R1+0xa08] ;  /* 0x000a080001467983 */ /* 0x000ee80000300800 */
[----:B------:R-:W3:Y:S01]  /*2c250*/  LDL.LU R6, [R1+0x80] ;  /* 0x0000800001067983 */ /* 0x000ee20000300800 */
[----:B------:R-:W-:-:S13]  /*2c260*/  ISETP.GE.AND P3, PT, R66, RZ, PT ;  /* 0x000000ff4200720c */ /* 0x000fda0003f66270 */
[----:B--2---:R-:W-:Y:S02]  /*2c270*/  @!P3 IMAD.MOV R3, RZ, RZ, -R3 ;  /* 0x000000ffff03b224 */ /* 0x004fe400078e0a03 */
[----:B----4-:R-:W-:Y:S01]  /*2c280*/  @!P0 IMAD.MOV R31, RZ, RZ, -R31 ;  /* 0x000000ffff1f8224 */ /* 0x010fe200078e0a1f */
[----:B------:R-:W-:Y:S02]  /*2c290*/  ISETP.GE.AND P3, PT, R38, RZ, PT ;  /* 0x000000ff2600720c */ /* 0x000fe40003f66270 */
[----:B------:R1:W-:Y:S04]  /*2c2a0*/  STL [R1+0x11c], R3 ;  /* 0x00011c0301007387 */ /* 0x0003e80000100800 */
[----:B------:R-:W2:Y:S01]  /*2c2b0*/  LDL.LU R38, [R1+0xa0c] ;  /* 0x000a0c0001267983 */ /* 0x000ea20000300800 */
[----:B---3--:R-:W-:-:S03]  /*2c2c0*/  @!P4 IMAD.MOV R6, RZ, RZ, -R6 ;  /* 0x000000ffff06c224 */ /* 0x008fc600078e0a06 */
[----:B------:R-:W-:Y:S01]  /*2c2d0*/  STL [R1+0x2bec], R31 ;  /* 0x002bec1f01007387 */ /* 0x000fe20000100800 */
[----:B------:R-:W-:-:S03]  /*2c2e0*/  ISETP.GE.AND P0, PT, R76, RZ, PT ;  /* 0x000000ff4c00720c */ /* 0x000fc60003f06270 */
[----:B0-----:R-:W3:Y:S04]  /*2c2f0*/  LDL.LU R4, [R1+0x7c] ;  /* 0x00007c0001047983 */ /* 0x001ee80000300800 */
[----:B------:R-:W4:Y:S04]  /*2c300*/  LDL.LU R76, [R1+0xa10] ;  /* 0x000a1000014c7983 */ /* 0x000f280000300800 */
[----:B------:R-:W2:Y:S04]  /*2c310*/  LDL.LU R65, [R1+0x9c4] ;  /* 0x0009c40001417983 */ /* 0x000ea80000300800 */
[----:B------:R-:W-:Y:S04]  /*2c320*/  STL [R1+0x2840], R6 ;  /* 0x0028400601007387 */ /* 0x000fe80000100800 */
[----:B------:R-:W-:Y:S04]  /*2c330*/  STL [R1+0x28f4], R6 ;  /* 0x0028f40601007387 */ /* 0x000fe80000100800 */
[----:B------:R-:W-:Y:S04]  /*2c340*/  STL [R1+0x2908], R6 ;  /* 0x0029080601007387 */ /* 0x000fe80000100800 */
[----:B------:R-:W-:Y:S04]  /*2c350*/  STL [R1+0x2924], R6 ;  /* 0x0029240601007387 */ /* 0x000fe80000100800 */
[----:B------:R-:W-:Y:S01]  /*2c360*/  STL [R1+0x2bf0], R6 ;  /* 0x002bf00601007387 */ /* 0x000fe20000100800 */
[----:B------:R-:W-:-:S03]  /*2c370*/  ISETP.GE.AND P4, PT, R43, RZ, PT ;  /* 0x000000ff2b00720c */ /* 0x000fc60003f86270 */
[----:B------:R-:W2:Y:S04]  /*2c380*/  LDL.LU R43, [R1+0x9c8] ;  /* 0x0009c800012b7983 */ /* 0x000ea80000300800 */
[----:B-1----:R-:W2:Y:S01]  /*2c390*/  LDL.LU R3, [R1+0x78] ;  /* 0x0000780001037983 */ /* 0x002ea20000300800 */
[----:B---3--:R-:W-:Y:S01]  /*2c3a0*/  @!P2 IMAD.MOV R4, RZ, RZ, -R4 ;  /* 0x000000ffff04a224 */ /* 0x008fe200078e0a04 */
[----:B------:R-:W-:Y:S02]  /*2c3b0*/  ISETP.GE.AND P2, PT, R86, RZ, PT ;  /* 0x000000ff5600720c */ /* 0x000fe40003f46270 */
[----:B------:R-:W3:Y:S04]  /*2c3c0*/  LDL.LU R86, [R1+0x9ec] ;  /* 0x0009ec0001567983 */ /* 0x000ee80000300800 */
[----:B------:R0:W-:Y:S01]  /*2c3d0*/  STL [R1+0x27c], R4 ;  /* 0x00027c0401007387 */ /* 0x0001e20000100800 */
[----:B--2---:R-:W-:-:S03]  /*2c3e0*/  @!P5 IMAD.MOV R3, RZ, RZ, -R3 ;  /* 0x000000ffff03d224 */ /* 0x004fc600078e0a03 */
[----:B0-----:R-:W2:Y:S04]  /*2c3f0*/  LDL.LU R4, [R1+0x74] ;  /* 0x0000740001047983 */ /* 0x001ea80000300800 */
[----:B------:R-:W3:Y:S04]  /*2c400*/  LDL.LU R66, [R1+0x9f0] ;  /* 0x0009f00001427983 */ /* 0x000ee80000300800 */
[----:B------:R0:W-:Y:S04]  /*2c410*/  STL [R1+0x280], R3 ;  /* 0x0002800301007387 */ /* 0x0001e80000100800 */
[----:B0-----:R-:W3:Y:S01]  /*2c420*/  LDL.LU R3, [R1+0x70] ;  /* 0x0000700001037983 */ /* 0x001ee20000300800 */
[----:B------:R-:W-:-:S03]  /*2c430*/  ISETP.GE.AND P5, PT, R79, RZ, PT ;  /* 0x000000ff4f00720c */ /* 0x000fc60003fa6270 */
[----:B------:R-:W4:Y:S01]  /*2c440*/  LDL.LU R79, [R1+0x9bc] ;  /* 0x0009bc00014f7983 */ /* 0x000f220000300800 */
[----:B--2---:R-:W-:-:S05]  /*2c450*/  @!P3 IMAD.MOV R4, RZ, RZ, -R4 ;  /* 0x000000ffff04b224 */ /* 0x004fca00078e0a04 */
[----:B------:R0:W-:Y:S01]  /*2c460*/  STL [R1+0x284], R4 ;  /* 0x0002840401007387 */ /* 0x0001e20000100800 */
[----:B---3--:R-:W-:-:S03]  /*2c470*/  @!P0 IMAD.MOV R3, RZ, RZ, -R3 ;  /* 0x000000ffff038224 */ /* 0x008fc600078e0a03 */
[----:B0-----:R-:W2:Y:S04]  /*2c480*/  LDL.LU R4, [R1+0x6c] ;  /* 0x00006c0001047983 */ /* 0x001ea80000300800 */
[----:B------:R0:W-:Y:S04]  /*2c490*/  STL [R1+0x290], R3 ;  /* 0x0002900301007387 */ /* 0x0001e80000100800 */
[----:B0-----:R-:W3:Y:S01]  /*2c4a0*/  LDL.LU R3, [R1+0x68] ;  /* 0x0000680001037983 */ /* 0x001ee20000300800 */
[----:B------:R-:W-:-:S03]  /*2c4b0*/  ISETP.GE.AND P0, PT, R70, RZ, PT ;  /* 0x000000ff4600720c */ /* 0x000fc60003f06270 */
[----:B------:R-:W4:Y:S04]  /*2c4c0*/  LDL.LU R70, [R1+0x9c0] ;  /* 0x0009c00001467983 */ /* 0x000f280000300800 */
[----:B------:R-:W4:Y:S01]  /*2c4d0*/  LDL.LU R29, [R1+0x60] ;  /* 0x00006000011d7983 */ /* 0x000f220000300800 */
[----:B--2---:R-:W-:Y:S01]  /*2c4e0*/  @!P4 IMAD.MOV R4, RZ, RZ, -R4 ;  /* 0x000000ffff04c224 */ /* 0x004fe200078e0a04 */
[----:B------:R-:W-:-:S04]  /*2c4f0*/  ISETP.GE.AND P4, PT, R38, RZ, PT ;  /* 0x000000ff2600720c */ /* 0x000fc80003f86270 */
[----:B------:R-:W-:Y:S04]  /*2c500*/  STL [R1+0x294], R4 ;  /* 0x0002940401007387 */ /* 0x000fe80000100800 */
[----:B------:R-:W2:Y:S01]  /*2c510*/  LDL.LU R38, [R1+0x9b0] ;  /* 0x0009b00001267983 */ /* 0x000ea20000300800 */
[----:B---3--:R-:W-:-:S05]  /*2c520*/  @!P2 IMAD.MOV R3, RZ, RZ, -R3 ;  /* 0x000000ffff03a224 */ /* 0x008fca00078e0a03 */
[----:B------:R0:W-:Y:S04]  /*2c530*/  STL [R1+0x298], R3 ;  /* 0x0002980301007387 */ /* 0x0001e80000100800 */
[----:B0-----:R-:W3:Y:S01]  /*2c540*/  LDL.LU R3, [R1+0x5c] ;  /* 0x00005c0001037983 */ /* 0x001ee20000300800 */
[----:B------:R-:W-:Y:S01]  /*2c550*/  ISETP.GE.AND P3, PT, R64, RZ, PT ;  /* 0x000000ff4000720c */ /* 0x000fe20003f66270 */
[----:B----4-:R-:W-:Y:S01]  /*2c560*/  @!P5 IMAD.MOV R29, RZ, RZ, -R29 ;  /* 0x000000ffff1dd224 */ /* 0x010fe200078e0a1d */
[----:B------:R-:W-:Y:S02]  /*2c570*/  ISETP.GE.AND P2, PT, R76, RZ, PT ;  /* 0x000000ff4c00720c */ /* 0x000fe40003f46270 */
[----:B------:R-:W4:Y:S04]  /*2c580*/  LDL.LU R76, [R1+0x9a8] ;  /* 0x0009a800014c7983 */ /* 0x000f280000300800 */
[----:B------:R-:W-:Y:S04]  /*2c590*/  STL [R1+0x2bf8], R29 ;  /* 0x002bf81d01007387 */ /* 0x000fe80000100800 */
[----:B------:R-:W2:Y:S01]  /*2c5a0*/  LDL.LU R4, [R1+0x58] ;  /* 0x0000580001047983 */ /* 0x000ea20000300800 */
[----:B---3--:R-:W-:Y:S01]  /*2c5b0*/  @!P3 IMAD.MOV R3, RZ, RZ, -R3 ;  /* 0x000000ffff03b224 */ /* 0x008fe200078e0a03 */
[----:B------:R-:W-:-:S02]  /*2c5c0*/  ISETP.GE.AND P3, PT, R43, RZ, PT ;  /* 0x000000ff2b00720c */ /* 0x000fc40003f66270 */
[----:B------:R-:W3:Y:S04]  /*2c5d0*/  LDL.LU R43, [R1+0x9ac] ;  /* 0x0009ac00012b7983 */ /* 0x000ee80000300800 */
[----:B------:R0:W-:Y:S04]  /*2c5e0*/  STL [R1+0x2a0], R3 ;  /* 0x0002a00301007387 */ /* 0x0001e80000100800 */
[----:B0-----:R-:W3:Y:S01]  /*2c5f0*/  LDL.LU R3, [R1+0x54] ;  /* 0x0000540001037983 */ /* 0x001ee20000300800 */
[----:B--2---:R-:W-:-:S05]  /*2c600*/  @!P0 IMAD.MOV R4, RZ, RZ, -R4 ;  /* 0x000000ffff048224 */ /* 0x004fca00078e0a04 */
[----:B------:R0:W-:Y:S01]  /*2c610*/  STL [R1+0x2ac], R4 ;  /* 0x0002ac0401007387 */ /* 0x0001e20000100800 */
[----:B------:R-:W-:-:S03]  /*2c620*/  ISETP.GE.AND P0, PT, R86, RZ, PT ;  /* 0x000000ff5600720c */ /* 0x000fc60003f06270 */
[----:B0-----:R-:W2:Y:S04]  /*2c630*/  LDL.LU R4, [R1+0x50] ;  /* 0x0000500001047983 */ /* 0x001ea80000300800 */
[----:B------:R-:W4:Y:S01]  /*2c640*/  LDL.LU R86, [R1+0x99c] ;  /* 0x00099c0001567983 */ /* 0x000f220000300800 */
[----:B---3--:R-:W-:-:S05]  /*2c650*/  @!P4 IMAD.MOV R3, RZ, RZ, -R3 ;  /* 0x000000ffff03c224 */ /* 0x008fca00078e0a03 */
[----:B------:R0:W-:Y:S04]  /*2c660*/  STL [R1+0x2b0], R3 ;  /* 0x0002b00301007387 */ /* 0x0001e80000100800 */
[----:B0-----:R-:W3:Y:S01]  /*2c670*/  LDL.LU R3, [R1+0x4c] ;  /* 0x00004c0001037983 */ /* 0x001ee20000300800 */
[----:B------:R-:W-:Y:S01]  /*2c680*/  ISETP.GE.AND P5, PT, R65, RZ, PT ;  /* 0x000000ff4100720c */ /* 0x000fe20003fa6270 */
[----:B--2---:R-:W-:Y:S02]  /*2c690*/  @!P2 IMAD.MOV R4, RZ, RZ, -R4 ;  /* 0x000000ffff04a224 */ /* 0x004fe400078e0a04 */
[----:B------:R-:W2:Y:S01]  /*2c6a0*/  LDL.LU R65, [R1+0x9a4] ;  /* 0x0009a40001417983 */ /* 0x000ea20000300800 */
[----:B------:R-:W-:Y:S02]  /*2c6b0*/  ISETP.GE.AND P4, PT, R66, RZ, PT ;  /* 0x000000ff4200720c */ /* 0x000fe40003f86270 */
[----:B------:R-:W-:Y:S01]  /*2c6c0*/  ISETP.GE.AND P2, PT, R79, RZ, PT ;  /* 0x000000ff4f00720c */ /* 0x000fe20003f46270 */
[----:B------:R0:W-:Y:S04]  /*2c6d0*/  STL [R1+0x2c0], R4 ;  /* 0x0002c00401007387 */ /* 0x0001e80000100800 */
[----:B------:R-:W-:Y:S04]  /*2c6e0*/  STL [R1+0x2bfc], R91 ;  /* 0x002bfc5b01007387 */ /* 0x000fe80000100800 */
[----:B------:R-:W2:Y:S01]  /*2c6f0*/  LDL.LU R79, [R1+0x9a0] ;  /* 0x0009a000014f7983 */ /* 0x000ea20000300800 */
[----:B0-----:R-:W-:-:S04]  /*2c700*/  IMAD.MOV.U32 R4, RZ, RZ, R91 ;  /* 0x000000ffff047224 */ /* 0x001fc800078e005b */
[----:B------:R-:W-:Y:S01]  /*2c710*/  @!P3 IMAD.MOV R4, RZ, RZ, -R4 ;  /* 0x000000ffff04b224 */ /* 0x000fe200078e0a04 */
[----:B------:R-:W-:Y:S01]  /*2c720*/  ISETP.GE.AND P3, PT, R38, RZ, PT ;  /* 0x000000ff2600720c */ /* 0x000fe20003f66270 */
[----:B------:R-:W-:Y:S01]  /*2c730*/  @!P4 IMAD.MOV R89, RZ, RZ, -R89 ;  /* 0x000000ffff59c224 */ /* 0x000fe200078e0a59 */
[----:B------:R-:W-:Y:S01]  /*2c740*/  ISETP.GE.AND P4, PT, R43, RZ, PT ;  /* 0x000000ff2b00720c */ /* 0x000fe20003f86270 */
[----:B---3--:R-:W-:-:S05]  /*2c750*/  @!P5 IMAD.MOV R3, RZ, RZ, -R3 ;  /* 0x000000ffff03d224 */ /* 0x008fca00078e0a03 */
[----:B------:R0:W-:Y:S04]  /*2c760*/  STL [R1+0x2c4], R3 ;  /* 0x0002c40301007387 */ /* 0x0001e80000100800 */
[----:B------:R-:W-:Y:S04]  /*2c770*/  STL [R1+0x2c04], R90 ;  /* 0x002c045a01007387 */ /* 0x000fe80000100800 */
[----:B------:R-:W3:Y:S04]  /*2c780*/  LDL.LU R66, [R1+0x980] ;  /* 0x0009800001427983 */ /* 0x000ee80000300800 */
[----:B------:R1:W-:Y:S01]  /*2c790*/  STL [R1+0x2c8], R4 ;  /* 0x0002c80401007387 */ /* 0x0003e20000100800 */
[----:B------:R-:W-:-:S03]  /*2c7a0*/  ISETP.GE.AND P5, PT, R70, RZ, PT ;  /* 0x000000ff4600720c */ /* 0x000fc60003fa6270 */
[----:B------:R-:W3:Y:S04]  /*2c7b0*/  LDL.LU R38, [R1+0x984] ;  /* 0x0009840001267983 */ /* 0x000ee80000300800 */
[----:B------:R-:W3:Y:S01]  /*2c7c0*/  LDL.LU R70, [R1+0x988] ;  /* 0x0009880001467983 */ /* 0x000ee20000300800 */
[----:B0-----:R-:W-:-:S04]  /*2c7d0*/  IMAD.MOV.U32 R3, RZ, RZ, R90 ;  /* 0x000000ffff037224 */ /* 0x001fc800078e005a */
[----:B------:R-:W-:-:S05]  /*2c7e0*/  @!P0 IMAD.MOV R3, RZ, RZ, -R3 ;  /* 0x000000ffff038224 */ /* 0x000fca00078e0a03 */
[----:B------:R0:W-:Y:S04]  /*2c7f0*/  STL [R1+0x2cc], R3 ;  /* 0x0002cc0301007387 */ /* 0x0001e80000100800 */
[----:B------:R-:W-:Y:S04]  /*2c800*/  STL [R1+0x2c08], R88 ;  /* 0x002c085801007387 */ /* 0x000fe80000100800 */
[----:B------:R-:W-:Y:S04]  /*2c810*/  STL [R1+0x2c10], R89 ;  /* 0x002c105901007387 */ /* 0x000fe80000100800 */
[----:B------:R-:W3:Y:S01]  /*2c820*/  LDL.LU R43, [R1+0x98c] ;  /* 0x00098c00012b7983 */ /* 0x000ee20000300800 */
[----:B-1----:R-:W-:Y:S01]  /*2c830*/  IMAD.MOV.U32 R4, RZ, RZ, R88 ;  /* 0x000000ffff047224 */ /* 0x002fe200078e0058 */
[----:B----4-:R-:W-:-:S02]  /*2c840*/  ISETP.GE.AND P0, PT, R76, RZ, PT ;  /* 0x000000ff4c00720c */ /* 0x010fc40003f06270 */
[----:B------:R-:W-:Y:S04]  /*2c850*/  STL [R1+0x2c14], R87 ;  /* 0x002c145701007387 */ /* 0x000fe80000100800 */
[----:B------:R-:W4:Y:S01]  /*2c860*/  LDL.LU R76, [R1+0x968] ;  /* 0x00096800014c7983 */ /* 0x000f220000300800 */
[----:B------:R-:W-:Y:S01]  /*2c870*/  @!P2 IMAD.MOV R4, RZ, RZ, -R4 ;  /* 0x000000ffff04a224 */ /* 0x000fe200078e0a04 */
[----:B------:R-:W-:Y:S02]  /*2c880*/  ISETP.GE.AND P2, PT, R86, RZ, PT ;  /* 0x000000ff5600720c */ /* 0x000fe40003f46270 */
[----:B------:R-:W4:Y:S01]  /*2c890*/  LDL.LU R86, [R1+0x964] ;  /* 0x0009640001567983 */ /* 0x000f220000300800 */
[----:B0-----:R-:W-:-:S03]  /*2c8a0*/  IMAD.MOV.U32 R3, RZ, RZ, R87 ;  /* 0x000000ffff037224 */ /* 0x001fc600078e0057 */
[----:B------:R0:W-:Y:S01]  /*2c8b0*/  STL [R1+0x2d0], R4 ;  /* 0x0002d00401007387 */ /* 0x0001e20000100800 */
[----:B------:R-:W-:-:S03]  /*2c8c0*/  @!P5 IMAD.MOV R3, RZ, RZ, -R3 ;  /* 0x000000ffff03d224 */ /* 0x000fc600078e0a03 */
[----:B------:R-:W-:Y:S04]  /*2c8d0*/  STL [R1+0x2c1c], R84 ;  /* 0x002c1c5401007387 */ /* 0x000fe80000100800 */
[----:B------:R1:W-:Y:S01]  /*2c8e0*/  STL [R1+0x2d4], R3 ;  /* 0x0002d40301007387 */ /* 0x0003e20000100800 */
[----:B0-----:R-:W-:-:S03]  /*2c8f0*/  IMAD.MOV.U32 R4, RZ, RZ, R84 ;  /* 0x000000ffff047224 */ /* 0x001fc600078e0054 */
[----:B------:R-:W-:Y:S01]  /*2c900*/  STL [R1+0x2c20], R82 ;  /* 0x002c205201007387 */ /* 0x000fe20000100800 */
[----:B------:R-:W-:Y:S02]  /*2c910*/  @!P3 IMAD.MOV R4, RZ, RZ, -R4 ;  /* 0x000000ffff04b224 */ /* 0x000fe400078e0a04 */
[----:B-1----:R-:W-:Y:S01]  /*2c920*/  IMAD.MOV.U32 R3, RZ, RZ, R82 ;  /* 0x000000ffff037224 */ /* 0x002fe200078e0052 */
[----:B--2---:R-:W-:Y:S02]  /*2c930*/  ISETP.GE.AND P3, PT, R79, RZ, PT ;  /* 0x000000ff4f00720c */ /* 0x004fe40003f66270 */
[----:B------:R-:W2:Y:S04]  /*2c940*/  LDL.LU R79, [R1+0x978] ;  /* 0x00097800014f7983 */ /* 0x000ea80000300800 */
[----:B------:R0:W-:Y:S01]  /*2c950*/  STL [R1+0x2d8], R4 ;  /* 0x0002d80401007387 */ /* 0x0001e20000100800 */
[----:B------:R-:W-:Y:S01]  /*2c960*/  @!P0 IMAD.MOV R3, RZ, RZ, -R3 ;  /* 0x000000ffff038224 */ /* 0x000fe200078e0a03 */
[----:B------:R-:W-:-:S02]  /*2c970*/  ISETP.GE.AND P5, PT, R65, RZ, PT ;  /* 0x000000ff4100720c */ /* 0x000fc40003fa6270 */
[----:B------:R-:W-:Y:S04]  /*2c980*/  STL [R1+0x2c28], R81 ;  /* 0x002c285101007387 */ /* 0x000fe80000100800 */
[----:B------:R1:W-:Y:S01]  /*2c990*/  STL [R1+0x2e0], R3 ;  /* 0x0002e00301007387 */ /* 0x0003e20000100800 */
[----:B0-----:R-:W-:-:S04]  /*2c9a0*/  IMAD.MOV.U32 R4, RZ, RZ, R81 ;  /* 0x000000ffff047224 */ /* 0x001fc800078e0051 */
[----:B------:R-:W-:Y:S02]  /*2c9b0*/  @!P4 IMAD.MOV R4, RZ, RZ, -R4 ;  /* 0x000000ffff04c224 */ /* 0x000fe400078e0a04 */
[----:B-1----:R-:W-:Y:S01]  /*2c9c0*/  IMAD.MOV.U32 R3, RZ, RZ, R78 ;  /* 0x000000ffff037224 */ /* 0x002fe200078e004e */
[----:B------:R-:W-:Y:S04]  /*2c9d0*/  STL [R1+0x2c2c], R78 ;  /* 0x002c2c4e01007387 */ /* 0x000fe80000100800 */
[----:B------:R0:W-:Y:S01]  /*2c9e0*/  STL [R1+0x2e4], R4 ;  /* 0x0002e40401007387 */ /* 0x0001e20000100800 */
[----:B------:R-:W-:-:S03]  /*2c9f0*/  @!P2 IMAD.MOV R3, RZ, RZ, -R3 ;  /* 0x000000ffff03a224 */ /* 0x000fc600078e0a03 */
[----:B------:R-:W-:Y:S01]  /*2ca00*/  STL [R1+0x2c34], R77 ;  /* 0x002c344d01007387 */ /* 0x000fe20000100800 */
[----:B0-----:R-:W-:-:S04]  /*2ca10*/  IMAD.MOV.U32 R4, RZ, RZ, R77 ;  /* 0x000000ffff047224 */ /* 0x001fc800078e004d */
[----:B------:R-:W-:Y:S01]  /*2ca20*/  @!P5 IMAD.MOV R4, RZ, RZ, -R4 ;  /* 0x000000ffff04d224 */ /* 0x000fe200078e0a04 */
[----:B---3--:R-:W-:Y:S02]  /*2ca30*/  ISETP.GE.AND P4, PT, R38, RZ, PT ;  /* 0x000000ff2600720c */ /* 0x008fe40003f86270 */
[----:B------:R-:W3:Y:S04]  /*2ca40*/  LDL.LU R38, [R1+0x97c] ;  /* 0x00097c0001267983 */ /* 0x000ee80000300800 */
[----:B------:R0:W-:Y:S04]  /*2ca50*/  STL [R1+0x2e8], R3 ;  /* 0x0002e80301007387 */ /* 0x0001e80000100800 */
[----:B------:R-:W-:Y:S01]  /*2ca60*/  STL [R1+0x2c38], R74 ;  /* 0x002c384a01007387 */ /* 0x000fe20000100800 */
[----:B------:R-:W-:-:S03]  /*2ca70*/  ISETP.GE.AND P5, PT, R43, RZ, PT ;  /* 0x000000ff2b00720c */ /* 0x000fc60003fa6270 */
[----:B------:R-:W3:Y:S01]  /*2ca80*/  LDL.LU R43, [R1+0x958] ;  /* 0x00095800012b7983 */ /* 0x000ee20000300800 */
[----:B------:R-:W-:Y:S02]  /*2ca90*/  ISETP.GE.AND P0, PT, R66, RZ, PT ;  /* 0x000000ff4200720c */ /* 0x000fe40003f06270 */
[----:B------:R-:W-:Y:S01]  /*2caa0*/  ISETP.GE.AND P2, PT, R70, RZ, PT ;  /* 0x000000ff4600720c */ /* 0x000fe20003f46270 */
[----:B0-----:R-:W-:Y:S02]  /*2cab0*/  IMAD.MOV.U32 R3, RZ, RZ, R74 ;  /* 0x000000ffff037224 */ /* 0x001fe400078e004a */
[----:B------:R-:W-:Y:S01]  /*2cac0*/  @!P3 IMAD.MOV R75, RZ, RZ, -R75 ;  /* 0x000000ffff4bb224 */ /* 0x000fe200078e0a4b */
[----:B----4-:R-:W-:Y:S02]  /*2cad0*/  ISETP.GE.AND P3, PT, R76, RZ, PT ;  /* 0x000000ff4c00720c */ /* 0x010fe40003f66270 */
[----:B------:R-:W-:Y:S01]  /*2cae0*/  PRMT R47, RZ, 0x7610, R47 ;  /* 0x00007610ff2f7816 */ /* 0x000fe2000000002f */
[----:B------:R-:W-:Y:S01]  /*2caf0*/  @!P6 IMAD.MOV.U32 R22, RZ, RZ, R14 ;  /* 0x000000ffff16e224 */ /* 0x000fe200078e000e */
[----:B------:R0:W-:Y:S03]  /*2cb00*/  STL [R1+0x2ec], R4 ;  /* 0x0002ec0401007387 */ /* 0x0001e60000100800 */
[----:B------:R-:W-:Y:S01]  /*2cb10*/  @!P0 IMAD.MOV R3, RZ, RZ, -R3 ;  /* 0x000000ffff038224 */ /* 0x000fe200078e0a03 */
[----:B------:R-:W-:Y:S01]  /*2cb20*/  ISETP.GE.AND P0, PT, R86, RZ, PT ;  /* 0x000000ff5600720c */ /* 0x000fe20003f06270 */
[----:B------:R1:W4:Y:S01]  /*2cb30*/  @!P6 LDG.E.U8 R47, desc[UR18][R22.64] ;  /* 0x00000012162fe981 */ /* 0x000322000c1e1100 */
[----:B------:R-:W-:-:S03]  /*2cb40*/  @!P2 IMAD.MOV R73, RZ, RZ, -R73 ;  /* 0x000000ffff49a224 */ /* 0x000fc600078e0a49 */
[----:B------:R-:W-:Y:S01]  /*2cb50*/  STL [R1+0x2c40], R75 ;  /* 0x002c404b01007387 */ /* 0x000fe20000100800 */
[----:B------:R-:W-:-:S03]  /*2cb60*/  @!P3 IMAD.MOV R72, RZ, RZ, -R72 ;  /* 0x000000ffff48b224 */ /* 0x000fc600078e0a48 */
[----:B------:R0:W-:Y:S04]  /*2cb70*/  STL [R1+0x308], R3 ;  /* 0x0003080301007387 */ /* 0x0001e80000100800 */
[----:B------:R-:W-:Y:S01]  /*2cb80*/  STL [R1+0x2c44], R0 ;  /* 0x002c440001007387 */ /* 0x000fe20000100800 */
[----:B-1----:R-:W-:Y:S02]  /*2cb90*/  @!P6 IMAD.MOV.U32 R23, RZ, RZ, R8 ;  /* 0x000000ffff17e224 */ /* 0x002fe400078e0008 */
[----:B------:R-:W-:Y:S01]  /*2cba0*/  VIADD R8, R0, 0xc6 ;  /* 0x000000c600087836 */ /* 0x000fe20000000000 */
[----:B------:R-:W-:Y:S01]  /*2cbb0*/  STL [R1+0x2c4c], R73 ;  /* 0x002c4c4901007387 */ /* 0x000fe20000100800 */
[----:B------:R-:W-:-:S03]  /*2cbc0*/  @!P0 IMAD.MOV R71, RZ, RZ, -R71 ;  /* 0x000000ffff478224 */ /* 0x000fc600078e0a47 */
[----:B------:R-:W-:Y:S04]  /*2cbd0*/  STL [R1+0x2c50], R8 ;  /* 0x002c500801007387 */ /* 0x000fe80000100800 */
[----:B------:R-:W-:Y:S04]  /*2cbe0*/  STL [R1+0x2c58], R72 ;  /* 0x002c584801007387 */ /* 0x000fe80000100800 */
[----:B------:R-:W4:Y:S04]  /*2cbf0*/  LDL.LU R14, [R1+0x970] ;  /* 0x00097000010e7983 */ /* 0x000f280000300800 */
[----:B------:R-:W-:Y:S04]  /*2cc00*/  STL [R1+0x2c5c], R20 ;  /* 0x002c5c1401007387 */ /* 0x000fe80000100800 */
[----:B------:R-:W-:Y:S04]  /*2cc10*/  STL [R1+0x2c64], R71 ;  /* 0x002c644701007387 */ /* 0x000fe80000100800 */
[----:B------:R-:W4:Y:S04]  /*2cc20*/  LDL.LU R42, [R1+0x7fc] ;  /* 0x0007fc00012a7983 */ /* 0x000f280000300800 */
[----:B------:R-:W4:Y:S04]  /*2cc30*/  LDL.LU R36, [R1+0x7f8] ;  /* 0x0007f80001247983 */ /* 0x000f280000300800 */
[----:B------:R-:W4:Y:S04]  /*2cc40*/  LDL.LU R67, [R1+0x868] ;  /* 0x0008680001437983 */ /* 0x000f280000300800 */
[----:B------:R-:W4:Y:S01]  /*2cc50*/  LDL.LU R63, [R1+0x848] ;  /* 0x00084800013f7983 */ /* 0x000f220000300800 */
[----:B------:R-:W-:-:S03]  /*2cc60*/  @!P6 IMAD.MOV.U32 R22, RZ, RZ, R7 ;  /* 0x000000ffff16e224 */ /* 0x000fc600078e0007 */
        /* <DEDUP_REMOVED lines=9> */
[----:B--2---:R-:W-:-:S03]  /*2cd00*/  ISETP.GE.AND P2, PT, R79, RZ, PT ;  /* 0x000000ff4f00720c */ /* 0x004fc60003f46270 */
[----:B------:R-:W2:Y:S04]  /*2cd10*/  LDL.LU R86, [R1+0x368] ;  /* 0x0003680001567983 */ /* 0x000ea80000300800 */
[----:B------:R-:W2:Y:S01]  /*2cd20*/  LDL.LU R79, [R1+0x39c] ;  /* 0x00039c00014f7983 */ /* 0x000ea20000300800 */
[----:B---3--:R-:W-:-:S03]  /*2cd30*/  ISETP.GE.AND P3, PT, R38, RZ, PT ;  /* 0x000000ff2600720c */ /* 0x008fc60003f66270 */
[----:B------:R-:W3:Y:S01]  /*2cd40*/  LDL.LU R38, [R1+0x398] ;  /* 0x0003980001267983 */ /* 0x000ee20000300800 */
[----:B------:R-:W-:-:S03]  /*2cd50*/  ISETP.GE.AND P0, PT, R43, RZ, PT ;  /* 0x000000ff2b00720c */ /* 0x000fc60003f06270 */
[----:B------:R-:W3:Y:S01]  /*2cd60*/  LDL.LU R43, [R1+0x3c8] ;  /* 0x0003c800012b7983 */ /* 0x000ee20000300800 */
[----:B------:R-:W-:Y:S01]  /*2cd70*/  PRMT R46, RZ, 0x7610, R46 ;  /* 0x00007610ff2e7816 */ /* 0x000fe2000000002e */
[C---:B0-----:R-:W-:Y:S02]  /*2cd80*/  VIADD R4, R0.reuse, 0xc4 ;  /* 0x000000c400047836 */ /* 0x041fe40000000000 */
[----:B------:R-:W-:-:S03]  /*2cd90*/  VIADD R3, R0, 0xc5 ;  /* 0x000000c500037836 */ /* 0x000fc60000000000 */
[----:B------:R0:W3:Y:S01]  /*2cda0*/  @!P6 LDG.E.U8 R46, desc[UR18][R22.64] ;  /* 0x00000012162ee981 */ /* 0x0000e2000c1e1100 */
[----:B------:R-:W-:Y:S02]  /*2cdb0*/  IABS R21, R8 ;  /* 0x0000000800157213 */ /* 0x000fe40000000000 */
[----:B0-----:R-:W-:Y:S02]  /*2cdc0*/  IABS R23, R4 ;  /* 0x0000000400177213 */ /* 0x001fe40000000000 */
[----:B------:R-:W-:Y:S01]  /*2cdd0*/  IABS R22, R3 ;  /* 0x0000000300167213 */ /* 0x000fe20000000000 */
[----:B------:R-:W-:-:S04]  /*2cde0*/  IMAD.HI.U32 R60, R20, R21, RZ ;  /* 0x00000015143c7227 */ /* 0x000fc800078e00ff */
[----:B------:R-:W-:-:S04]  /*2cdf0*/  IMAD.HI.U32 R10, R20, R23, RZ ;  /* 0x00000017140a7227 */ /* 0x000fc800078e00ff */
[----:B------:R-:W-:-:S04]  /*2ce00*/  IMAD.HI.U32 R59, R20, R22, RZ ;  /* 0x00000016143b7227 */ /* 0x000fc800078e00ff */
[----:B------:R-:W-:Y:S02]  /*2ce10*/  IMAD.MOV R10, RZ, RZ, -R10 ;  /* 0x000000ffff0a7224 */ /* 0x000fe400078e0a0a */
[----:B------:R-:W-:Y:S02]  /*2ce20*/  IMAD.MOV R60, RZ, RZ, -R60 ;  /* 0x000000ffff3c7224 */ /* 0x000fe400078e0a3c */
[----:B------:R-:W-:Y:S02]  /*2ce30*/  IMAD.MOV R59, RZ, RZ, -R59 ;  /* 0x000000ffff3b7224 */ /* 0x000fe400078e0a3b */
[----:B------:R-:W-:Y:S02]  /*2ce40*/  @!P2 IMAD.MOV R69, RZ, RZ, -R69 ;  /* 0x000000ffff45a224 */ /* 0x000fe400078e0a45 */
[C---:B------:R-:W-:Y:S02]  /*2ce50*/  IMAD R23, R19.reuse, R10, R23 ;  /* 0x0000000a13177224 */ /* 0x040fe400078e0217 */
[----:B------:R-:W-:-:S02]  /*2ce60*/  IMAD R22, R19, R59, R22 ;  /* 0x0000003b13167224 */ /* 0x000fc400078e0216 */
[----:B------:R-:W-:Y:S01]  /*2ce70*/  IMAD R21, R19, R60, R21 ;  /* 0x0000003c13157224 */ /* 0x000fe200078e0215 */
[----:B------:R-:W-:Y:S04]  /*2ce80*/  STL [R1+0x2c68], R69 ;  /* 0x002c684501007387 */ /* 0x000fe80000100800 */
[----:B------:R-:W-:Y:S04]  /*2ce90*/  STL [R1+0x2c70], R23 ;  /* 0x002c701701007387 */ /* 0x000fe80000100800 */
[----:B------:R-:W-:Y:S04]  /*2cea0*/  STL [R1+0x2c7c], R22 ;  /* 0x002c7c1601007387 */ /* 0x000fe80000100800 */
[----:B------:R-:W-:Y:S04]  /*2ceb0*/  STL [R1+0x2c74], R59 ;  /* 0x002c743b01007387 */ /* 0x000fe80000100800 */
[----:B------:R-:W-:Y:S04]  /*2cec0*/  STL [R1+0x2c8c], R21 ;  /* 0x002c8c1501007387 */ /* 0x000fe80000100800 */
[----:B------:R-:W-:Y:S04]  /*2ced0*/  STL [R1+0x2c88], R19 ;  /* 0x002c881301007387 */ /* 0x000fe80000100800 */
[----:B------:R-:W-:Y:S04]  /*2cee0*/  STL [R1+0x2c80], R60 ;  /* 0x002c803c01007387 */ /* 0x000fe80000100800 */
        /* <DEDUP_REMOVED lines=12> */
[----:B----4-:R-:W-:-:S03]  /*2cfb0*/  ISETP.GE.AND P2, PT, R14, RZ, PT ;  /* 0x000000ff0e00720c */ /* 0x010fc60003f46270 */
[----:B------:R-:W4:Y:S04]  /*2cfc0*/  LDL.LU R85, [R1+0x5ec] ;  /* 0x0005ec0001557983 */ /* 0x000f280000300800 */
        /* <DEDUP_REMOVED lines=13> */
[----:B--2---:R-:W2:Y:S04]  /*2d0a0*/  LDL.LU R7, [R1+0x234] ;  /* 0x0002340001077983 */ /* 0x004ea80000300800 */
[----:B------:R1:W-:Y:S04]  /*2d0b0*/  STS.U8 [R9+UR5+0x8980], R61 ;  /* 0x0089803d09007988 */ /* 0x0003e80008000005 */
[----:B------:R0:W-:Y:S04]  /*2d0c0*/  STS.U8 [R9+UR5+0x580], R64 ;  /* 0x0005804009007988 */ /* 0x0001e80008000005 */
[----:B------:R0:W-:Y:S04]  /*2d0d0*/  STS.U8 [R9+UR5+0x8580], R65 ;  /* 0x0085804109007988 */ /* 0x0001e80008000005 */
[----:B------:R1:W-:Y:S04]  /*2d0e0*/  STS.U8 [R9+UR5+0x180], R66 ;  /* 0x0001804209007988 */ /* 0x0003e80008000005 */
[----:B------:R1:W-:Y:S04]  /*2d0f0*/  STS.U8 [R9+UR5+0x8180], R70 ;  /* 0x0081804609007988 */ /* 0x0003e80008000005 */
[----:B0-----:R-:W2:Y:S04]  /*2d100*/  LDL.LU R92, [R1+0x238] ;  /* 0x00023800015c7983 */ /* 0x001ea80000300800 */
[----:B-1----:R-:W2:Y:S04]  /*2d110*/  LDL.LU R61, [R1+0x248] ;  /* 0x00024800013d7983 */ /* 0x002ea80000300800 */
[----:B------:R-:W2:Y:S04]  /*2d120*/  LDL.LU R64, [R1+0x254] ;  /* 0x0002540001407983 */ /* 0x000ea80000300800 */
[----:B------:R-:W2:Y:S04]  /*2d130*/  LDL.LU R65, [R1+0x270] ;  /* 0x0002700001417983 */ /* 0x000ea80000300800 */
[----:B------:R-:W2:Y:S04]  /*2d140*/  LDL.LU R66, [R1+0x278] ;  /* 0x0002780001427983 */ /* 0x000ea80000300800 */
[----:B------:R0:W-:Y:S04]  /*2d150*/  STS.U8 [R9+UR5+0x4980], R76 ;  /* 0x0049804c09007988 */ /* 0x0001e80008000005 */
[----:B------:R-:W2:Y:S04]  /*2d160*/  LDL.LU R70, [R1+0x2b4] ;  /* 0x0002b40001467983 */ /* 0x000ea80000300800 */
[----:B------:R1:W-:Y:S04]  /*2d170*/  STS.U8 [R9+UR5+0xc980], R86 ;  /* 0x00c9805609007988 */ /* 0x0003e80008000005 */
[----:B------:R1:W-:Y:S04]  /*2d180*/  STS.U8 [R9+UR5+0x4580], R79 ;  /* 0x0045804f09007988 */ /* 0x0003e80008000005 */
[----:B0-----:R-:W2:Y:S04]  /*2d190*/  LDL.LU R76, [R1+0x2b8] ;  /* 0x0002b800014c7983 */ /* 0x001ea80000300800 */
[----:B-1----:R-:W2:Y:S04]  /*2d1a0*/  LDL.LU R86, [R1+0x300] ;  /* 0x0003000001567983 */ /* 0x002ea80000300800 */
[----:B------:R-:W2:Y:S04]  /*2d1b0*/  LDL.LU R79, [R1+0x304] ;  /* 0x00030400014f7983 */ /* 0x000ea80000300800 */
[----:B---3--:R0:W-:Y:S04]  /*2d1c0*/  STS.U8 [R9+UR5+0xc580], R38 ;  /* 0x00c5802609007988 */ /* 0x0081e80008000005 */
[----:B0-----:R-:W3:Y:S04]  /*2d1d0*/  LDL.LU R38, [R1+0x334] ;  /* 0x0003340001267983 */ /* 0x001ee80000300800 */
[----:B------:R0:W-:Y:S04]  /*2d1e0*/  STS.U8 [R9+UR5+0x4180], R43 ;  /* 0x0041802b09007988 */ /* 0x0001e80008000005 */
[----:B0-----:R-:W3:Y:S04]  /*2d1f0*/  LDL.LU R43, [R1+0x330] ;  /* 0x00033000012b7983 */ /* 0x001ee80000300800 */
[----:B------:R0:W-:Y:S04]  /*2d200*/  STS.U8 [R9+UR5+0x7180], R34 ;  /* 0x0071802209007988 */ /* 0x0001e80008000005 */
[----:B------:R1:W-:Y:S04]  /*2d210*/  STS.U8 [R9+UR5+0xf180], R93 ;  /* 0x00f1805d09007988 */ /* 0x0003e80008000005 */
[----:B------:R1:W-:Y:S04]  /*2d220*/  STS.U8 [R9+UR5+0x7580], R80 ;  /* 0x0075805009007988 */ /* 0x0003e80008000005 */
[----:B------:R1:W-:Y:S04]  /*2d230*/  STS.U8 [R9+UR5+0xf580], R83 ;  /* 0x00f5805309007988 */ /* 0x0003e80008000005 */
[----:B0-----:R-:W3:Y:S04]  /*2d240*/  LDL.LU R34, [R1+0x2d3c] ;  /* 0x002d3c0001227983 */ /* 0x001ee80000300800 */
[----:B-1----:R-:W3:Y:S04]  /*2d250*/  LDL.LU R93, [R1+0x2d38] ;  /* 0x002d3800015d7983 */ /* 0x002ee80000300800 */
[----:B------:R-:W3:Y:S04]  /*2d260*/  LDL.LU R80, [R1+0x2d34] ;  /* 0x002d340001507983 */ /* 0x000ee80000300800 */
[----:B------:R-:W3:Y:S04]  /*2d270*/  LDL.LU R83, [R1+0x2d30] ;  /* 0x002d300001537983 */ /* 0x000ee80000300800 */
[----:B------:R0:W-:Y:S04]  /*2d280*/  STS.U8 [R9+UR5+0x2d80], R33 ;  /* 0x002d802109007988 */ /* 0x0001e80008000005 */
[----:B------:R1:W-:Y:S04]  /*2d290*/  STS.U8 [R9+UR5+0xad80], R41 ;  /* 0x00ad802909007988 */ /* 0x0003e80008000005 */
[----:B------:R0:W-:Y:S04]  /*2d2a0*/  STS.U8 [R9+UR5+0x2980], R35 ;  /* 0x0029802309007988 */ /* 0x0001e80008000005 */
[----:B----4-:R4:W-:Y:S04]  /*2d2b0*/  STS.U8 [R9+UR5+0xa980], R85 ;  /* 0x00a9805509007988 */ /* 0x0109e80008000005 */
[----:B------:R4:W-:Y:S04]  /*2d2c0*/  STS.U8 [R9+UR5+0xed80], R14 ;  /* 0x00ed800e09007988 */ /* 0x0009e80008000005 */
[----:B0-----:R-:W3:Y:S04]  /*2d2d0*/  LDL.LU R33, [R1+0x658] ;  /* 0x0006580001217983 */ /* 0x001ee80000300800 */
[----:B-1----:R-:W3:Y:S04]  /*2d2e0*/  LDL.LU R41, [R1+0x654] ;  /* 0x0006540001297983 */ /* 0x002ee80000300800 */
[----:B------:R-:W3:Y:S04]  /*2d2f0*/  LDL.LU R35, [R1+0x6b8] ;  /* 0x0006b80001237983 */ /* 0x000ee80000300800 */
[----:B----4-:R-:W4:Y:S04]  /*2d300*/  LDL.LU R85, [R1+0x6b4] ;  /* 0x0006b40001557983 */ /* 0x010f280000300800 */
[----:B------:R-:W4:Y:S04]  /*2d310*/  LDL.LU R14, [R1+0x71c] ;  /* 0x00071c00010e7983 */ /* 0x000f280000300800 */
[----:B--2---:R0:W-:Y:S04]  /*2d320*/  STS.U8 [R9+UR5+0x5180], R79 ;  /* 0x0051804f09007988 */ /* 0x0041e80008000005 */
[----:B0-----:R-:W2:Y:S04]  /*2d330*/  LDL.LU R79, [R1+0x718] ;  /* 0x00071800014f7983 */ /* 0x001ea80000300800 */
[----:B---3--:R0:W-:Y:S04]  /*2d340*/  STS.U8 [R9+UR5+0x4d80], R38 ;  /* 0x004d802609007988 */ /* 0x0081e80008000005 */
[----:B0-----:R-:W3:Y:S04]  /*2d350*/  LDL.LU R38, [R1+0x774] ;  /* 0x0007740001267983 */ /* 0x001ee80000300800 */
        /* <DEDUP_REMOVED lines=28> */
[----:B0-----:R-:W4:Y:S04]  /*2d520*/  LDL.LU R76, [R1+0x360] ;  /* 0x00036000014c7983 */ /* 0x001f280000300800 */
[----:B-1----:R-:W4:Y:S04]  /*2d530*/  LDL.LU R86, [R1+0x35c] ;  /* 0x00035c0001567983 */ /* 0x002f280000300800 */
        /* <DEDUP_REMOVED lines=17> */
[----:B------:R-:W-:-:S03]  /*2d650*/  LOP3.LUT R10, R2, 0x40, RZ, 0x3c, !PT ;  /* 0x00000040020a7812 */ /* 0x000fc600078e3cff */
[----:B------:R-:W-:Y:S04]  /*2d660*/  STL [R1+0x2a8c], R9 ;  /* 0x002a8c0901007387 */ /* 0x000fe80000100800 */
[----:B------:R-:W-:Y:S04]  /*2d670*/  STL [R1+0x2aa4], R9 ;  /* 0x002aa40901007387 */ /* 0x000fe80000100800 */
[----:B------:R-:W-:Y:S04]  /*2d680*/  STL [R1+0x2abc], R9 ;  /* 0x002abc0901007387 */ /* 0x000fe80000100800 */
[----:B------:R-:W-:Y:S04]  /*2d690*/  STL [R1+0x2ad4], R9 ;  /* 0x002ad40901007387 */ /* 0x000fe80000100800 */
        /* <DEDUP_REMOVED lines=14> */
[----:B------:R-:W-:Y:S04]  /*2d780*/  STL [R1+0x2c94], R9 ;  /* 0x002c940901007387 */ /* 0x000fe80000100800 */
[----:B--2---:R0:W-:Y:S04]  /*2d790*/  STS.U8 [R10+UR5+0x9e00], R79 ;  /* 0x009e004f0a007988 */ /* 0x0041e80008000005 */
[----:B0-----:R-:W2:Y:S04]  /*2d7a0*/  LDL.LU R79, [R1+0x38c] ;  /* 0x00038c00014f7983 */ /* 0x001ea80000300800 */
[----:B---3--:R0:W-:Y:S04]  /*2d7b0*/  STS.U8 [R10+UR5+0x1a00], R38 ;  /* 0x001a00260a007988 */ /* 0x0081e80008000005 */
[----:B0-----:R-:W3:Y:S04]  /*2d7c0*/  LDL.LU R38, [R1+0x380] ;  /* 0x0003800001267983 */ /* 0x001ee80000300800 */
[----:B----4-:R0:W-:Y:S04]  /*2d7d0*/  STS.U8 [R10+UR5+0x9a00], R43 ;  /* 0x009a002b0a007988 */ /* 0x0101e80008000005 */
[----:B0-----:R-:W4:Y:S04]  /*2d7e0*/  LDL.LU R43, [R1+0x3bc] ;  /* 0x0003bc00012b7983 */ /* 0x001f280000300800 */
        /* <DEDUP_REMOVED lines=43> */
[----:B0-----:R-:W4:Y:S04]  /*2daa0*/  LDL.LU R86, [R1+0x2f8] ;  /* 0x0002f80001567983 */ /* 0x001f280000300800 */
[----:B--2---:R0:W-:Y:S04]  /*2dab0*/  STS.U8 [R10+UR5+0x4600], R79 ;  /* 0x0046004f0a007988 */ /* 0x0041e80008000005 */
[----:B0-----:R-:W2:Y:S04]  /*2dac0*/  LDL.LU R79, [R1+0x2fc] ;  /* 0x0002fc00014f7983 */ /* 0x001ea80000300800 */
[----:B---3--:R0:W-:Y:S04]  /*2dad0*/  STS.U8 [R10+UR5+0xc600], R38 ;  /* 0x00c600260a007988 */ /* 0x0081e80008000005 */
[----:B0-----:R-:W3:Y:S04]  /*2dae0*/  LDL.LU R38, [R1+0x32c] ;  /* 0x00032c0001267983 */ /* 0x001ee80000300800 */
[----:B----4-:R0:W-:Y:S04]  /*2daf0*/  STS.U8 [R10+UR5+0x4200], R43 ;  /* 0x0042002b0a007988 */ /* 0x0101e80008000005 */
[----:B0-----:R-:W4:Y:S04]  /*2db00*/  LDL.LU R43, [R1+0x328] ;  /* 0x00032800012b7983 */ /* 0x001f280000300800 */
        /* <DEDUP_REMOVED lines=11> */
[----:B------:R1:W-:Y:S04]  /*2dbc0*/  STS.U8 [R10+UR5+0x5e00], R64 ;  /* 0x005e00400a007988 */ /* 0x0003e80008000005 */
[----:B------:R-:W-:Y:S04]  /*2dbd0*/  STS.U8 [R10+UR5+0xda00], R65 ;  /* 0x00da00410a007988 */ /* 0x000fe80008000005 */
[----:B------:R-:W-:Y:S04]  /*2dbe0*/  STS.U8 [R10+UR5+0x5a00], R66 ;  /* 0x005a00420a007988 */ /* 0x000fe80008000005 */
[----:B0-----:R-:W2:Y:S04]  /*2dbf0*/  LDL.LU R61, [R1+0x650] ;  /* 0x00065000013d7983 */ /* 0x001ea80000300800 */
[----:B-1----:R-:W2:Y:S04]  /*2dc00*/  LDL.LU R64, [R1+0x648] ;  /* 0x0006480001407983 */ /* 0x002ea80000300800 */
[----:B---3--:R0:W-:Y:S04]  /*2dc10*/  STS.U8 [R10+UR5+0x4e00], R38 ;  /* 0x004e00260a007988 */ /* 0x0081e80008000005 */
[----:B0-----:R-:W3:Y:S04]  /*2dc20*/  LDL.LU R38, [R1+0x6b0] ;  /* 0x0006b00001267983 */ /* 0x001ee80000300800 */
[----:B------:R-:W3:Y:S04]  /*2dc30*/  LDL.LU R65, [R1+0x6ac] ;  /* 0x0006ac0001417983 */ /* 0x000ee80000300800 */
[----:B------:R-:W3:Y:S04]  /*2dc40*/  LDL.LU R66, [R1+0x710] ;  /* 0x0007100001427983 */ /* 0x000ee80000300800 */
[----:B----4-:R0:W-:Y:S04]  /*2dc50*/  STS.U8 [R10+UR5+0xce00], R43 ;  /* 0x00ce002b0a007988 */ /* 0x0101e80008000005 */
[----:B0-----:R-:W4:Y:S04]  /*2dc60*/  LDL.LU R43, [R1+0x70c] ;  /* 0x00070c00012b7983 */ /* 0x001f280000300800 */
[----:B------:R0:W-:Y:S04]  /*2dc70*/  STS.U8 [R10+UR5+0xd600], R70 ;  /* 0x00d600460a007988 */ /* 0x0001e80008000005 */
[----:B------:R1:W-:Y:S04]  /*2dc80*/  STS.U8 [R10+UR5+0x5600], R76 ;  /* 0x0056004c0a007988 */ /* 0x0003e80008000005 */
[----:B------:R1:W-:Y:S04]  /*2dc90*/  STS.U8 [R10+UR5+0xd200], R86 ;  /* 0x00d200560a007988 */ /* 0x0003e80008000005 */
[----:B--2---:R2:W-:Y:S04]  /*2dca0*/  STS.U8 [R10+UR5+0x5200], R79 ;  /* 0x0052004f0a007988 */ /* 0x0045e80008000005 */
[----:B0-----:R-:W4:Y:S04]  /*2dcb0*/  LDL.LU R70, [R1+0x768] ;  /* 0x0007680001467983 */ /* 0x001f280000300800 */
[----:B-1----:R-:W4:Y:S04]  /*2dcc0*/  LDL.LU R76, [R1+0x760] ;  /* 0x00076000014c7983 */ /* 0x002f280000300800 */
[----:B------:R-:W4:Y:S04]  /*2dcd0*/  LDL.LU R86, [R1+0x7c4] ;  /* 0x0007c40001567983 */ /* 0x000f280000300800 */
[----:B--2---:R-:W2:Y:S04]  /*2dce0*/  LDL.LU R79, [R1+0x7c0] ;  /* 0x0007c000014f7983 */ /* 0x004ea80000300800 */
        /* <DEDUP_REMOVED lines=85> */
[----:B------:R-:W-:Y:S04]  /*2e240*/  STS.U8 [R11+UR5+0xee80], R40 ;  /* 0x00ee80280b007988 */ /* 0x000fe80008000005 */
[----:B------:R-:W-:Y:S04]  /*2e250*/  STS.U8 [R11+UR5+0x6e80], R37 ;  /* 0x006e80250b007988 */ /* 0x000fe80008000005 */
[----:B------:R-:W-:Y:S04]  /*2e260*/  STS.U8 [R11+UR5+0xea80], R93 ;  /* 0x00ea805d0b007988 */ /* 0x000fe80008000005 */
[----:B0-----:R-:W2:Y:S04]  /*2e270*/  LDL.LU R86, [R1+0x554] ;  /* 0x0005540001567983 */ /* 0x001ea80000300800 */
[----:B-1----:R-:W2:Y:S04]  /*2e280*/  LDL.LU R79, [R1+0x550] ;  /* 0x00055000014f7983 */ /* 0x002ea80000300800 */
[----:B------:R-:W-:Y:S04]  /*2e290*/  STS.U8 [R11+UR5+0x6a80], R80 ;  /* 0x006a80500b007988 */ /* 0x000fe80008000005 */
[----:B------:R-:W-:Y:S04]  /*2e2a0*/  STS.U8 [R11+UR5+0xe680], R83 ;  /* 0x00e680530b007988 */ /* 0x000fe80008000005 */
[----:B------:R-:W-:Y:S04]  /*2e2b0*/  STS.U8 [R11+UR5+0x6680], R39 ;  /* 0x006680270b007988 */ /* 0x000fe80008000005 */
[----:B------:R-:W-:Y:S04]  /*2e2c0*/  STS.U8 [R11+UR5+0xe280], R13 ;  /* 0x00e2800d0b007988 */ /* 0x000fe80008000005 */
[----:B---3--:R0:W-:Y:S04]  /*2e2d0*/  STS.U8 [R11+UR5+0x1280], R38 ;  /* 0x001280260b007988 */ /* 0x0081e80008000005 */
[----:B0-----:R-:W3:Y:S04]  /*2e2e0*/  LDL.LU R38, [R1+0x5d4] ;  /* 0x0005d40001267983 */ /* 0x001ee80000300800 */
[----:B----4-:R0:W-:Y:S04]  /*2e2f0*/  STS.U8 [R11+UR5+0x9280], R43 ;  /* 0x0092802b0b007988 */ /* 0x0101e80008000005 */
[----:B0-----:R-:W4:Y:S04]  /*2e300*/  LDL.LU R43, [R1+0x5d0] ;  /* 0x0005d000012b7983 */ /* 0x001f280000300800 */
[----:B------:R-:W2:Y:S04]  /*2e310*/  LDL.LU R40, [R1+0x2d18] ;  /* 0x002d180001287983 */ /* 0x000ea80000300800 */
[----:B------:R-:W3:Y:S04]  /*2e320*/  LDL.LU R37, [R1+0x2d14] ;  /* 0x002d140001257983 */ /* 0x000ee80000300800 */
[----:B------:R-:W3:Y:S04]  /*2e330*/  LDL.LU R93, [R1+0x2d10] ;  /* 0x002d1000015d7983 */ /* 0x000ee80000300800 */
[----:B------:R-:W4:Y:S04]  /*2e340*/  LDL.LU R80, [R1+0x2d0c] ;  /* 0x002d0c0001507983 */ /* 0x000f280000300800 */
[----:B------:R-:W4:Y:S04]  /*2e350*/  LDL.LU R83, [R1+0x2d08] ;  /* 0x002d080001537983 */ /* 0x000f280000300800 */
[----:B------:R-:W4:Y:S04]  /*2e360*/  LDL.LU R39, [R1+0x2d04] ;  /* 0x002d040001277983 */ /* 0x000f280000300800 */
[----:B------:R-:W4:Y:S04]  /*2e370*/  LDL.LU R13, [R1+0x2d00] ;  /* 0x002d0000010d7983 */ /* 0x000f280000300800 */
        /* <DEDUP_REMOVED lines=8> */
[----:B------:R1:W-:Y:S04]  /*2e400*/  STS.U8 [R11+UR5+0xd680], R13 ;  /* 0x00d6800d0b007988 */ /* 0x0003e80008000005 */
[----:B0-----:R-:W2:Y:S04]  /*2e410*/  LDL.LU R83, [R1+0x2cf0] ;  /* 0x002cf00001537983 */ /* 0x001ea80000300800 */
[----:B-1----:R-:W2:Y:S04]  /*2e420*/  LDL.LU R39, [R1+0x2cec] ;  /* 0x002cec0001277983 */ /* 0x002ea80000300800 */
[----:B------:R-:W2:Y:S04]  /*2e430*/  LDL.LU R13, [R1+0x2ce8] ;  /* 0x002ce800010d7983 */ /* 0x000ea80000300800 */
[----:B------:R-:W-:Y:S04]  /*2e440*/  STS.U8 [R11+UR5+0x3280], R70 ;  /* 0x003280460b007988 */ /* 0x000fe80008000005 */
[----:B------:R-:W-:Y:S04]  /*2e450*/  STS.U8 [R11+UR5+0xae80], R79 ;  /* 0x00ae804f0b007988 */ /* 0x000fe80008000005 */
[----:B------:R-:W-:Y:S04]  /*2e460*/  STS.U8 [R11+UR5+0x2a80], R38 ;  /* 0x002a80260b007988 */ /* 0x000fe80008000005 */
[----:B------:R-:W-:Y:S04]  /*2e470*/  STS.U8 [R11+UR5+0xaa80], R43 ;  /* 0x00aa802b0b007988 */ /* 0x000fe80008000005 */
[----:B------:R-:W-:Y:S04]  /*2e480*/  STS.U8 [R11+UR5+0xf280], R44 ;  /* 0x00f2802c0b007988 */ /* 0x000fe80008000005 */
[----:B------:R-:W-:Y:S04]  /*2e490*/  STS.U8 [R11+UR5+0x7280], R45 ;  /* 0x0072802d0b007988 */ /* 0x000fe80008000005 */
[----:B------:R-:W-:Y:S04]  /*2e4a0*/  STS.U8 [R11+UR5+0xb280], R76 ;  /* 0x00b2804c0b007988 */ /* 0x000fe80008000005 */
[----:B---3--:R0:W-:Y:S04]  /*2e4b0*/  STS.U8 [R11+UR5+0x5680], R40 ;  /* 0x005680280b007988 */ /* 0x0081e80008000005 */
[----:B----4-:R1:W-:Y:S04]  /*2e4c0*/  STS.U8 [R11+UR5+0xd280], R93 ;  /* 0x00d2805d0b007988 */ /* 0x0103e80008000005 */
[----:B--2---:R2:W-:Y:S04]  /*2e4d0*/  STS.U8 [R11+UR5+0x5280], R80 ;  /* 0x005280500b007988 */ /* 0x0045e80008000005 */
[----:B0-----:R-:W3:Y:S04]  /*2e4e0*/  LDL.LU R40, [R1+0x2ce4] ;  /* 0x002ce40001287983 */ /* 0x001ee80000300800 */
[----:B-1----:R-:W4:Y:S04]  /*2e4f0*/  LDL.LU R93, [R1+0x2ce0] ;  /* 0x002ce000015d7983 */ /* 0x002f280000300800 */
[----:B--2---:R-:W2:Y:S04]  /*2e500*/  LDL.LU R80, [R1+0x2cdc] ;  /* 0x002cdc0001507983 */ /* 0x004ea80000300800 */
[----:B------:R0:W-:Y:S04]  /*2e510*/  STS.U8 [R11+UR5+0x4e80], R83 ;  /* 0x004e80530b007988 */ /* 0x0001e80008000005 */
[----:B------:R1:W-:Y:S04]  /*2e520*/  STS.U8 [R11+UR5+0xce80], R13 ;  /* 0x00ce800d0b007988 */ /* 0x0003e80008000005 */
[----:B0-----:R-:W2:Y:S04]  /*2e530*/  LDL.LU R83, [R1+0x2cd8] ;  /* 0x002cd80001537983 */ /* 0x001ea80000300800 */
[----:B-1----:R-:W2:Y:S04]  /*2e540*/  LDL.LU R13, [R1+0x2cd4] ;  /* 0x002cd400010d7983 */ /* 0x002ea80000300800 */
[----:B------:R-:W2:Y:S04]  /*2e550*/  LDL.LU R70, [R1+0x644] ;  /* 0x0006440001467983 */ /* 0x000ea80000300800 */
[----:B------:R-:W2:Y:S04]  /*2e560*/  LDL.LU R79, [R1+0x6a8] ;  /* 0x0006a800014f7983 */ /* 0x000ea80000300800 */
[----:B------:R-:W2:Y:S04]  /*2e570*/  LDL.LU R38, [R1+0x454] ;  /* 0x0004540001267983 */ /* 0x000ea80000300800 */
[----:B------:R-:W2:Y:S04]  /*2e580*/  LDL.LU R43, [R1+0x6a4] ;  /* 0x0006a400012b7983 */ /* 0x000ea80000300800 */
[----:B------:R-:W2:Y:S04]  /*2e590*/  LDL.LU R44, [R1+0x708] ;  /* 0x00070800012c7983 */ /* 0x000ea80000300800 */
[----:B------:R-:W2:Y:S04]  /*2e5a0*/  LDL.LU R45, [R1+0x6fc] ;  /* 0x0006fc00012d7983 */ /* 0x000ea80000300800 */
        /* <DEDUP_REMOVED lines=117> */
[----:B0-----:R-:W2:Y:S01]  /*2ed00*/  LDL.LU R80, [R1+0x2cd0] ;  /* 0x002cd00001507983 */ /* 0x001ea20000300800 */
[----:B------:R-:W-:Y:S01]  /*2ed10*/  @!P3 IMAD.MOV R83, RZ, RZ, -R83 ;  /* 0x000000ffff53b224 */ /* 0x000fe200078e0a53 */
[----:B------:R-:W-:-:S02]  /*2ed20*/  ISETP.NE.AND P3, PT, R13, RZ, PT ;  /* 0x000000ff0d00720c */ /* 0x000fc40003f65270 */
[----:B------:R-:W-:Y:S01]  /*2ed30*/  LOP3.LUT R26, RZ, R13, RZ, 0x33, !PT ;  /* 0x0000000dff1a7212 */ /* 0x000fe200078e33ff */
[----:B------:R-:W2:Y:S04]  /*2ed40*/  LDL.LU R86, [R1+0x5c8] ;  /* 0x0005c80001567983 */ /* 0x000ea80000300800 */
[----:B------:R-:W-:Y:S04]  /*2ed50*/  STL [R1+0x2cc0], R83 ;  /* 0x002cc05301007387 */ /* 0x000fe80000100800 */
[----:B------:R0:W-:Y:S01]  /*2ed60*/  STS.U8 [R12+UR5+0x2300], R79 ;  /* 0x0023004f0c007988 */ /* 0x0001e20008000005 */
[----:B------:R-:W-:-:S03]  /*2ed70*/  SEL R13, R26, R38, !P3 ;  /* 0x000000261a0d7207 */ /* 0x000fc60005800000 */
[----:B0-----:R-:W2:Y:S04]  /*2ed80*/  LDL.LU R79, [R1+0x4a4] ;  /* 0x0004a400014f7983 */ /* 0x001ea80000300800 */
[----:B------:R-:W2:Y:S04]  /*2ed90*/  LDL.LU R38, [R1+0x3cc] ;  /* 0x0003cc0001267983 */ /* 0x000ea80000300800 */
[----:B------:R0:W-:Y:S04]  /*2eda0*/  STS.U8 [R12+UR5+0xa300], R43 ;  /* 0x00a3002b0c007988 */ /* 0x0001e80008000005 */
[----:B------:R1:W-:Y:S04]  /*2edb0*/  STS.U8 [R12+UR5+0x1f00], R44 ;  /* 0x001f002c0c007988 */ /* 0x0003e80008000005 */
[----:B------:R3:W-:Y:S04]  /*2edc0*/  STS.U8 [R12+UR5+0x9f00], R45 ;  /* 0x009f002d0c007988 */ /* 0x0007e80008000005 */
[----:B0-----:R-:W2:Y:S04]  /*2edd0*/  LDL.LU R43, [R1+0x348] ;  /* 0x00034800012b7983 */ /* 0x001ea80000300800 */
[----:B-1----:R-:W2:Y:S04]  /*2ede0*/  LDL.LU R44, [R1+0x2bc] ;  /* 0x0002bc00012c7983 */ /* 0x002ea80000300800 */
[----:B---3--:R-:W3:Y:S01]  /*2edf0*/  LDL.LU R45, [R1+0x258] ;  /* 0x00025800012d7983 */ /* 0x008ee20000300800 */
[----:B------:R-:W-:Y:S01]  /*2ee00*/  IMAD R13, R13, UR13, RZ ;  /* 0x0000000d0d0d7c24 */ /* 0x000fe2000f8e02ff */
[----:B------:R-:W-:-:S02]  /*2ee10*/  SEL R27, R26, R27, !P3 ;  /* 0x0000001b1a1b7207 */ /* 0x000fc40005800000 */
[----:B------:R0:W-:Y:S04]  /*2ee20*/  STS.U8 [R12+UR5+0x1b00], R76 ;  /* 0x001b004c0c007988 */ /* 0x0001e80008000005 */
[----:B------:R1:W-:Y:S01]  /*2ee30*/  STS.U8 [R12+UR5+0xa700], R70 ;  /* 0x00a700460c007988 */ /* 0x0003e20008000005 */
[C---:B------:R-:W-:Y:S02]  /*2ee40*/  SEL R52, R26.reuse, R39, !P3 ;  /* 0x000000271a347207 */ /* 0x040fe40005800000 */
[----:B------:R-:W-:Y:S01]  /*2ee50*/  SHF.R.S32.HI R46, RZ, 0x1f, R13 ;  /* 0x0000001fff2e7819 */ /* 0x000fe2000001140d */
[----:B------:R-:W-:Y:S01]  /*2ee60*/  IMAD R27, R27, UR4, RZ ;  /* 0x000000041b1b7c24 */ /* 0x000fe2000f8e02ff */
[C---:B------:R-:W-:Y:S02]  /*2ee70*/  SEL R39, R26.reuse, R30, !P3 ;  /* 0x0000001e1a277207 */ /* 0x040fe40005800000 */
[----:B------:R-:W-:-:S02]  /*2ee80*/  SEL R54, R26, R34, !P3 ;  /* 0x000000221a367207 */ /* 0x000fc40005800000 */
[C---:B------:R-:W-:Y:S02]  /*2ee90*/  SEL R40, R26.reuse, R40, !P3 ;  /* 0x000000281a287207 */ /* 0x040fe40005800000 */
[----:B----4-:R-:W-:Y:S01]  /*2eea0*/  SEL R93, R26, R93, !P3 ;  /* 0x0000005d1a5d7207 */ /* 0x010fe20005800000 */
[----:B------:R-:W-:Y:S02]  /*2eeb0*/  VIADD R2, R68, 0xff ;  /* 0x000000ff44027836 */ /* 0x000fe40000000000 */
[----:B------:R-:W-:Y:S01]  /*2eec0*/  IMAD R39, R39, UR27, RZ ;  /* 0x0000001b27277c24 */ /* 0x000fe2000f8e02ff */
[----:B------:R-:W4:Y:S01]  /*2eed0*/  LDCU UR13, c[0x0][0x3a0] ;  /* 0x00007400ff0d77ac */ /* 0x000f220008000800 */
[----:B------:R-:W0:Y:S01]  /*2eee0*/  LDCU UR4, c[0x0][0x3b0] ;  /* 0x00007600ff0477ac */ /* 0x000e220008000800 */
[----:B--2---:R-:W-:Y:S01]  /*2eef0*/  @!P0 IMAD.MOV R80, RZ, RZ, -R80 ;  /* 0x000000ffff508224 */ /* 0x004fe200078e0a50 */
[----:B------:R-:W-:-:S05]  /*2ef00*/  IADD3 R56, P0, PT, R13, R18, RZ ;  /* 0x000000120d387210 */ /* 0x000fca0007f1e0ff */
[----:B------:R-:W-:Y:S01]  /*2ef10*/  IMAD.X R55, R46, 0x1, R16, P0 ;  /* 0x000000012e377824 */ /* 0x000fe200000e0610 */
[----:B------:R-:W-:Y:S02]  /*2ef20*/  IADD3 R58, P0, PT, R13, R17, RZ ;  /* 0x000000110d3a7210 */ /* 0x000fe40007f1e0ff */
[----:B------:R-:W-:Y:S02]  /*2ef30*/  SEL R13, R26, R24, !P3 ;  /* 0x000000181a0d7207 */ /* 0x000fe40005800000 */
[----:B------:R-:W-:Y:S01]  /*2ef40*/  SHF.R.S32.HI R24, RZ, 0x1f, R27 ;  /* 0x0000001fff187819 */ /* 0x000fe2000001141b */
[----:B------:R-:W-:Y:S01]  /*2ef50*/  IMAD.X R57, R46, 0x1, R15, P0 ;  /* 0x000000012e397824 */ /* 0x000fe200000e060f */
[----:B------:R-:W-:Y:S01]  /*2ef60*/  IADD3 R65, P0, PT, R27, R18, RZ ;  /* 0x000000121b417210 */ /* 0x000fe20007f1e0ff */
[----:B------:R-:W-:Y:S01]  /*2ef70*/  IMAD R13, R13, UR10, RZ ;  /* 0x0000000a0d0d7c24 */ /* 0x000fe2000f8e02ff */
[----:B------:R-:W-:-:S03]  /*2ef80*/  SEL R49, R26, R38, !P3 ;  /* 0x000000261a317207 */ /* 0x000fc60005800000 */
[--C-:B------:R-:W-:Y:S01]  /*2ef90*/  IMAD.X R64, R24, 0x1, R16.reuse, P0 ;  /* 0x0000000118407824 */ /* 0x100fe200000e0610 */
[----:B------:R-:W-:Y:S02]  /*2efa0*/  IADD3 R38, P0, PT, R27, R17, RZ ;  /* 0x000000111b267210 */ /* 0x000fe40007f1e0ff */
[----:B------:R-:W-:Y:S02]  /*2efb0*/  SHF.R.S32.HI R46, RZ, 0x1f, R13 ;  /* 0x0000001fff2e7819 */ /* 0x000fe4000001140d */
[C---:B------:R-:W-:Y:S02]  /*2efc0*/  SEL R47, R26.reuse, R86, !P3 ;  /* 0x000000561a2f7207 */ /* 0x040fe40005800000 */
[----:B------:R-:W-:Y:S01]  /*2efd0*/  SEL R48, R26, R79, !P3 ;  /* 0x0000004f1a307207 */ /* 0x000fe20005800000 */
[----:B------:R-:W-:Y:S01]  /*2efe0*/  STL [R1+0x2cc4], R80 ;  /* 0x002cc45001007387 */ /* 0x000fe20000100800 */
[----:B------:R-:W-:Y:S01]  /*2eff0*/  IMAD.X R66, R24, 0x1, R15, P0 ;  /* 0x0000000118427824 */ /* 0x000fe200000e060f */
[----:B0-----:R-:W-:Y:S01]  /*2f000*/  IADD3 R76, P0, PT, R13, R18, RZ ;  /* 0x000000120d4c7210 */ /* 0x001fe20007f1e0ff */
[----:B------:R-:W-:Y:S01]  /*2f010*/  IMAD R24, R47, UR14, RZ ;  /* 0x0000000e2f187c24 */ /* 0x000fe2000f8e02ff */
[----:B------:R-:W0:Y:S03]  /*2f020*/  LDCU UR10, c[0x0][0x3b0] ;  /* 0x00007600ff0a77ac */ /* 0x000e260008000800 */
[----:B-1----:R-:W-:Y:S01]  /*2f030*/  IMAD.X R70, R46, 0x1, R16, P0 ;  /* 0x000000012e467824 */ /* 0x002fe200000e0610 */
[----:B------:R-:W-:-:S02]  /*2f040*/  IADD3 R79, P0, PT, R13, R17, RZ ;  /* 0x000000110d4f7210 */ /* 0x000fc40007f1e0ff */
[----:B------:R-:W-:-:S03]  /*2f050*/  SHF.R.S32.HI R27, RZ, 0x1f, R24 ;  /* 0x0000001fff1b7819 */ /* 0x000fc60000011418 */
[----:B------:R-:W-:Y:S01]  /*2f060*/  IMAD.X R86, R46, 0x1, R15, P0 ;  /* 0x000000012e567824 */ /* 0x000fe200000e060f */
[----:B------:R-:W-:Y:S01]  /*2f070*/  IADD3 R9, P0, PT, R24, R18, RZ ;  /* 0x0000001218097210 */ /* 0x000fe20007f1e0ff */
[----:B------:R-:W-:-:S04]  /*2f080*/  IMAD R13, R48, UR15, RZ ;  /* 0x0000000f300d7c24 */ /* 0x000fc8000f8e02ff */
[----:B------:R-:W-:Y:S01]  /*2f090*/  IMAD.X R10, R27, 0x1, R16, P0 ;  /* 0x000000011b0a7824 */ /* 0x000fe200000e0610 */
[----:B------:R-:W-:Y:S02]  /*2f0a0*/  IADD3 R19, P0, PT, R24, R17, RZ ;  /* 0x0000001118137210 */ /* 0x000fe40007f1e0ff */
[----:B------:R-:W-:-:S03]  /*2f0b0*/  SHF.R.S32.HI R30, RZ, 0x1f, R13 ;  /* 0x0000001fff1e7819 */ /* 0x000fc6000001140d */
[----:B------:R-:W-:Y:S01]  /*2f0c0*/  IMAD.X R21, R27, 0x1, R15, P0 ;  /* 0x000000011b157824 */ /* 0x000fe200000e060f */
[----:B------:R-:W-:Y:S01]  /*2f0d0*/  IADD3 R22, P0, PT, R13, R18, RZ ;  /* 0x000000120d167210 */ /* 0x000fe20007f1e0ff */
[----:B------:R-:W-:-:S04]  /*2f0e0*/  IMAD R24, R49, UR16, RZ ;  /* 0x0000001031187c24 */ /* 0x000fc8000f8e02ff */
[----:B------:R-:W-:Y:S01]  /*2f0f0*/  IMAD.X R60, R30, 0x1, R16, P0 ;  /* 0x000000011e3c7824 */ /* 0x000fe200000e0610 */
[----:B------:R-:W-:Y:S02]  /*2f100*/  IADD3 R23, P0, PT, R13, R17, RZ ;  /* 0x000000110d177210 */ /* 0x000fe40007f1e0ff */
[----:B------:R-:W-:Y:S02]  /*2f110*/  SEL R47, R26, R37, !P3 ;  /* 0x000000251a2f7207 */ /* 0x000fe40005800000 */
[----:B------:R-:W-:Y:S01]  /*2f120*/  SHF.R.S32.HI R37, RZ, 0x1f, R24 ;  /* 0x0000001fff257819 */ /* 0x000fe20000011418 */
[----:B------:R-:W-:Y:S01]  /*2f130*/  IMAD.X R59, R30, 0x1, R15, P0 ;  /* 0x000000011e3b7824 */ /* 0x000fe200000e060f */
[----:B------:R-:W-:Y:S02]  /*2f140*/  IADD3 R71, P0, PT, R24, R18, RZ ;  /* 0x0000001218477210 */ /* 0x000fe40007f1e0ff */
[----:B------:R-:W-:Y:S01]  /*2f150*/  SEL R46, R26, R25, !P3 ;  /* 0x000000191a2e7207 */ /* 0x000fe20005800000 */
[----:B------:R-:W-:Y:S04]  /*2f160*/  STL [R1+0x9c0], R56 ;  /* 0x0009c03801007387 */ /* 0x000fe80000100800 */
[----:B------:R-:W-:Y:S01]  /*2f170*/  STL [R1+0x2cc8], R56 ;  /* 0x002cc83801007387 */ /* 0x000fe20000100800 */
[----:B------:R-:W-:Y:S01]  /*2f180*/  IMAD.X R69, R37, 0x1, R16, P0 ;  /* 0x0000000125457824 */ /* 0x000fe200000e0610 */
[----:B------:R-:W-:Y:S01]  /*2f190*/  IADD3 R72, P0, PT, R24, R17, RZ ;  /* 0x0000001118487210 */ /* 0x000fe20007f1e0ff */
[----:B------:R-:W-:Y:S01]  /*2f1a0*/  IMAD R46, R46, UR11, RZ ;  /* 0x0000000b2e2e7c24 */ /* 0x000fe2000f8e02ff */
[----:B------:R-:W-:Y:S01]  /*2f1b0*/  STL [R1+0x9bc], R55 ;  /* 0x0009bc3701007387 */ /* 0x000fe20000100800 */
[----:B------:R-:W-:-:S03]  /*2f1c0*/  SEL R51, R26, R43, !P3 ;  /* 0x0000002b1a337207 */ /* 0x000fc60005800000 */
[----:B------:R1:W-:Y:S04]  /*2f1d0*/  STL [R1+0x2ccc], R55 ;  /* 0x002ccc3701007387 */ /* 0x0003e80000100800 */
[----:B------:R-:W-:Y:S04]  /*2f1e0*/  STL [R1+0x9c8], R58 ;  /* 0x0009c83a01007387 */ /* 0x000fe80000100800 */
[----:B------:R-:W-:Y:S01]  /*2f1f0*/  STL [R1+0x9c4], R57 ;  /* 0x0009c43901007387 */ /* 0x000fe20000100800 */
[----:B---3--:R-:W-:Y:S01]  /*2f200*/  SEL R53, R26, R45, !P3 ;  /* 0x0000002d1a357207 */ /* 0x008fe20005800000 */
[----:B------:R-:W-:-:S02]  /*2f210*/  IMAD.X R20, R37, 0x1, R15, P0 ;  /* 0x0000000125147824 */ /* 0x000fc400000e060f */
[----:B------:R-:W-:Y:S01]  /*2f220*/  STL [R1+0x708], R65 ;  /* 0x0007084101007387 */ /* 0x000fe20000100800 */
[----:B------:R-:W-:Y:S02]  /*2f230*/  SHF.R.S32.HI R49, RZ, 0x1f, R46 ;  /* 0x0000001fff317819 */ /* 0x000fe4000001142e */
[----:B------:R-:W-:Y:S01]  /*2f240*/  IADD3 R45, P0, PT, R46, R18, RZ ;  /* 0x000000122e2d7210 */ /* 0x000fe20007f1e0ff */
[----:B------:R-:W-:Y:S01]  /*2f250*/  STL [R1+0x6fc], R64 ;  /* 0x0006fc4001007387 */ /* 0x000fe20000100800 */
[----:B------:R-:W-:Y:S01]  /*2f260*/  IMAD R13, R51, UR17, RZ ;  /* 0x00000011330d7c24 */ /* 0x000fe2000f8e02ff */
[----:B------:R-:W-:Y:S02]  /*2f270*/  SEL R50, R26, R44, !P3 ;  /* 0x0000002c1a327207 */ /* 0x000fe40005800000 */
[----:B------:R-:W-:Y:S04]  /*2f280*/  STL [R1+0x710], R38 ;  /* 0x0007102601007387 */ /* 0x000fe80000100800 */
[----:B-1----:R-:W2:Y:S04]  /*2f290*/  LDL.LU R55, [R1+0x8a8] ;  /* 0x0008a80001377983 */ /* 0x002ea80000300800 */
[----:B------:R-:W3:Y:S04]  /*2f2a0*/  LDL.LU R56, [R1+0x8a4] ;  /* 0x0008a40001387983 */ /* 0x000ee80000300800 */
[----:B------:R-:W2:Y:S01]  /*2f2b0*/  LDL.LU R80, [R1+0x91c] ;  /* 0x00091c0001507983 */ /* 0x000ea20000300800 */
[----:B------:R-:W-:-:S02]  /*2f2c0*/  IMAD R34, R47, UR25, RZ ;  /* 0x000000192f227c24 */ /* 0x000fc4000f8e02ff */
[----:B------:R-:W-:Y:S01]  /*2f2d0*/  IMAD.X R44, R49, 0x1, R16, P0 ;  /* 0x00000001312c7824 */ /* 0x000fe200000e0610 */
[----:B------:R-:W2:Y:S01]  /*2f2e0*/  LDL.LU R83, [R1+0x918] ;  /* 0x0009180001537983 */ /* 0x000ea20000300800 */
[----:B------:R-:W-:Y:S02]  /*2f2f0*/  SEL R48, R26, R28, !P3 ;  /* 0x0000001c1a307207 */ /* 0x000fe40005800000 */
[----:B------:R-:W-:Y:S02]  /*2f300*/  SHF.R.S32.HI R47, RZ, 0x1f, R13 ;  /* 0x0000001fff2f7819 */ /* 0x000fe4000001140d */
[----:B------:R-:W-:Y:S01]  /*2f310*/  IADD3 R73, P0, PT, R13, R18, RZ ;  /* 0x000000120d497210 */ /* 0x000fe20007f1e0ff */
[----:B------:R-:W4:Y:S01]  /*2f320*/  LDL.LU R11, [R1+0x95c] ;  /* 0x00095c00010b7983 */ /* 0x000f220000300800 */
[----:B------:R-:W-:-:S03]  /*2f330*/  IMAD R25, R50, UR20, RZ ;  /* 0x0000001432197c24 */ /* 0x000fc6000f8e02ff */
[----:B------:R-:W4:Y:S04]  /*2f340*/  LDL.LU R35, [R1+0x954] ;  /* 0x0009540001237983 */ /* 0x000f280000300800 */
[----:B------:R-:W4:Y:S04]  /*2f350*/  LDL.LU R42, [R1+0x9d8] ;  /* 0x0009d800012a7983 */ /* 0x000f280000300800 */
[----:B------:R-:W-:Y:S01]  /*2f360*/  STL [R1+0x70c], R66 ;  /* 0x00070c4201007387 */ /* 0x000fe20000100800 */
[----:B------:R-:W-:Y:S01]  /*2f370*/  IMAD R30, R40, UR23, RZ ;  /* 0x00000017281e7c24 */ /* 0x000fe2000f8e02ff */
[----:B------:R-:W-:-:S02]  /*2f380*/  IADD3 R75, P6, PT, R13, R17, RZ ;  /* 0x000000110d4b7210 */ /* 0x000fc40007fde0ff */
[----:B------:R-:W-:Y:S01]  /*2f390*/  STL [R1+0x788], R76 ;  /* 0x0007884c01007387 */ /* 0x000fe20000100800 */
[----:B------:R-:W-:Y:S02]  /*2f3a0*/  IMAD R40, R48, UR28, RZ ;  /* 0x0000001c30287c24 */ /* 0x000fe4000f8e02ff */
[----:B------:R-:W-:Y:S01]  /*2f3b0*/  IMAD.X R8, R47, 0x1, R16, P0 ;  /* 0x000000012f087824 */ /* 0x000fe200000e0610 */
[----:B------:R-:W-:Y:S01]  /*2f3c0*/  STL [R1+0x784], R70 ;  /* 0x0007844601007387 */ /* 0x000fe20000100800 */
[----:B------:R-:W-:Y:S02]  /*2f3d0*/  SHF.R.S32.HI R48, RZ, 0x1f, R25 ;  /* 0x0000001fff307819 */ /* 0x000fe40000011419 */
[----:B------:R-:W-:Y:S01]  /*2f3e0*/  IADD3 R77, P0, PT, R25, R18, RZ ;  /* 0x00000012194d7210 */ /* 0x000fe20007f1e0ff */
[----:B------:R-:W-:Y:S01]  /*2f3f0*/  STL [R1+0x790], R79 ;  /* 0x0007904f01007387 */ /* 0x000fe20000100800 */
[----:B------:R-:W-:-:S03]  /*2f400*/  IMAD R27, R53, UR21, RZ ;  /* 0x00000015351b7c24 */ /* 0x000fc6000f8e02ff */
[----:B------:R-:W-:Y:S04]  /*2f410*/  STL [R1+0x78c], R86 ;  /* 0x00078c5601007387 */ /* 0x000fe80000100800 */
[----:B------:R-:W-:Y:S01]  /*2f420*/  STL [R1+0xac0], R9 ;  /* 0x000ac00901007387 */ /* 0x000fe20000100800 */
[----:B------:R-:W-:-:S03]  /*2f430*/  IMAD.X R0, R47, 0x1, R15, P6 ;  /* 0x000000012f007824 */ /* 0x000fc600030e060f */
[----:B------:R-:W-:Y:S01]  /*2f440*/  STL [R1+0xabc], R10 ;  /* 0x000abc0a01007387 */ /* 0x000fe20000100800 */
[----:B------:R-:W-:-:S03]  /*2f450*/  IADD3 R81, P6, PT, R25, R17, RZ ;  /* 0x0000001119517210 */ /* 0x000fc60007fde0ff */
[----:B------:R-:W-:Y:S01]  /*2f460*/  STL [R1+0xac8], R19 ;  /* 0x000ac81301007387 */ /* 0x000fe20000100800 */
[----:B------:R-:W-:-:S03]  /*2f470*/  IMAD.X R74, R48, 0x1, R16, P0 ;  /* 0x00000001304a7824 */ /* 0x000fc600000e0610 */
        /* <DEDUP_REMOVED lines=26> */
[----:B------:R-:W-:Y:S01]  /*2f620*/  IMAD R24, R52, UR24, RZ ;  /* 0x0000001834187c24 */ /* 0x000fe2000f8e02ff */
        /* <DEDUP_REMOVED lines=41> */
[----:B------:R-:W-:Y:S01]  /*2f8c0*/  IMAD.X R63, R24, 0x1, R16, P0 ;  /* 0x00000001183f7824 */ /* 0x000fe200000e0610 */
[----:B------:R-:W-:Y:S02]  /*2f8d0*/  SHF.R.S32.HI R13, RZ, 0x1f, R39 ;  /* 0x0000001fff0d7819 */ /* 0x000fe40000011427 */
        /* <DEDUP_REMOVED lines=10> */
[----:B------:R-:W4:Y:S04]  /*2f980*/  LDL.LU R24, [R1+0xa1c] ;  /* 0x000a1c0001187983 */ /* 0x000f280000300800 */
[----:B------:R-:W-:Y:S04]  /*2f990*/  STL [R1+0x12f0], R61 ;  /* 0x0012f03d01007387 */ /* 0x000fe80000100800 */
[----:B------:R-:W-:Y:S04]  /*2f9a0*/  STL [R1+0x12b4], R62 ;  /* 0x0012b43e01007387 */ /* 0x000fe80000100800 */
[----:B------:R-:W-:Y:S04]  /*2f9b0*/  STL [R1+0x12f8], R34 ;  /* 0x0012f82201007387 */ /* 0x000fe80000100800 */
[----:B------:R-:W-:Y:S01]  /*2f9c0*/  STL [R1+0x12ec], R92 ;  /* 0x0012ec5c01007387 */ /* 0x000fe20000100800 */
[----:B------:R-:W-:-:S03]  /*2f9d0*/  IMAD.X R37, R13, 0x1, R15, P6 ;  /* 0x000000010d257824 */ /* 0x000fc600030e060f */
[----:B------:R-:W4:Y:S01]  /*2f9e0*/  LDL.LU R13, [R1+0x844] ;  /* 0x00084400010d7983 */ /* 0x000f220000300800 */
[----:B------:R-:W-:Y:S02]  /*2f9f0*/  SHF.R.S32.HI R25, RZ, 0x1f, R40 ;  /* 0x0000001fff197819 */ /* 0x000fe40000011428 */
[----:B------:R-:W-:Y:S01]  /*2fa00*/  IADD3 R30, P0, PT, R40, R18, RZ ;  /* 0x00000012281e7210 */ /* 0x000fe20007f1e0ff */
[----:B------:R-:W1:Y:S04]  /*2fa10*/  LDCU UR11, c[0x0][0x3b0] ;  /* 0x00007600ff0b77ac */ /* 0x000e680008000800 */
[----:B------:R-:W-:Y:S01]  /*2fa20*/  IMAD.X R27, R25, 0x1, R16, P0 ;  /* 0x00000001191b7824 */ /* 0x000fe200000e0610 */
[----:B------:R-:W-:Y:S02]  /*2fa30*/  ISETP.GT.AND P0, PT, R2, 0xff, PT ;  /* 0x000000ff0200780c */ /* 0x000fe40003f04270 */
[----:B------:R-:W0:Y:S01]  /*2fa40*/  S2R R2, SR_TID.X ;  /* 0x0000000000027919 */ /* 0x000e220000002100 */
[----:B------:R-:W-:-:S02]  /*2fa50*/  IADD3 R28, P6, PT, R40, R17, RZ ;  /* 0x00000011281c7210 */ /* 0x000fc40007fde0ff */
[----:B0-----:R-:W-:Y:S01]  /*2fa60*/  LOP3.LUT R2, R2, 0x7f, RZ, 0xc0, !PT ;  /* 0x0000007f02027812 */ /* 0x001fe200078ec0ff */
[----:B------:R-:W-:Y:S04]  /*2fa70*/  STL [R1+0x1330], R30 ;  /* 0x0013301e01007387 */ /* 0x000fe80000100800 */
[----:B------:R-:W-:Y:S04]  /*2fa80*/  STL [R1+0x12f4], R37 ;  /* 0x0012f42501007387 */ /* 0x000fe80000100800 */
[----:B------:R-:W-:Y:S04]  /*2fa90*/  STL [R1+0x1338], R28 ;  /* 0x0013381c01007387 */ /* 0x000fe80000100800 */
[----:B------:R-:W-:Y:S04]  /*2faa0*/  STL [R1+0x132c], R27 ;  /* 0x00132c1b01007387 */ /* 0x000fe80000100800 */
[----:B--2---:R-:W-:Y:S04]  /*2fab0*/  STS.U8 [R12+UR5+0x1700], R55 ;  /* 0x001700370c007988 */ /* 0x004fe80008000005 */
[----:B---3--:R-:W-:Y:S04]  /*2fac0*/  STS.U8 [R12+UR5+0x9700], R56 ;  /* 0x009700380c007988 */ /* 0x008fe80008000005 */
[----:B----4-:R0:W-:Y:S02]  /*2fad0*/  STS.U8 [R12+UR5+0x9b00], R13 ;  /* 0x009b000d0c007988 */ /* 0x0101e40008000005 */
[----:B0-----:R-:W0:Y:S01]  /*2fae0*/  S2R R12, SR_TID.X ;  /* 0x00000000000c7919 */ /* 0x001e220000002100 */
[----:B------:R-:W-:Y:S01]  /*2faf0*/  IMAD.X R13, R25, 0x1, R15, P6 ;  /* 0x00000001190d7824 */ /* 0x000fe200030e060f */
[----:B------:R-:W-:Y:S01]  /*2fb00*/  ISETP.LT.AND P6, PT, R2, UR29, P0 ;  /* 0x0000001d02007c0c */ /* 0x000fe200087c1270 */
[----:B------:R-:W2:Y:S04]  /*2fb10*/  LDL.LU R25, [R1+0x9d4] ;  /* 0x0009d40001197983 */ /* 0x000ea80000300800 */
[----:B------:R-:W3:Y:S04]  /*2fb20*/  LDL.LU R55, [R1+0x2ccc] ;  /* 0x002ccc0001377983 */ /* 0x000ee80000300800 */
[----:B------:R-:W4:Y:S01]  /*2fb30*/  LDL.LU R56, [R1+0x2cc8] ;  /* 0x002cc80001387983 */ /* 0x000f220000300800 */
[----:B0-----:R-:W-:-:S04]  /*2fb40*/  LOP3.LUT R12, R12, 0x7f, RZ, 0xc0, !PT ;  /* 0x0000007f0c0c7812 */ /* 0x001fc800078ec0ff */
[----:B------:R-:W-:-:S04]  /*2fb50*/  LOP3.LUT R12, R12, 0x80, RZ, 0xfc, !PT ;  /* 0x000000800c0c7812 */ /* 0x000fc800078efcff */
[----:B------:R-:W-:Y:S02]  /*2fb60*/  ISETP.LT.AND P0, PT, R12, UR13, P0 ;  /* 0x0000000d0c007c0c */ /* 0x000fe40008701270 */
[----:B------:R-:W0:Y:S01]  /*2fb70*/  S2R R12, SR_TID.X ;  /* 0x00000000000c7919 */ /* 0x000e220000002100 */
[----:B------:R-:W-:Y:S01]  /*2fb80*/  STL [R1+0x1334], R13 ;  /* 0x0013340d01007387 */ /* 0x000fe20000100800 */
[----:B0-----:R-:W-:-:S04]  /*2fb90*/  LOP3.LUT R12, R12, 0x7f, RZ, 0xc0, !PT ;  /* 0x0000007f0c0c7812 */ /* 0x001fc800078ec0ff */
[----:B------:R-:W-:-:S05]  /*2fba0*/  LOP3.LUT R12, R12, 0x60, RZ, 0x3c, !PT ;  /* 0x000000600c0c7812 */ /* 0x000fca00078e3cff */
[----:B------:R0:W-:Y:S04]  /*2fbb0*/  STS.U8 [R12+UR5+0x1300], R80 ;  /* 0x001300500c007988 */ /* 0x0001e80008000005 */
[----:B------:R0:W-:Y:S04]  /*2fbc0*/  STS.U8 [R12+UR5+0x9300], R83 ;  /* 0x009300530c007988 */ /* 0x0001e80008000005 */
[----:B------:R0:W-:Y:S04]  /*2fbd0*/  STS.U8 [R12+UR5+0xf00], R11 ;  /* 0x000f000b0c007988 */ /* 0x0001e80008000005 */
[----:B------:R1:W-:Y:S04]  /*2fbe0*/  STS.U8 [R12+UR5+0x8f00], R35 ;  /* 0x008f00230c007988 */ /* 0x0003e80008000005 */
[----:B------:R1:W-:Y:S04]  /*2fbf0*/  STS.U8 [R12+UR5+0xb00], R42 ;  /* 0x000b002a0c007988 */ /* 0x0003e80008000005 */
[----:B0-----:R-:W4:Y:S04]  /*2fc00*/  LDL.LU R80, [R1+0x2cc4] ;  /* 0x002cc40001507983 */ /* 0x001f280000300800 */
[----:B------:R-:W4:Y:S04]  /*2fc10*/  LDL.LU R83, [R1+0x2cc0] ;  /* 0x002cc00001537983 */ /* 0x000f280000300800 */
[----:B------:R-:W4:Y:S04]  /*2fc20*/  LDL.LU R11, [R1+0x2cbc] ;  /* 0x002cbc00010b7983 */ /* 0x000f280000300800 */
[----:B-1----:R-:W4:Y:S04]  /*2fc30*/  LDL.LU R35, [R1+0x2cb8] ;  /* 0x002cb80001237983 */ /* 0x002f280000300800 */
[----:B------:R-:W4:Y:S04]  /*2fc40*/  LDL.LU R42, [R1+0x2cb4] ;  /* 0x002cb400012a7983 */ /* 0x000f280000300800 */
[----:B--2---:R3:W-:Y:S04]  /*2fc50*/  STS.U8 [R12+UR5+0x8b00], R25 ;  /* 0x008b00190c007988 */ /* 0x0047e80008000005 */
[----:B------:R4:W-:Y:S01]  /*2fc60*/  STS.U8 [R12+UR5+0x700], R24 ;  /* 0x000700180c007988 */ /* 0x0009e20008000005 */
[----:B---3--:R-:W-:-:S02]  /*2fc70*/  @P6 IMAD.MOV.U32 R25, RZ, RZ, R55 ;  /* 0x000000ffff196224 */ /* 0x008fc400078e0037 */
[----:B----4-:R-:W-:Y:S01]  /*2fc80*/  @P6 IMAD.MOV.U32 R24, RZ, RZ, R56 ;  /* 0x000000ffff186224 */ /* 0x010fe200078e0038 */
[----:B------:R-:W2:Y:S04]  /*2fc90*/  LDL.LU R55, [R1+0x2cb0] ;  /* 0x002cb00001377983 */ /* 0x000ea80000300800 */
[----:B------:R-:W3:Y:S01]  /*2fca0*/  LDL.LU R56, [R1+0x2cac] ;  /* 0x002cac0001387983 */ /* 0x000ee20000300800 */
[----:B------:R-:W-:-:S06]  /*2fcb0*/  PRMT R42, RZ, 0x7610, R42 ;  /* 0x00007610ff2a7816 */ /* 0x000fcc000000002a */
[----:B------:R-:W4:Y:S01]  /*2fcc0*/  @P6 LDG.E.U8 R42, desc[UR18][R24.64] ;  /* 0x00000012182a6981 */ /* 0x000f22000c1e1100 */
[----:B------:R-:W-:-:S03]  /*2fcd0*/  PRMT R35, RZ, 0x7610, R35 ;  /* 0x00007610ff237816 */ /* 0x000fc60000000023 */
[----:B----4-:R0:W-:Y:S04]  /*2fce0*/  STL [R1+0x84], R42 ;  /* 0x0000842a01007387 */ /* 0x0101e80000100800 */
[----:B0-----:R-:W4:Y:S01]  /*2fcf0*/  LDL.LU R42, [R1+0x2ca8] ;  /* 0x002ca800012a7983 */ /* 0x001f220000300800 */
[----:B------:R-:W-:Y:S02]  /*2fd00*/  @P0 IMAD.MOV.U32 R24, RZ, RZ, R58 ;  /* 0x000000ffff180224 */ /* 0x000fe400078e003a */
[----:B------:R-:W-:Y:S02]  /*2fd10*/  @P0 IMAD.MOV.U32 R25, RZ, RZ, R57 ;  /* 0x000000ffff190224 */ /* 0x000fe400078e0039 */
[----:B------:R-:W2:Y:S04]  /*2fd20*/  LDL.LU R57, [R1+0x2ca4] ;  /* 0x002ca40001397983 */ /* 0x000ea80000300800 */
[----:B------:R0:W2:Y:S04]  /*2fd30*/  @P0 LDG.E.U8 R35, desc[UR18][R24.64] ;  /* 0x0000001218230981 */ /* 0x0000a8000c1e1100 */
[----:B------:R-:W3:Y:S01]  /*2fd40*/  LDL.LU R58, [R1+0x2ca0] ;  /* 0x002ca000013a7983 */ /* 0x000ee20000300800 */
[----:B0-----:R-:W-:-:S02]  /*2fd50*/  @P6 IMAD.MOV.U32 R24, RZ, RZ, R9 ;  /* 0x000000ffff186224 */ /* 0x001fc400078e0009 */
[----:B------:R-:W-:Y:S01]  /*2fd60*/  @P6 IMAD.MOV.U32 R25, RZ, RZ, R10 ;  /* 0x000000ffff196224 */ /* 0x000fe200078e000a */
[----:B----4-:R-:W-:-:S06]  /*2fd70*/  PRMT R42, RZ, 0x7610, R42 ;  /* 0x00007610ff2a7816 */ /* 0x010fcc000000002a */
[----:B------:R-:W4:Y:S04]  /*2fd80*/  @P6 LDG.E.U8 R42, desc[UR18][R24.64] ;  /* 0x00000012182a6981 */ /* 0x000f28000c1e1100 */
[----:B--2---:R0:W-:Y:S04]  /*2fd90*/  STL [R1+0x80], R35 ;  /* 0x0000802301007387 */ /* 0x0041e80000100800 */
[----:B0-----:R-:W2:Y:S04]  /*2fda0*/  LDL.LU R35, [R1+0x2c9c] ;  /* 0x002c9c0001237983 */ /* 0x001ea80000300800 */
[----:B------:R-:W3:Y:S04]  /*2fdb0*/  LDL.LU R10, [R1+0x2c98] ;  /* 0x002c9800010a7983 */ /* 0x000ee80000300800 */
[----:B------:R-:W3:Y:S04]  /*2fdc0*/  LDL.LU R9, [R1+0x2c94] ;  /* 0x002c940001097983 */ /* 0x000ee80000300800 */
[----:B----4-:R0:W-:Y:S04]  /*2fdd0*/  STL [R1+0x7c], R42 ;  /* 0x00007c2a01007387 */ /* 0x0101e80000100800 */
[----:B0-----:R-:W4:Y:S01]  /*2fde0*/  LDL.LU R42, [R1+0x2c90] ;  /* 0x002c9000012a7983 */ /* 0x001f220000300800 */
[----:B--2---:R-:W-:Y:S01]  /*2fdf0*/  PRMT R35, RZ, 0x7610, R35 ;  /* 0x00007610ff237816 */ /* 0x004fe20000000023 */
[----:B------:R-:W-:-:S02]  /*2fe00*/  @P0 IMAD.MOV.U32 R24, RZ, RZ, R19 ;  /* 0x000000ffff180224 */ /* 0x000fc400078e0013 */
        /* <DEDUP_REMOVED lines=128> */
[----:B------:R-:W-:Y:S01]  /*30610*/  @P0 IMAD.MOV.U32 R25, RZ, RZ, R33 ;  /* 0x000000ffff190224 */ /* 0x000fe200078e0021 */
[----:B------:R-:W-:Y:S02]  /*30620*/  PRMT R12, RZ, 0x7610, R12 ;  /* 0x00007610ff0c7816 */ /* 0x000fe4000000000c */
[----:B------:R-:W-:Y:S01]  /*30630*/  PRMT R2, RZ, 0x7610, R2 ;  /* 0x00007610ff027816 */ /* 0x000fe20000000002 */
[----:B------:R-:W2:Y:S04]  /*30640*/  LDL.LU R33, [R1+0x2bcc] ;  /* 0x002bcc0001217983 */ /* 0x000ea80000300800 */
[----:B------:R0:W2:Y:S04]  /*30650*/  @P0 LDG.E.U8 R35, desc[UR18][R24.64] ;  /* 0x0000001218230981 */ /* 0x0000a8000c1e1100 */
[----:B------:R-:W2:Y:S01]  /*30660*/  LDL.LU R41, [R1+0x2bc8] ;  /* 0x002bc80001297983 */ /* 0x000ea20000300800 */
[----:B0-----:R-:W-:-:S02]  /*30670*/  @P6 IMAD.MOV.U32 R24, RZ, RZ, R14 ;  /* 0x000000ffff186224 */ /* 0x001fc400078e000e */
[----:B------:R-:W-:Y:S01]  /*30680*/  @P6 IMAD.MOV.U32 R25, RZ, RZ, R85 ;  /* 0x000000ffff196224 */ /* 0x000fe200078e0055 */
[----:B----4-:R-:W-:-:S06]  /*30690*/  PRMT R42, RZ, 0x7610, R42 ;  /* 0x00007610ff2a7816 */ /* 0x010fcc000000002a */
[----:B------:R0:W4:Y:S02]  /*306a0*/  @P6 LDG.E.U8 R42, desc[UR18][R24.64] ;  /* 0x00000012182a6981 */ /* 0x000124000c1e1100 */
[----:B0-----:R-:W-:Y:S02]  /*306b0*/  @P0 IMAD.MOV.U32 R24, RZ, RZ, R67 ;  /* 0x000000ffff180224 */ /* 0x001fe400078e0043 */
[----:B------:R-:W-:-:S05]  /*306c0*/  @P0 IMAD.MOV.U32 R25, RZ, RZ, R36 ;  /* 0x000000ffff190224 */ /* 0x000fca00078e0024 */
[----:B------:R0:W3:Y:S02]  /*306d0*/  @P0 LDG.E.U8 R12, desc[UR18][R24.64] ;  /* 0x00000012180c0981 */ /* 0x0000e4000c1e1100 */
[----:B0-----:R-:W-:Y:S02]  /*306e0*/  @P6 IMAD.MOV.U32 R24, RZ, RZ, R43 ;  /* 0x000000ffff186224 */ /* 0x001fe400078e002b */
[----:B------:R-:W-:-:S05]  /*306f0*/  @P6 IMAD.MOV.U32 R25, RZ, RZ, R63 ;  /* 0x000000ffff196224 */ /* 0x000fca00078e003f */
[----:B------:R0:W3:Y:S04]  /*30700*/  @P6 LDG.E.U8 R2, desc[UR18][R24.64] ;  /* 0x0000001218026981 */ /* 0x0000e8000c1e1100 */
[----:B--2---:R1:W-:Y:S04]  /*30710*/  STL [R1+0x34], R35 ;  /* 0x0000342301007387 */ /* 0x0043e80000100800 */
[----:B-1----:R-:W2:Y:S04]  /*30720*/  LDL.LU R35, [R1+0x2bc4] ;  /* 0x002bc40001237983 */ /* 0x002ea80000300800 */
[----:B------:R-:W2:Y:S04]  /*30730*/  LDL.LU R85, [R1+0x2bc0] ;  /* 0x002bc00001557983 */ /* 0x000ea80000300800 */
[----:B------:R-:W2:Y:S01]  /*30740*/  LDL.LU R14, [R1+0x2bbc] ;  /* 0x002bbc00010e7983 */ /* 0x000ea20000300800 */
[----:B0-----:R-:W-:-:S02]  /*30750*/  @P0 IMAD.MOV.U32 R25, RZ, RZ, R62 ;  /* 0x000000ffff190224 */ /* 0x001fc400078e003e */
[----:B------:R-:W-:Y:S01]  /*30760*/  @P0 IMAD.MOV.U32 R24, RZ, RZ, R7 ;  /* 0x000000ffff180224 */ /* 0x000fe200078e0007 */
[----:B----4-:R0:W-:Y:S04]  /*30770*/  STL [R1+0x30], R42 ;  /* 0x0000302a01007387 */ /* 0x0101e80000100800 */
[----:B0-----:R-:W4:Y:S04]  /*30780*/  LDL.LU R42, [R1+0x2bb8] ;  /* 0x002bb800012a7983 */ /* 0x001f280000300800 */
[----:B------:R-:W4:Y:S04]  /*30790*/  LDL.LU R36, [R1+0x2bb4] ;  /* 0x002bb40001247983 */ /* 0x000f280000300800 */
[----:B------:R-:W4:Y:S04]  /*307a0*/  LDL.LU R67, [R1+0x2bb0] ;  /* 0x002bb00001437983 */ /* 0x000f280000300800 */
[----:B---3--:R-:W-:Y:S04]  /*307b0*/  STL [R1+0x2c], R12 ;  /* 0x00002c0c01007387 */ /* 0x008fe80000100800 */
[----:B------:R-:W3:Y:S04]  /*307c0*/  LDL.LU R63, [R1+0x2bac] ;  /* 0x002bac00013f7983 */ /* 0x000ee80000300800 */
[----:B------:R-:W3:Y:S04]  /*307d0*/  LDL.LU R43, [R1+0x2ba8] ;  /* 0x002ba800012b7983 */ /* 0x000ee80000300800 */
[----:B------:R-:W-:Y:S04]  /*307e0*/  STL [R1+0x28], R2 ;  /* 0x0000280201007387 */ /* 0x000fe80000100800 */
[----:B------:R-:W4:Y:S04]  /*307f0*/  LDL.LU R62, [R1+0x2ba4] ;  /* 0x002ba400013e7983 */ /* 0x000f280000300800 */
[----:B------:R-:W4:Y:S01]  /*30800*/  LDL.LU R7, [R1+0x2ba0] ;  /* 0x002ba00001077983 */ /* 0x000f220000300800 */
[----:B------:R-:W-:-:S02]  /*30810*/  PRMT R11, RZ, 0x7610, R11 ;  /* 0x00007610ff0b7816 */ /* 0x000fc4000000000b */
[----:B------:R-:W-:-:S04]  /*30820*/  PRMT R10, RZ, 0x7610, R10 ;  /* 0x00007610ff0a7816 */ /* 0x000fc8000000000a */
[----:B------:R0:W4:Y:S01]  /*30830*/  @P0 LDG.E.U8 R11, desc[UR18][R24.64] ;  /* 0x00000012180b0981 */ /* 0x000122000c1e1100 */
[----:B--2---:R-:W-:Y:S01]  /*30840*/  PRMT R14, RZ, 0x7610, R14 ;  /* 0x00007610ff0e7816 */ /* 0x004fe2000000000e */
[----:B0-----:R-:W-:Y:S02]  /*30850*/  @P6 IMAD.MOV.U32 R24, RZ, RZ, R61 ;  /* 0x000000ffff186224 */ /* 0x001fe400078e003d */
[----:B------:R-:W-:-:S05]  /*30860*/  @P6 IMAD.MOV.U32 R25, RZ, RZ, R92 ;  /* 0x000000ffff196224 */ /* 0x000fca00078e005c */
[----:B------:R0:W2:Y:S02]  /*30870*/  @P6 LDG.E.U8 R10, desc[UR18][R24.64] ;  /* 0x00000012180a6981 */ /* 0x0000a4000c1e1100 */
[----:B0-----:R-:W-:Y:S02]  /*30880*/  @P0 IMAD.MOV.U32 R24, RZ, RZ, R34 ;  /* 0x000000ffff180224 */ /* 0x001fe400078e0022 */
[----:B------:R-:W-:-:S05]  /*30890*/  @P0 IMAD.MOV.U32 R25, RZ, RZ, R37 ;  /* 0x000000ffff190224 */ /* 0x000fca00078e0025 */
[----:B------:R0:W2:Y:S02]  /*308a0*/  @P0 LDG.E.U8 R14, desc[UR18][R24.64] ;  /* 0x00000012180e0981 */ /* 0x0000a4000c1e1100 */
[----:B0-----:R-:W-:Y:S02]  /*308b0*/  @P6 IMAD.MOV.U32 R24, RZ, RZ, R30 ;  /* 0x000000ffff186224 */ /* 0x001fe400078e001e */
[----:B------:R-:W-:Y:S01]  /*308c0*/  @P6 IMAD.MOV.U32 R25, RZ, RZ, R27 ;  /* 0x000000ffff196224 */ /* 0x000fe200078e001b */
[----:B------:R-:W-:Y:S02]  /*308d0*/  PRMT R9, RZ, 0x7610, R9 ;  /* 0x00007610ff097816 */ /* 0x000fe40000000009 */
[----:B------:R-:W-:Y:S02]  /*308e0*/  PRMT R6, RZ, 0x7610, R6 ;  /* 0x00007610ff067816 */ /* 0x000fe40000000006 */
[----:B------:R-:W-:Y:S02]  /*308f0*/  PRMT R5, RZ, 0x7610, R5 ;  /* 0x00007610ff057816 */ /* 0x000fe40000000005 */
[----:B------:R-:W-:-:S02]  /*30900*/  PRMT R4, RZ, 0x7610, R4 ;  /* 0x00007610ff047816 */ /* 0x000fc40000000004 */
[----:B---3--:R-:W-:-:S06]  /*30910*/  PRMT R43, RZ, 0x7610, R43 ;  /* 0x00007610ff2b7816 */ /* 0x008fcc000000002b */
[----:B------:R0:W3:Y:S01]  /*30920*/  @P6 LDG.E.U8 R43, desc[UR18][R24.64] ;  /* 0x00000012182b6981 */ /* 0x0000e2000c1e1100 */
[----:B----4-:R-:W-:Y:S01]  /*30930*/  PRMT R7, RZ, 0x7610, R7 ;  /* 0x00007610ff077816 */ /* 0x010fe20000000007 */
[----:B0-----:R-:W-:Y:S02]  /*30940*/  @P0 IMAD.MOV.U32 R24, RZ, RZ, R28 ;  /* 0x000000ffff180224 */ /* 0x001fe400078e001c */
[----:B------:R-:W-:-:S05]  /*30950*/  @P0 IMAD.MOV.U32 R25, RZ, RZ, R13 ;  /* 0x000000ffff190224 */ /* 0x000fca00078e000d */
[----:B------:R0:W4:Y:S02]  /*30960*/  @P0 LDG.E.U8 R7, desc[UR18][R24.64] ;  /* 0x0000001218070981 */ /* 0x000124000c1e1100 */
        /* <DEDUP_REMOVED lines=11> */
[----:B------:R0:W4:Y:S04]  /*30a20*/  @P0 LDG.E.U8 R4, desc[UR18][R24.64] ;  /* 0x0000001218040981 */ /* 0x000128000c1e1100 */
[----:B------:R-:W-:Y:S04]  /*30a30*/  STL [R1+0x2b10], R11 ;  /* 0x002b100b01007387 */ /* 0x000fe80000100800 */
[----:B------:R-:W4:Y:S04]  /*30a40*/  LDL.LU R92, [R1+0x2b9c] ;  /* 0x002b9c00015c7983 */ /* 0x000f280000300800 */
[----:B------:R-:W4:Y:S04]  /*30a50*/  LDL.LU R61, [R1+0x2b98] ;  /* 0x002b9800013d7983 */ /* 0x000f280000300800 */
[----:B--2---:R-:W-:Y:S04]  /*30a60*/  STL [R1+0x2b14], R10 ;  /* 0x002b140a01007387 */ /* 0x004fe80000100800 */
[----:B------:R-:W-:Y:S01]  /*30a70*/  STL [R1+0x2b18], R14 ;  /* 0x002b180e01007387 */ /* 0x000fe20000100800 */
[----:B------:R-:W-:Y:S01]  /*30a80*/  PRMT R3, RZ, 0x7610, R3 ;  /* 0x00007610ff037816 */ /* 0x000fe20000000003 */
[----:B0-----:R-:W-:-:S02]  /*30a90*/  @P6 IMAD.MOV.U32 R24, RZ, RZ, R45 ;  /* 0x000000ffff186224 */ /* 0x001fc400078e002d */
[----:B------:R-:W-:-:S05]  /*30aa0*/  @P6 IMAD.MOV.U32 R25, RZ, RZ, R44 ;  /* 0x000000ffff196224 */ /* 0x000fca00078e002c */
[----:B------:R0:W2:Y:S04]  /*30ab0*/  @P6 LDG.E.U8 R3, desc[UR18][R24.64] ;  /* 0x0000001218036981 */ /* 0x0000a8000c1e1100 */
[----:B---3--:R-:W-:Y:S04]  /*30ac0*/  STL [R1+0x2b1c], R43 ;  /* 0x002b1c2b01007387 */ /* 0x008fe80000100800 */
[----:B----4-:R-:W-:Y:S04]  /*30ad0*/  STL [R1+0x2b20], R7 ;  /* 0x002b200701007387 */ /* 0x010fe80000100800 */
[----:B------:R-:W3:Y:S04]  /*30ae0*/  LDL.LU R64, [R1+0x2b94] ;  /* 0x002b940001407983 */ /* 0x000ee80000300800 */
[----:B------:R-:W4:Y:S04]  /*30af0*/  LDL.LU R65, [R1+0x2b90] ;  /* 0x002b900001417983 */ /* 0x000f280000300800 */
[----:B------:R-:W-:Y:S04]  /*30b00*/  STL [R1+0x2b24], R9 ;  /* 0x002b240901007387 */ /* 0x000fe80000100800 */
[----:B------:R-:W3:Y:S04]  /*30b10*/  LDL.LU R66, [R1+0x2b8c] ;  /* 0x002b8c0001427983 */ /* 0x000ee80000300800 */
[----:B------:R-:W3:Y:S04]  /*30b20*/  LDL.LU R38, [R1+0x2b88] ;  /* 0x002b880001267983 */ /* 0x000ee80000300800 */
[----:B------:R-:W-:Y:S04]  /*30b30*/  STL [R1+0x2b28], R6 ;  /* 0x002b280601007387 */ /* 0x000fe80000100800 */
[----:B------:R-:W4:Y:S04]  /*30b40*/  LDL.LU R70, [R1+0x2b84] ;  /* 0x002b840001467983 */ /* 0x000f280000300800 */
[----:B------:R-:W4:Y:S04]  /*30b50*/  LDL.LU R76, [R1+0x2b80] ;  /* 0x002b8000014c7983 */ /* 0x000f280000300800 */
[----:B------:R-:W-:Y:S04]  /*30b60*/  STL [R1+0x2b2c], R5 ;  /* 0x002b2c0501007387 */ /* 0x000fe80000100800 */
[----:B------:R-:W4:Y:S04]  /*30b70*/  LDL.LU R86, [R1+0x2b7c] ;  /* 0x002b7c0001567983 */ /* 0x000f280000300800 */
[----:B------:R-:W4:Y:S04]  /*30b80*/  LDL.LU R79, [R1+0x2b78] ;  /* 0x002b7800014f7983 */ /* 0x000f280000300800 */
[----:B------:R1:W-:Y:S04]  /*30b90*/  STL [R1+0x2b30], R4 ;  /* 0x002b300401007387 */ /* 0x0003e80000100800 */
[----:B------:R-:W4:Y:S01]  /*30ba0*/  LDL.LU R13, [R1+0x64] ;  /* 0x00006400010d7983 */ /* 0x000f220000300800 */
[----:B0-----:R-:W-:-:S03]  /*30bb0*/  SEL R24, R26, R36, !P3 ;  /* 0x000000241a187207 */ /* 0x001fc60005800000 */
[----:B------:R-:W4:Y:S04]  /*30bc0*/  LDL.LU R44, [R1+0x2b74] ;  /* 0x002b7400012c7983 */ /* 0x000f280000300800 */
[----:B------:R-:W4:Y:S04]  /*30bd0*/  LDL.LU R45, [R1+0x2b70] ;  /* 0x002b7000012d7983 */ /* 0x000f280000300800 */
[----:B------:R-:W4:Y:S01]  /*30be0*/  LDL.LU R30, [R1+0x720] ;  /* 0x00072000011e7983 */ /* 0x000f220000300800 */
[----:B------:R-:W-:Y:S01]  /*30bf0*/  IMAD R24, R24, UR10, RZ ;  /* 0x0000000a18187c24 */ /* 0x000fe2000f8e02ff */
[----:B------:R-:W-:-:S02]  /*30c00*/  PRMT R93, RZ, 0x7610, R93 ;  /* 0x00007610ff5d7816 */ /* 0x000fc4000000005d */
[----:B------:R-:W-:Y:S02]  /*30c10*/  PRMT R92, RZ, 0x7610, R92 ;  /* 0x00007610ff5c7816 */ /* 0x000fe4000000005c */
[----:B------:R-:W-:Y:S02]  /*30c20*/  PRMT R91, RZ, 0x7610, R91 ;  /* 0x00007610ff5b7816 */ /* 0x000fe4000000005b */
[----:B------:R-:W-:Y:S02]  /*30c30*/  PRMT R90, RZ, 0x7610, R90 ;  /* 0x00007610ff5a7816 */ /* 0x000fe4000000005a */
[----:B------:R-:W-:Y:S02]  /*30c40*/  SHF.R.S32.HI R27, RZ, 0x1f, R24 ;  /* 0x0000001fff1b7819 */ /* 0x000fe40000011418 */
[C---:B------:R-:W-:Y:S02]  /*30c50*/  SEL R33, R26.reuse, R33, !P3 ;  /* 0x000000211a217207 */ /* 0x040fe40005800000 */
[----:B------:R-:W-:Y:S01]  /*30c60*/  PRMT R88, RZ, 0x7610, R88 ;  /* 0x00007610ff587816 */ /* 0x000fe20000000058 */
[----:B------:R-:W0:Y:S01]  /*30c70*/  LDCU UR10, c[0x0][0x3b0] ;  /* 0x00007600ff0a77ac */ /* 0x000e220008000800 */
[----:B--2---:R-:W-:Y:S01]  /*30c80*/  STL [R1+0x2b34], R3 ;  /* 0x002b340301007387 */ /* 0x004fe20000100800 */
[----:B---3--:R-:W-:-:S05]  /*30c90*/  SEL R38, R26, R38, !P3 ;  /* 0x000000261a267207 */ /* 0x008fca0005800000 */
[----:B------:R-:W-:Y:S01]  /*30ca0*/  IMAD R25, R38, UR4, RZ ;  /* 0x0000000426197c24 */ /* 0x000fe2000f8e02ff */
[----:B------:R-:W2:Y:S04]  /*30cb0*/  LDCU UR4, c[0x0][0x3b0] ;  /* 0x00007600ff0477ac */ /* 0x000ea80008000800 */
[----:B------:R-:W-:Y:S01]  /*30cc0*/  SHF.R.S32.HI R28, RZ, 0x1f, R25 ;  /* 0x0000001fff1c7819 */ /* 0x000fe20000011419 */
[----:B----4-:R-:W-:Y:S01]  /*30cd0*/  @!P2 IMAD.MOV R13, RZ, RZ, -R13 ;  /* 0x000000ffff0da224 */ /* 0x010fe200078e0a0d */
[----:B-1----:R-:W-:-:S05]  /*30ce0*/  IADD3 R4, P2, PT, R46, R17, RZ ;  /* 0x000000112e047210 */ /* 0x002fca0007f5e0ff */
[----:B------:R-:W-:Y:S01]  /*30cf0*/  IMAD.X R6, R49, 0x1, R15, P2 ;  /* 0x0000000131067824 */ /* 0x000fe200010e060f */
[-C--:B------:R-:W-:Y:S01]  /*30d00*/  IADD3 R7, P2, PT, R25, R18.reuse, RZ ;  /* 0x0000001219077210 */ /* 0x080fe20007f5e0ff */
[----:B------:R-:W-:Y:S04]  /*30d10*/  STL [R1+0x888], R4 ;  /* 0x0008880401007387 */ /* 0x000fe80000100800 */
[----:B------:R-:W-:Y:S01]  /*30d20*/  IMAD.X R9, R28, 0x1, R16, P2 ;  /* 0x000000011c097824 */ /* 0x000fe200010e0610 */
[----:B------:R-:W-:Y:S01]  /*30d30*/  IADD3 R5, P2, PT, R24, R18, RZ ;  /* 0x0000001218057210 */ /* 0x000fe20007f5e0ff */
[----:B------:R1:W-:Y:S01]  /*30d40*/  STL [R1+0x884], R6 ;  /* 0x0008840601007387 */ /* 0x0003e20000100800 */
[----:B------:R-:W-:Y:S02]  /*30d50*/  @P0 IMAD.MOV.U32 R37, RZ, RZ, R6 ;  /* 0x000000ffff250224 */ /* 0x000fe400078e0006 */
[----:B------:R-:W-:-:S02]  /*30d60*/  @P0 IMAD.MOV.U32 R36, RZ, RZ, R4 ;  /* 0x000000ffff240224 */ /* 0x000fc400078e0004 */
[----:B------:R-:W-:-:S03]  /*30d70*/  @P6 IMAD.MOV.U32 R34, RZ, RZ, R5 ;  /* 0x000000ffff226224 */ /* 0x000fc600078e0005 */
[----:B------:R-:W3:Y:S01]  /*30d80*/  @P0 LDG.E.U8 R93, desc[UR18][R36.64] ;  /* 0x00000012245d0981 */ /* 0x000ee2000c1e1100 */
[----:B-1----:R-:W-:Y:S01]  /*30d90*/  IMAD.X R6, R27, 0x1, R16, P2 ;  /* 0x000000011b067824 */ /* 0x002fe200010e0610 */
[----:B------:R-:W-:Y:S02]  /*30da0*/  IADD3 R3, P2, PT, R24, R17, RZ ;  /* 0x0000001118037210 */ /* 0x000fe40007f5e0ff */
[----:B------:R-:W-:Y:S01]  /*30db0*/  SEL R24, R26, R35, !P3 ;  /* 0x000000231a187207 */ /* 0x000fe20005800000 */
[----:B------:R-:W-:-:S05]  /*30dc0*/  @P6 IMAD.MOV.U32 R35, RZ, RZ, R6 ;  /* 0x000000ffff236224 */ /* 0x000fca00078e0006 */
[----:B------:R1:W4:Y:S04]  /*30dd0*/  @P6 LDG.E.U8 R92, desc[UR18][R34.64] ;  /* 0x00000012225c6981 */ /* 0x000328000c1e1100 */
[----:B------:R-:W-:Y:S04]  /*30de0*/  STL [R1+0x8a8], R7 ;  /* 0x0008a80701007387 */ /* 0x000fe80000100800 */
[----:B------:R-:W-:Y:S04]  /*30df0*/  STL [R1+0x8a4], R9 ;  /* 0x0008a40901007387 */ /* 0x000fe80000100800 */
[----:B------:R0:W-:Y:S01]  /*30e00*/  STL [R1+0x920], R5 ;  /* 0x0009200501007387 */ /* 0x0001e20000100800 */
[----:B------:R-:W-:-:S02]  /*30e10*/  IMAD.X R4, R27, 0x1, R15, P2 ;  /* 0x000000011b047824 */ /* 0x000fc400010e060f */
[----:B--2---:R-:W-:Y:S02]  /*30e20*/  IMAD R24, R24, UR4, RZ ;  /* 0x0000000418187c24 */ /* 0x004fe4000f8e02ff */
[----:B-1----:R-:W-:Y:S01]  /*30e30*/  @P0 IMAD.MOV.U32 R34, RZ, RZ, R3 ;  /* 0x000000ffff220224 */ /* 0x002fe200078e0003 */
[----:B0-----:R-:W-:Y:S01]  /*30e40*/  IADD3 R5, P2, PT, R25, R17, RZ ;  /* 0x0000001119057210 */ /* 0x001fe20007f5e0ff */
[----:B------:R-:W-:Y:S01]  /*30e50*/  @P0 IMAD.MOV.U32 R35, RZ, RZ, R4 ;  /* 0x000000ffff230224 */ /* 0x000fe200078e0004 */
[----:B------:R-:W-:Y:S02]  /*30e60*/  SHF.R.S32.HI R25, RZ, 0x1f, R24 ;  /* 0x0000001fff197819 */ /* 0x000fe40000011418 */
[----:B------:R-:W-:Y:S01]  /*30e70*/  SEL R27, R26, R30, !P3 ;  /* 0x0000001e1a1b7207 */ /* 0x000fe20005800000 */
[----:B------:R-:W0:Y:S01]  /*30e80*/  LDCU UR4, c[0x0][0x3b0] ;  /* 0x00007600ff0477ac */ /* 0x000e220008000800 */
[----:B------:R1:W2:Y:S04]  /*30e90*/  @P0 LDG.E.U8 R91, desc[UR18][R34.64] ;  /* 0x00000012225b0981 */ /* 0x0002a8000c1e1100 */
[----:B---3--:R-:W-:Y:S04]  /*30ea0*/  STL [R1+0x2b38], R93 ;  /* 0x002b385d01007387 */ /* 0x008fe80000100800 */
[----:B------:R3:W-:Y:S04]  /*30eb0*/  STL [R1+0x91c], R6 ;  /* 0x00091c0601007387 */ /* 0x0007e80000100800 */
[----:B------:R-:W-:Y:S01]  /*30ec0*/  STL [R1+0x928], R3 ;  /* 0x0009280301007387 */ /* 0x000fe20000100800 */
[----:B---3--:R-:W-:-:S03]  /*30ed0*/  IMAD.X R6, R28, 0x1, R15, P2 ;  /* 0x000000011c067824 */ /* 0x008fc600010e060f */
[----:B----4-:R-:W-:Y:S04]  /*30ee0*/  STL [R1+0x2b3c], R92 ;  /* 0x002b3c5c01007387 */ /* 0x010fe80000100800 */
[----:B------:R3:W-:Y:S02]  /*30ef0*/  STL [R1+0x924], R4 ;  /* 0x0009240401007387 */ /* 0x0007e40000100800 */
[----:B---3--:R-:W-:-:S05]  /*30f00*/  IADD3 R4, P2, PT, R24, R18, RZ ;  /* 0x0000001218047210 */ /* 0x008fca0007f5e0ff */
[C---:B------:R-:W-:Y:S01]  /*30f10*/  IMAD.X R11, R25.reuse, 0x1, R16, P2 ;  /* 0x00000001190b7824 */ /* 0x040fe200010e0610 */
[----:B------:R-:W-:Y:S01]  /*30f20*/  IADD3 R10, P2, PT, R24, R17, RZ ;  /* 0x00000011180a7210 */ /* 0x000fe20007f5e0ff */
[----:B-1----:R-:W-:Y:S02]  /*30f30*/  @P6 IMAD.MOV.U32 R34, RZ, RZ, R4 ;  /* 0x000000ffff226224 */ /* 0x002fe400078e0004 */
[----:B------:R-:W-:Y:S02]  /*30f40*/  @P6 IMAD.MOV.U32 R35, RZ, RZ, R11 ;  /* 0x000000ffff236224 */ /* 0x000fe400078e000b */
[----:B------:R-:W-:Y:S02]  /*30f50*/  IMAD.X R30, R25, 0x1, R15, P2 ;  /* 0x00000001191e7824 */ /* 0x000fe400010e060f */
[----:B------:R-:W-:Y:S01]  /*30f60*/  IMAD R24, R33, UR11, RZ ;  /* 0x0000000b21187c24 */ /* 0x000fe2000f8e02ff */
[----:B------:R-:W-:Y:S01]  /*30f70*/  SEL R25, R26, R32, !P3 ;  /* 0x000000201a197207 */ /* 0x000fe20005800000 */
[----:B------:R-:W3:Y:S01]  /*30f80*/  @P6 LDG.E.U8 R90, desc[UR18][R34.64] ;  /* 0x00000012225a6981 */ /* 0x000ee2000c1e1100 */
[----:B------:R-:W-:-:S02]  /*30f90*/  @P0 IMAD.MOV.U32 R32, RZ, RZ, R10 ;  /* 0x000000ffff200224 */ /* 0x000fc400078e000a */
[----:B------:R-:W-:Y:S02]  /*30fa0*/  @P0 IMAD.MOV.U32 R33, RZ, RZ, R30 ;  /* 0x000000ffff210224 */ /* 0x000fe400078e001e */
[----:B------:R-:W-:Y:S01]  /*30fb0*/  IMAD R27, R27, UR10, RZ ;  /* 0x0000000a1b1b7c24 */ /* 0x000fe2000f8e02ff */
[----:B--2---:R-:W-:Y:S04]  /*30fc0*/  STL [R1+0x2b40], R91 ;  /* 0x002b405b01007387 */ /* 0x004fe80000100800 */
[----:B------:R1:W2:Y:S01]  /*30fd0*/  @P0 LDG.E.U8 R88, desc[UR18][R32.64] ;  /* 0x0000001220580981 */ /* 0x0002a2000c1e1100 */
[----:B------:R-:W-:Y:S01]  /*30fe0*/  SHF.R.S32.HI R28, RZ, 0x1f, R24 ;  /* 0x0000001fff1c7819 */ /* 0x000fe20000011418 */
[----:B0-----:R-:W-:Y:S01]  /*30ff0*/  IMAD R25, R25, UR4, RZ ;  /* 0x0000000419197c24 */ /* 0x001fe2000f8e02ff */
[----:B------:R-:W-:-:S02]  /*31000*/  SHF.R.S32.HI R36, RZ, 0x1f, R27 ;  /* 0x0000001fff247819 */ /* 0x000fc4000001141b */
[----:B------:R-:W-:Y:S01]  /*31010*/  IADD3 R3, P2, PT, R27, R18, RZ ;  /* 0x000000121b037210 */ /* 0x000fe20007f5e0ff */
[----:B------:R-:W-:Y:S04]  /*31020*/  STL [R1+0x8b0], R5 ;  /* 0x0008b00501007387 */ /* 0x000fe80000100800 */
[----:B------:R-:W-:Y:S04]  /*31030*/  STL [R1+0x8ac], R6 ;  /* 0x0008ac0601007387 */ /* 0x000fe80000100800 */
[----:B------:R0:W-:Y:S01]  /*31040*/  STL [R1+0x9a0], R4 ;  /* 0x0009a00401007387 */ /* 0x0001e20000100800 */
[----:B------:R-:W-:-:S03]  /*31050*/  IMAD.X R14, R36, 0x1, R16, P2 ;  /* 0x00000001240e7824 */ /* 0x000fc600010e0610 */
[----:B------:R4:W-:Y:S04]  /*31060*/  STL [R1+0x99c], R11 ;  /* 0x00099c0b01007387 */ /* 0x0009e80000100800 */
[----:B------:R0:W-:Y:S01]  /*31070*/  STL [R1+0x9a8], R10 ;  /* 0x0009a80a01007387 */ /* 0x0001e20000100800 */
[----:B------:R-:W-:Y:S02]  /*31080*/  PRMT R87, RZ, 0x7610, R87 ;  /* 0x00007610ff577816 */ /* 0x000fe40000000057 */
[----:B------:R-:W-:Y:S02]  /*31090*/  PRMT R86, RZ, 0x7610, R86 ;  /* 0x00007610ff567816 */ /* 0x000fe40000000056 */
[----:B------:R-:W-:Y:S01]  /*310a0*/  PRMT R85, RZ, 0x7610, R85 ;  /* 0x00007610ff557816 */ /* 0x000fe20000000055 */
[----:B------:R-:W2:Y:S01]  /*310b0*/  LDCU UR10, c[0x0][0x3b0] ;  /* 0x00007600ff0a77ac */ /* 0x000ea20008000800 */
[----:B------:R-:W-:-:S02]  /*310c0*/  PRMT R84, RZ, 0x7610, R84 ;  /* 0x00007610ff547816 */ /* 0x000fc40000000054 */
[----:B------:R-:W-:Y:S02]  /*310d0*/  PRMT R82, RZ, 0x7610, R82 ;  /* 0x00007610ff527816 */ /* 0x000fe40000000052 */
[----:B0-----:R-:W-:Y:S01]  /*310e0*/  IADD3 R4, P2, PT, R24, R18, RZ ;  /* 0x0000001218047210 */ /* 0x001fe20007f5e0ff */
[----:B------:R0:W-:Y:S01]  /*310f0*/  STL [R1+0x9a4], R30 ;  /* 0x0009a41e01007387 */ /* 0x0001e20000100800 */
[----:B------:R-:W-:Y:S01]  /*31100*/  PRMT R81, RZ, 0x7610, R81 ;  /* 0x00007610ff517816 */ /* 0x000fe20000000051 */
[----:B------:R-:W2:Y:S01]  /*31110*/  LDCU UR4, c[0x0][0x3b0] ;  /* 0x00007600ff0477ac */ /* 0x000ea20008000800 */
[----:B------:R-:W-:Y:S01]  /*31120*/  PRMT R79, RZ, 0x7610, R79 ;  /* 0x00007610ff4f7816 */ /* 0x000fe2000000004f */
[----:B----4-:R-:W-:Y:S01]  /*31130*/  IMAD.X R11, R28, 0x1, R16, P2 ;  /* 0x000000011c0b7824 */ /* 0x010fe200010e0610 */
[----:B------:R-:W-:Y:S01]  /*31140*/  IADD3 R10, P2, PT, R24, R17, RZ ;  /* 0x00000011180a7210 */ /* 0x000fe20007f5e0ff */
[----:B-1----:R-:W-:Y:S01]  /*31150*/  @P6 IMAD.MOV.U32 R32, RZ, RZ, R4 ;  /* 0x000000ffff206224 */ /* 0x002fe200078e0004 */
[----:B------:R-:W-:Y:S01]  /*31160*/  PRMT R78, RZ, 0x7610, R78 ;  /* 0x00007610ff4e7816 */ /* 0x000fe2000000004e */
[----:B------:R-:W-:Y:S01]  /*31170*/  @P6 IMAD.MOV.U32 R33, RZ, RZ, R11 ;  /* 0x000000ffff216224 */ /* 0x000fe200078e000b */
[----:B------:R-:W-:Y:S01]  /*31180*/  PRMT R77, RZ, 0x7610, R77 ;  /* 0x00007610ff4d7816 */ /* 0x000fe2000000004d */
[----:B------:R-:W-:Y:S01]  /*31190*/  IMAD.X R28, R28, 0x1, R15, P2 ;  /* 0x000000011c1c7824 */ /* 0x000fe200010e060f */
[----:B0-----:R-:W-:-:S02]  /*311a0*/  SHF.R.S32.HI R30, RZ, 0x1f, R25 ;  /* 0x0000001fff1e7819 */ /* 0x001fc40000011419 */
[----:B------:R-:W-:Y:S01]  /*311b0*/  PRMT R76, RZ, 0x7610, R76 ;  /* 0x00007610ff4c7816 */ /* 0x000fe2000000004c */
[----:B------:R0:W4:Y:S01]  /*311c0*/  @P6 LDG.E.U8 R87, desc[UR18][R32.64] ;  /* 0x0000001220576981 */ /* 0x000122000c1e1100 */
[----:B------:R-:W-:Y:S02]  /*311d0*/  PRMT R74, RZ, 0x7610, R74 ;  /* 0x00007610ff4a7816 */ /* 0x000fe4000000004a */
[----:B------:R-:W-:Y:S02]  /*311e0*/  PRMT R70, RZ, 0x7610, R70 ;  /* 0x00007610ff467816 */ /* 0x000fe40000000046 */
[----:B------:R-:W-:Y:S02]  /*311f0*/  PRMT R68, RZ, 0x7610, R68 ;  /* 0x00007610ff447816 */ /* 0x000fe40000000044 */
[C---:B------:R-:W-:Y:S02]  /*31200*/  SEL R83, R26.reuse, R83, !P3 ;  /* 0x000000531a537207 */ /* 0x040fe40005800000 */
[----:B------:R-:W-:-:S02]  /*31210*/  SEL R80, R26, R80, !P3 ;  /* 0x000000501a507207 */ /* 0x000fc40005800000 */
[----:B------:R-:W-:Y:S02]  /*31220*/  PRMT R67, RZ, 0x7610, R67 ;  /* 0x00007610ff437816 */ /* 0x000fe40000000043 */
[----:B------:R-:W-:Y:S02]  /*31230*/  PRMT R66, RZ, 0x7610, R66 ;  /* 0x00007610ff427816 */ /* 0x000fe40000000042 */
[----:B------:R-:W-:Y:S02]  /*31240*/  PRMT R65, RZ, 0x7610, R65 ;  /* 0x00007610ff417816 */ /* 0x000fe40000000041 */
[----:B------:R-:W-:Y:S01]  /*31250*/  SEL R13, R26, R13, !P3 ;  /* 0x0000000d1a0d7207 */ /* 0x000fe20005800000 */
[----:B0-----:R-:W-:Y:S02]  /*31260*/  @P0 IMAD.MOV.U32 R32, RZ, RZ, R10 ;  /* 0x000000ffff200224 */ /* 0x001fe400078e000a */
[----:B------:R-:W-:Y:S01]  /*31270*/  @P0 IMAD.MOV.U32 R33, RZ, RZ, R28 ;  /* 0x000000ffff210224 */ /* 0x000fe200078e001c */
[----:B------:R-:W-:-:S02]  /*31280*/  PRMT R50, RZ, 0x7610, R50 ;  /* 0x00007610ff327816 */ /* 0x000fc40000000032 */
[----:B------:R-:W-:Y:S02]  /*31290*/  PRMT R49, RZ, 0x7610, R49 ;  /* 0x00007610ff317816 */ /* 0x000fe40000000031 */
[----:B------:R-:W-:Y:S02]  /*312a0*/  PRMT R48, RZ, 0x7610, R48 ;  /* 0x00007610ff307816 */ /* 0x000fe40000000030 */
[----:B------:R-:W-:Y:S01]  /*312b0*/  PRMT R46, RZ, 0x7610, R46 ;  /* 0x00007610ff2e7816 */ /* 0x000fe2000000002e */
[----:B------:R0:W4:Y:S01]  /*312c0*/  @P0 LDG.E.U8 R86, desc[UR18][R32.64] ;  /* 0x0000001220560981 */ /* 0x000122000c1e1100 */
[----:B------:R-:W-:Y:S02]  /*312d0*/  PRMT R64, RZ, 0x7610, R64 ;  /* 0x00007610ff407816 */ /* 0x000fe40000000040 */
[----:B------:R-:W-:Y:S02]  /*312e0*/  PRMT R47, RZ, 0x7610, R47 ;  /* 0x00007610ff2f7816 */ /* 0x000fe4000000002f */
[----:B------:R-:W-:-:S02]  /*312f0*/  PRMT R63, RZ, 0x7610, R63 ;  /* 0x00007610ff3f7816 */ /* 0x000fc4000000003f */
        /* <DEDUP_REMOVED lines=8> */
[----:B------:R-:W-:Y:S02]  /*31380*/  PRMT R54, RZ, 0x7610, R54 ;  /* 0x00007610ff367816 */ /* 0x000fe40000000036 */
[----:B------:R-:W-:Y:S02]  /*31390*/  PRMT R52, RZ, 0x7610, R52 ;  /* 0x00007610ff347816 */ /* 0x000fe40000000034 */
[----:B------:R-:W-:Y:S01]  /*313a0*/  PRMT R53, RZ, 0x7610, R53 ;  /* 0x00007610ff357816 */ /* 0x000fe20000000035 */
[----:B------:R-:W1:Y:S01]  /*313b0*/  LDCU UR11, c[0x0][0x3b0] ;  /* 0x00007600ff0b77ac */ /* 0x000e620008000800 */
[----:B---3--:R-:W-:Y:S04]  /*313c0*/  STL [R1+0x2b44], R90 ;  /* 0x002b445a01007387 */ /* 0x008fe80000100800 */
[----:B------:R-:W-:Y:S04]  /*313d0*/  STL [R1+0x9d8], R3 ;  /* 0x0009d80301007387 */ /* 0x000fe80000100800 */
[----:B------:R-:W-:Y:S04]  /*313e0*/  STL [R1+0x9d4], R14 ;  /* 0x0009d40e01007387 */ /* 0x000fe80000100800 */
[----:B------:R3:W-:Y:S04]  /*313f0*/  STL [R1+0xa90], R4 ;  /* 0x000a900401007387 */ /* 0x0007e80000100800 */
[----:B--2---:R-:W-:Y:S04]  /*31400*/  STL [R1+0x2b48], R88 ;  /* 0x002b485801007387 */ /* 0x004fe80000100800 */
[----:B------:R2:W-:Y:S01]  /*31410*/  STL [R1+0xa8c], R11 ;  /* 0x000a8c0b01007387 */ /* 0x0005e20000100800 */
[----:B---3--:R-:W-:-:S05]  /*31420*/  IADD3 R4, P2, PT, R25, R18, RZ ;  /* 0x0000001219047210 */ /* 0x008fca0007f5e0ff */
[----:B--2---:R-:W-:Y:S02]  /*31430*/  IMAD.X R11, R30, 0x1, R16, P2 ;  /* 0x000000011e0b7824 */ /* 0x004fe400010e0610 */
[----:B0-----:R-:W-:Y:S02]  /*31440*/  @P6 IMAD.MOV.U32 R32, RZ, RZ, R4 ;  /* 0x000000ffff206224 */ /* 0x001fe400078e0004 */
[----:B------:R-:W-:-:S05]  /*31450*/  @P6 IMAD.MOV.U32 R33, RZ, RZ, R11 ;  /* 0x000000ffff216224 */ /* 0x000fca00078e000b */
[----:B------:R-:W2:Y:S01]  /*31460*/  @P6 LDG.E.U8 R85, desc[UR18][R32.64] ;  /* 0x0000001220556981 */ /* 0x000ea2000c1e1100 */
[----:B------:R-:W-:-:S03]  /*31470*/  SEL R24, R26, R31, !P3 ;  /* 0x0000001f1a187207 */ /* 0x000fc60005800000 */
[----:B----4-:R-:W-:Y:S04]  /*31480*/  STL [R1+0x2b4c], R87 ;  /* 0x002b4c5701007387 */ /* 0x010fe80000100800 */
[----:B------:R0:W-:Y:S01]  /*31490*/  STL [R1+0xaa0], R10 ;  /* 0x000aa00a01007387 */ /* 0x0001e20000100800 */
[----:B------:R-:W-:-:S03]  /*314a0*/  IMAD R24, R24, UR10, RZ ;  /* 0x0000000a18187c24 */ /* 0x000fc6000f8e02ff */
[----:B------:R3:W-:Y:S04]  /*314b0*/  STL [R1+0xa9c], R28 ;  /* 0x000a9c1c01007387 */ /* 0x0007e80000100800 */
[----:B------:R4:W-:Y:S01]  /*314c0*/  STL [R1+0xb90], R4 ;  /* 0x000b900401007387 */ /* 0x0009e20000100800 */
[----:B------:R-:W1:Y:S01]  /*314d0*/  LDCU UR10, c[0x0][0x3b0] ;  /* 0x00007600ff0a77ac */ /* 0x000e620008000800 */
[----:B0-----:R-:W-:Y:S02]  /*314e0*/  IADD3 R10, P2, PT, R25, R17, RZ ;  /* 0x00000011190a7210 */ /* 0x001fe40007f5e0ff */
[----:B---3--:R-:W-:-:S03]  /*314f0*/  SHF.R.S32.HI R28, RZ, 0x1f, R24 ;  /* 0x0000001fff1c7819 */ /* 0x008fc60000011418 */
[----:B------:R-:W-:Y:S01]  /*31500*/  IMAD.X R30, R30, 0x1, R15, P2 ;  /* 0x000000011e1e7824 */ /* 0x000fe200010e060f */
[----:B------:R-:W-:Y:S04]  /*31510*/  STL [R1+0x2b50], R86 ;  /* 0x002b505601007387 */ /* 0x000fe80000100800 */
[----:B------:R0:W-:Y:S01]  /*31520*/  STL [R1+0xb8c], R11 ;  /* 0x000b8c0b01007387 */ /* 0x0001e20000100800 */
[----:B----4-:R-:W-:Y:S01]  /*31530*/  IADD3 R4, P2, PT, R24, R18, RZ ;  /* 0x0000001218047210 */ /* 0x010fe20007f5e0ff */
[----:B------:R-:W-:-:S04]  /*31540*/  @P0 IMAD.MOV.U32 R31, RZ, RZ, R30 ;  /* 0x000000ffff1f0224 */ /* 0x000fc800078e001e */
[----:B0-----:R-:W-:Y:S01]  /*31550*/  IMAD.X R11, R28, 0x1, R16, P2 ;  /* 0x000000011c0b7824 */ /* 0x001fe200010e0610 */
[----:B--2---:R-:W-:Y:S04]  /*31560*/  STL [R1+0x2b54], R85 ;  /* 0x002b545501007387 */ /* 0x004fe80000100800 */
[----:B------:R-:W-:Y:S04]  /*31570*/  STL [R1+0xba0], R10 ;  /* 0x000ba00a01007387 */ /* 0x000fe80000100800 */
[----:B------:R0:W-:Y:S02]  /*31580*/  STL [R1+0xb9c], R30 ;  /* 0x000b9c1e01007387 */ /* 0x0001e40000100800 */
[----:B0-----:R-:W-:Y:S01]  /*31590*/  @P0 IMAD.MOV.U32 R30, RZ, RZ, R10 ;  /* 0x000000ffff1e0224 */ /* 0x001fe200078e000a */
[----:B------:R-:W-:-:S04]  /*315a0*/  IADD3 R10, P2, PT, R24, R17, RZ ;  /* 0x00000011180a7210 */ /* 0x000fc80007f5e0ff */
[----:B------:R0:W2:Y:S01]  /*315b0*/  @P0 LDG.E.U8 R84, desc[UR18][R30.64] ;  /* 0x000000121e540981 */ /* 0x0000a2000c1e1100 */
[----:B------:R-:W-:Y:S02]  /*315c0*/  IMAD.X R28, R28, 0x1, R15, P2 ;  /* 0x000000011c1c7824 */ /* 0x000fe400010e060f */
[----:B0-----:R-:W-:Y:S02]  /*315d0*/  @P6 IMAD.MOV.U32 R30, RZ, RZ, R4 ;  /* 0x000000ffff1e6224 */ /* 0x001fe400078e0004 */
[----:B------:R-:W-:-:S05]  /*315e0*/  @P6 IMAD.MOV.U32 R31, RZ, RZ, R11 ;  /* 0x000000ffff1f6224 */ /* 0x000fca00078e000b */
[----:B------:R0:W3:Y:S02]  /*315f0*/  @P6 LDG.E.U8 R82, desc[UR18][R30.64] ;  /* 0x000000121e526981 */ /* 0x0000e4000c1e1100 */
[----:B0-----:R-:W-:Y:S02]  /*31600*/  @P0 IMAD.MOV.U32 R30, RZ, RZ, R10 ;  /* 0x000000ffff1e0224 */ /* 0x001fe400078e000a */
[----:B------:R-:W-:-:S05]  /*31610*/  @P0 IMAD.MOV.U32 R31, RZ, RZ, R28 ;  /* 0x000000ffff1f0224 */ /* 0x000fca00078e001c */
[----:B------:R0:W4:Y:S01]  /*31620*/  @P0 LDG.E.U8 R81, desc[UR18][R30.64] ;  /* 0x000000121e510981 */ /* 0x000122000c1e1100 */
[----:B------:R-:W-:-:S03]  /*31630*/  SEL R25, R26, R29, !P3 ;  /* 0x0000001d1a197207 */ /* 0x000fc60005800000 */
[----:B------:R0:W-:Y:S02]  /*31640*/  STL [R1+0xc90], R4 ;  /* 0x000c900401007387 */ /* 0x0001e40000100800 */
[----:B------:R-:W-:Y:S01]  /*31650*/  IMAD R25, R25, UR4, RZ ;  /* 0x0000000419197c24 */ /* 0x000fe2000f8e02ff */
[----:B------:R-:W-:Y:S01]  /*31660*/  SEL R24, R26, R89, !P3 ;  /* 0x000000591a187207 */ /* 0x000fe20005800000 */
[----:B------:R-:W2:Y:S03]  /*31670*/  LDCU UR4, c[0x0][0x3b0] ;  /* 0x00007600ff0477ac */ /* 0x000ea60008000800 */
[----:B------:R-:W-:Y:S02]  /*31680*/  SHF.R.S32.HI R29, RZ, 0x1f, R25 ;  /* 0x0000001fff1d7819 */ /* 0x000fe40000011419 */
[----:B0-----:R-:W-:Y:S01]  /*31690*/  IADD3 R4, P2, PT, R25, R18, RZ ;  /* 0x0000001219047210 */ /* 0x001fe20007f5e0ff */
[----:B-1----:R-:W-:Y:S01]  /*316a0*/  IMAD R24, R24, UR10, RZ ;  /* 0x0000000a18187c24 */ /* 0x002fe2000f8e02ff */
[----:B------:R-:W0:Y:S03]  /*316b0*/  LDCU UR10, c[0x0][0x3b0] ;  /* 0x00007600ff0a77ac */ /* 0x000e260008000800 */
[----:B------:R-:W-:Y:S01]  /*316c0*/  @P6 IMAD.MOV.U32 R30, RZ, RZ, R4 ;  /* 0x000000ffff1e6224 */ /* 0x000fe200078e0004 */
[----:B--2---:R-:W-:Y:S04]  /*316d0*/  STL [R1+0x2b58], R84 ;  /* 0x002b585401007387 */ /* 0x004fe80000100800 */
[----:B------:R1:W-:Y:S02]  /*316e0*/  STL [R1+0xc8c], R11 ;  /* 0x000c8c0b01007387 */ /* 0x0003e40000100800 */
[----:B-1----:R-:W-:-:S02]  /*316f0*/  IMAD.X R11, R29, 0x1, R16, P2 ;  /* 0x000000011d0b7824 */ /* 0x002fc400010e0610 */
[----:B---3--:R-:W-:Y:S04]  /*31700*/  STL [R1+0x2b5c], R82 ;  /* 0x002b5c5201007387 */ /* 0x008fe80000100800 */
[----:B------:R1:W-:Y:S01]  /*31710*/  STL [R1+0xca0], R10 ;  /* 0x000ca00a01007387 */ /* 0x0003e20000100800 */
[----:B------:R-:W-:-:S03]  /*31720*/  @P6 IMAD.MOV.U32 R31, RZ, RZ, R11 ;  /* 0x000000ffff1f6224 */ /* 0x000fc600078e000b */
[----:B------:R2:W-:Y:S04]  /*31730*/  STL [R1+0xc9c], R28 ;  /* 0x000c9c1c01007387 */ /* 0x0005e80000100800 */
[----:B------:R3:W-:Y:S04]  /*31740*/  STL [R1+0xd98], R4 ;  /* 0x000d980401007387 */ /* 0x0007e80000100800 */
[----:B------:R0:W4:Y:S01]  /*31750*/  @P6 LDG.E.U8 R79, desc[UR18][R30.64] ;  /* 0x000000121e4f6981 */ /* 0x000122000c1e1100 */
[----:B-1----:R-:W-:Y:S02]  /*31760*/  IADD3 R10, P2, PT, R25, R17, RZ ;  /* 0x00000011190a7210 */ /* 0x002fe40007f5e0ff */
[----:B--2---:R-:W-:-:S03]  /*31770*/  SHF.R.S32.HI R28, RZ, 0x1f, R24 ;  /* 0x0000001fff1c7819 */ /* 0x004fc60000011418 */
[----:B------:R-:W-:Y:S01]  /*31780*/  IMAD.X R29, R29, 0x1, R15, P2 ;  /* 0x000000011d1d7824 */ /* 0x000fe200010e060f */
[----:B---3--:R-:W-:Y:S01]  /*31790*/  IADD3 R4, P2, PT, R24, R18, RZ ;  /* 0x0000001218047210 */ /* 0x008fe20007f5e0ff */
[----:B----4-:R-:W-:Y:S01]  /*317a0*/  STL [R1+0x2b60], R81 ;  /* 0x002b605101007387 */ /* 0x010fe20000100800 */
[----:B0-----:R-:W-:Y:S02]  /*317b0*/  @P0 IMAD.MOV.U32 R30, RZ, RZ, R10 ;  /* 0x000000ffff1e0224 */ /* 0x001fe400078e000a */
[----:B------:R-:W-:Y:S01]  /*317c0*/  @P0 IMAD.MOV.U32 R31, RZ, RZ, R29 ;  /* 0x000000ffff1f0224 */ /* 0x000fe200078e001d */
[----:B------:R0:W-:Y:S04]  /*317d0*/  STL [R1+0xd94], R11 ;  /* 0x000d940b01007387 */ /* 0x0001e80000100800 */
[----:B------:R1:W2:Y:S01]  /*317e0*/  @P0 LDG.E.U8 R78, desc[UR18][R30.64] ;  /* 0x000000121e4e0981 */ /* 0x0002a2000c1e1100 */
[----:B0-----:R-:W-:-:S02]  /*317f0*/  IMAD.X R11, R28, 0x1, R16, P2 ;  /* 0x000000011c0b7824 */ /* 0x001fc400010e0610 */
[----:B-1----:R-:W-:Y:S02]  /*31800*/  @P6 IMAD.MOV.U32 R30, RZ, RZ, R4 ;  /* 0x000000ffff1e6224 */ /* 0x002fe400078e0004 */
[----:B------:R-:W-:-:S05]  /*31810*/  @P6 IMAD.MOV.U32 R31, RZ, RZ, R11 ;  /* 0x000000ffff1f6224 */ /* 0x000fca00078e000b */
[----:B------:R0:W3:Y:S01]  /*31820*/  @P6 LDG.E.U8 R77, desc[UR18][R30.64] ;  /* 0x000000121e4d6981 */ /* 0x0000e2000c1e1100 */
[----:B------:R-:W-:-:S05]  /*31830*/  SEL R25, R26, R75, !P3 ;  /* 0x0000004b1a197207 */ /* 0x000fca0005800000 */
[----:B------:R-:W-:Y:S01]  /*31840*/  IMAD R25, R25, UR4, RZ ;  /* 0x0000000419197c24 */ /* 0x000fe2000f8e02ff */
[----:B------:R-:W1:Y:S01]  /*31850*/  LDCU UR4, c[0x0][0x3b0] ;  /* 0x00007600ff0477ac */ /* 0x000e620008000800 */
[----:B------:R-:W-:Y:S01]  /*31860*/  PRMT R75, RZ, 0x7610, R75 ;  /* 0x00007610ff4b7816 */ /* 0x000fe2000000004b */
[----:B------:R-:W-:Y:S04]  /*31870*/  STL [R1+0x2b64], R79 ;  /* 0x002b644f01007387 */ /* 0x000fe80000100800 */
[----:B------:R4:W-:Y:S04]  /*31880*/  STL [R1+0xda0], R10 ;  /* 0x000da00a01007387 */ /* 0x0009e80000100800 */
[----:B------:R0:W-:Y:S04]  /*31890*/  STL [R1+0xd9c], R29 ;  /* 0x000d9c1d01007387 */ /* 0x0001e80000100800 */
[----:B------:R1:W-:Y:S01]  /*318a0*/  STL [R1+0xe98], R4 ;  /* 0x000e980401007387 */ /* 0x0003e20000100800 */
[----:B----4-:R-:W-:-:S02]  /*318b0*/  IADD3 R10, P2, PT, R24, R17, RZ ;  /* 0x00000011180a7210 */ /* 0x010fc40007f5e0ff */
[----:B0-----:R-:W-:Y:S02]  /*318c0*/  SHF.R.S32.HI R29, RZ, 0x1f, R25 ;  /* 0x0000001fff1d7819 */ /* 0x001fe40000011419 */
[----:B------:R-:W-:Y:S01]  /*318d0*/  SEL R24, R26, R73, !P3 ;  /* 0x000000491a187207 */ /* 0x000fe20005800000 */
[----:B------:R-:W-:Y:S01]  /*318e0*/  IMAD.X R28, R28, 0x1, R15, P2 ;  /* 0x000000011c1c7824 */ /* 0x000fe200010e060f */
[----:B-1----:R-:W-:Y:S01]  /*318f0*/  IADD3 R4, P2, PT, R25, R18, RZ ;  /* 0x0000001219047210 */ /* 0x002fe20007f5e0ff */
[----:B------:R-:W-:Y:S01]  /*31900*/  @P0 IMAD.MOV.U32 R30, RZ, RZ, R10 ;  /* 0x000000ffff1e0224 */ /* 0x000fe200078e000a */
[----:B--2---:R-:W-:Y:S04]  /*31910*/  STL [R1+0x2b68], R78 ;  /* 0x002b684e01007387 */ /* 0x004fe80000100800 */
[----:B------:R0:W-:Y:S01]  /*31920*/  STL [R1+0xe94], R11 ;  /* 0x000e940b01007387 */ /* 0x0001e20000100800 */
[----:B------:R-:W-:-:S02]  /*31930*/  @P0 IMAD.MOV.U32 R31, RZ, RZ, R28 ;  /* 0x000000ffff1f0224 */ /* 0x000fc400078e001c */
[----:B------:R-:W-:Y:S01]  /*31940*/  IMAD R24, R24, UR10, RZ ;  /* 0x0000000a18187c24 */ /* 0x000fe2000f8e02ff */
[----:B------:R-:W1:Y:S02]  /*31950*/  LDCU UR10, c[0x0][0x3b0] ;  /* 0x00007600ff0a77ac */ /* 0x000e640008000800 */
[----:B------:R2:W4:Y:S01]  /*31960*/  @P0 LDG.E.U8 R76, desc[UR18][R30.64] ;  /* 0x000000121e4c0981 */ /* 0x000522000c1e1100 */
[----:B0-----:R-:W-:-:S03]  /*31970*/  IMAD.X R11, R29, 0x1, R16, P2 ;  /* 0x000000011d0b7824 */ /* 0x001fc600010e0610 */
[----:B---3--:R-:W-:Y:S04]  /*31980*/  STL [R1+0x2b6c], R77 ;  /* 0x002b6c4d01007387 */ /* 0x008fe80000100800 */
[----:B------:R0:W-:Y:S04]  /*31990*/  STL [R1+0xea0], R10 ;  /* 0x000ea00a01007387 */ /* 0x0001e80000100800 */
[----:B------:R3:W-:Y:S01]  /*319a0*/  STL [R1+0xe9c], R28 ;  /* 0x000e9c1c01007387 */ /* 0x0007e20000100800 */
[----:B--2---:R-:W-:Y:S02]  /*319b0*/  @P6 IMAD.MOV.U32 R30, RZ, RZ, R4 ;  /* 0x000000ffff1e6224 */ /* 0x004fe400078e0004 */
[----:B------:R-:W-:Y:S01]  /*319c0*/  @P6 IMAD.MOV.U32 R31, RZ, RZ, R11 ;  /* 0x000000ffff1f6224 */ /* 0x000fe200078e000b */
[----:B------:R2:W-:Y:S01]  /*319d0*/  STL [R1+0x1378], R4 ;  /* 0x0013780401007387 */ /* 0x0005e20000100800 */
[----:B0-----:R-:W-:-:S02]  /*319e0*/  IADD3 R10, P2, PT, R25, R17, RZ ;  /* 0x00000011190a7210 */ /* 0x001fc40007f5e0ff */
[----:B---3--:R-:W-:Y:S02]  /*319f0*/  SHF.R.S32.HI R28, RZ, 0x1f, R24 ;  /* 0x0000001fff1c7819 */ /* 0x008fe40000011418 */
[----:B------:R-:W-:Y:S01]  /*31a00*/  SEL R25, R26, R72, !P3 ;  /* 0x000000481a197207 */ /* 0x000fe20005800000 */
[----:B------:R0:W3:Y:S01]  /*31a10*/  @P6 LDG.E.U8 R75, desc[UR18][R30.64] ;  /* 0x000000121e4b6981 */ /* 0x0000e2000c1e1100 */
[----:B------:R-:W-:Y:S01]  /*31a20*/  IMAD.X R29, R29, 0x1, R15, P2 ;  /* 0x000000011d1d7824 */ /* 0x000fe200010e060f */
[----:B--2---:R-:W-:Y:S02]  /*31a30*/  IADD3 R4, P2, PT, R24, R18, RZ ;  /* 0x0000001218047210 */ /* 0x004fe40007f5e0ff */
[----:B------:R2:W-:Y:S04]  /*31a40*/  STL [R1+0x1374], R11 ;  /* 0x0013740b01007387 */ /* 0x0005e80000100800 */
[----:B------:R1:W-:Y:S01]  /*31a50*/  STL [R1+0x1380], R10 ;  /* 0x0013800a01007387 */ /* 0x0003e20000100800 */
[----:B------:R-:W-:-:S02]  /*31a60*/  IMAD R25, R25, UR4, RZ ;  /* 0x0000000419197c24 */ /* 0x000fc4000f8e02ff */
[----:B0-----:R-:W-:Y:S02]  /*31a70*/  @P0 IMAD.MOV.U32 R30, RZ, RZ, R10 ;  /* 0x000000ffff1e0224 */ /* 0x001fe400078e000a */
[----:B------:R-:W-:Y:S02]  /*31a80*/  @P0 IMAD.MOV.U32 R31, RZ, RZ, R29 ;  /* 0x000000ffff1f0224 */ /* 0x000fe400078e001d */
[----:B--2---:R-:W-:Y:S01]  /*31a90*/  IMAD.X R11, R28, 0x1, R16, P2 ;  /* 0x000000011c0b7824 */ /* 0x004fe200010e0610 */
[----:B-1----:R-:W-:Y:S02]  /*31aa0*/  IADD3 R10, P2, PT, R24, R17, RZ ;  /* 0x00000011180a7210 */ /* 0x002fe40007f5e0ff */
[----:B------:R-:W-:Y:S01]  /*31ab0*/  PRMT R73, RZ, 0x7610, R73 ;  /* 0x00007610ff497816 */ /* 0x000fe20000000049 */
[----:B------:R0:W2:Y:S04]  /*31ac0*/  @P0 LDG.E.U8 R74, desc[UR18][R30.64] ;  /* 0x000000121e4a0981 */ /* 0x0000a8000c1e1100 */
[----:B------:R1:W-:Y:S04]  /*31ad0*/  STL [R1+0x137c], R29 ;  /* 0x00137c1d01007387 */ /* 0x0003e80000100800 */
[----:B------:R1:W-:Y:S01]  /*31ae0*/  STL [R1+0x13f8], R4 ;  /* 0x0013f80401007387 */ /* 0x0003e20000100800 */
[----:B------:R-:W-:Y:S01]  /*31af0*/  IMAD.X R28, R28, 0x1, R15, P2 ;  /* 0x000000011c1c7824 */ /* 0x000fe200010e060f */
[----:B------:R-:W1:Y:S01]  /*31b00*/  LDCU UR4, c[0x0][0x3b0] ;  /* 0x00007600ff0477ac */ /* 0x000e620008000800 */
[----:B------:R-:W-:Y:S01]  /*31b10*/  SEL R24, R26, R71, !P3 ;  /* 0x000000471a187207 */ /* 0x000fe20005800000 */
[----:B0-----:R-:W-:-:S02]  /*31b20*/  @P6 IMAD.MOV.U32 R30, RZ, RZ, R4 ;  /* 0x000000ffff1e6224 */ /* 0x001fc400078e0004 */
[----:B------:R-:W-:Y:S01]  /*31b30*/  @P6 IMAD.MOV.U32 R31, RZ, RZ, R11 ;  /* 0x000000ffff1f6224 */ /* 0x000fe200078e000b */
[----:B-1----:R-:W-:Y:S02]  /*31b40*/  SHF.R.S32.HI R29, RZ, 0x1f, R25 ;  /* 0x0000001fff1d7819 */ /* 0x002fe40000011419 */
[----:B------:R-:W-:Y:S02]  /*31b50*/  IADD3 R4, P2, PT, R25, R18, RZ ;  /* 0x0000001219047210 */ /* 0x000fe40007f5e0ff */
[----:B------:R-:W-:Y:S01]  /*31b60*/  PRMT R72, RZ, 0x7610, R72 ;  /* 0x00007610ff487816 */ /* 0x000fe20000000048 */
[----:B------:R0:W-:Y:S04]  /*31b70*/  STL [R1+0x13f4], R11 ;  /* 0x0013f40b01007387 */ /* 0x0001e80000100800 */
[----:B------:R1:W2:Y:S04]  /*31b80*/  @P6 LDG.E.U8 R73, desc[UR18][R30.64] ;  /* 0x000000121e496981 */ /* 0x0002a8000c1e1100 */
[----:B------:R1:W-:Y:S01]  /*31b90*/  STL [R1+0x1400], R10 ;  /* 0x0014000a01007387 */ /* 0x0003e20000100800 */
[----:B------:R-:W-:Y:S01]  /*31ba0*/  IMAD R24, R24, UR10, RZ ;  /* 0x0000000a18187c24 */ /* 0x000fe2000f8e02ff */
[----:B------:R-:W-:-:S02]  /*31bb0*/  PRMT R71, RZ, 0x7610, R71 ;  /* 0x00007610ff477816 */ /* 0x000fc40000000047 */
[----:B------:R1:W-:Y:S01]  /*31bc0*/  STL [R1+0x13fc], R28 ;  /* 0x0013fc1c01007387 */ /* 0x0003e20000100800 */
[----:B0-----:R-:W-:Y:S02]  /*31bd0*/  IMAD.X R11, R29, 0x1, R16, P2 ;  /* 0x000000011d0b7824 */ /* 0x001fe400010e0610 */
[----:B-1----:R-:W-:Y:S02]  /*31be0*/  @P0 IMAD.MOV.U32 R30, RZ, RZ, R10 ;  /* 0x000000ffff1e0224 */ /* 0x002fe400078e000a */
[----:B------:R-:W-:Y:S01]  /*31bf0*/  @P0 IMAD.MOV.U32 R31, RZ, RZ, R28 ;  /* 0x000000ffff1f0224 */ /* 0x000fe200078e001c */
[----:B------:R-:W-:Y:S01]  /*31c00*/  IADD3 R10, P2, PT, R25, R17, RZ ;  /* 0x00000011190a7210 */ /* 0x000fe20007f5e0ff */
[----:B------:R0:W-:Y:S04]  /*31c10*/  STL [R1+0x15c8], R4 ;  /* 0x0015c80401007387 */ /* 0x0001e80000100800 */
[----:B------:R1:W2:Y:S01]  /*31c20*/  @P0 LDG.E.U8 R72, desc[UR18][R30.64] ;  /* 0x000000121e480981 */ /* 0x0002a2000c1e1100 */
[----:B------:R-:W-:Y:S01]  /*31c30*/  SHF.R.S32.HI R28, RZ, 0x1f, R24 ;  /* 0x0000001fff1c7819 */ /* 0x000fe20000011418 */
[----:B------:R-:W0:Y:S01]  /*31c40*/  LDCU UR10, c[0x0][0x3b0] ;  /* 0x00007600ff0a77ac */ /* 0x000e220008000800 */
[----:B------:R-:W-:Y:S01]  /*31c50*/  IMAD.X R29, R29, 0x1, R15, P2 ;  /* 0x000000011d1d7824 */ /* 0x000fe200010e060f */
[----:B------:R-:W-:Y:S01]  /*31c60*/  SEL R25, R26, R69, !P3 ;  /* 0x000000451a197207 */ /* 0x000fe20005800000 */
[----:B-1----:R-:W-:-:S02]  /*31c70*/  @P6 IMAD.MOV.U32 R30, RZ, RZ, R4 ;  /* 0x000000ffff1e6224 */ /* 0x002fc400078e0004 */
[----:B------:R-:W-:Y:S01]  /*31c80*/  @P6 IMAD.MOV.U32 R31, RZ, RZ, R11 ;  /* 0x000000ffff1f6224 */ /* 0x000fe200078e000b */
[----:B0-----:R-:W-:Y:S01]  /*31c90*/  IADD3 R4, P2, PT, R24, R18, RZ ;  /* 0x0000001218047210 */ /* 0x001fe20007f5e0ff */
[----:B------:R0:W-:Y:S04]  /*31ca0*/  STL [R1+0x15c4], R11 ;  /* 0x0015c40b01007387 */ /* 0x0001e80000100800 */
[----:B------:R1:W2:Y:S04]  /*31cb0*/  @P6 LDG.E.U8 R71, desc[UR18][R30.64] ;  /* 0x000000121e476981 */ /* 0x0002a8000c1e1100 */
[----:B------:R0:W-:Y:S01]  /*31cc0*/  STL [R1+0x15c0], R10 ;  /* 0x0015c00a01007387 */ /* 0x0001e20000100800 */
[----:B------:R-:W-:-:S03]  /*31cd0*/  IMAD R25, R25, UR4, RZ ;  /* 0x0000000419197c24 */ /* 0x000fc6000f8e02ff */
[----:B------:R1:W-:Y:S04]  /*31ce0*/  STL [R1+0x15bc], R29 ;  /* 0x0015bc1d01007387 */ /* 0x0003e80000100800 */
[----:B------:R-:W-:Y:S01]  /*31cf0*/  STL [R1+0x1588], R4 ;  /* 0x0015880401007387 */ /* 0x000fe20000100800 */
[----:B------:R-:W1:Y:S01]  /*31d00*/  LDCU UR4, c[0x0][0x3b0] ;  /* 0x00007600ff0477ac */ /* 0x000e620008000800 */
[----:B0-----:R-:W-:Y:S02]  /*31d10*/  IMAD.X R11, R28, 0x1, R16, P2 ;  /* 0x000000011c0b7824 */ /* 0x001fe400010e0610 */
[----:B-1----:R-:W-:Y:S02]  /*31d20*/  @P0 IMAD.MOV.U32 R30, RZ, RZ, R10 ;  /* 0x000000ffff1e0224 */ /* 0x002fe400078e000a */
[----:B------:R-:W-:Y:S01]  /*31d30*/  @P0 IMAD.MOV.U32 R31, RZ, RZ, R29 ;  /* 0x000000ffff1f0224 */ /* 0x000fe200078e001d */
[----:B------:R-:W-:Y:S01]  /*31d40*/  IADD3 R10, P2, PT, R24, R17, RZ ;  /* 0x00000011180a7210 */ /* 0x000fe20007f5e0ff */
[----:B------:R0:W-:Y:S04]  /*31d50*/  STL [R1+0x1584], R11 ;  /* 0x0015840b01007387 */ /* 0x0001e80000100800 */
[----:B------:R1:W2:Y:S01]  /*31d60*/  @P0 LDG.E.U8 R70, desc[UR18][R30.64] ;  /* 0x000000121e460981 */ /* 0x0002a2000c1e1100 */
[----:B------:R-:W-:Y:S01]  /*31d70*/  SHF.R.S32.HI R29, RZ, 0x1f, R25 ;  /* 0x0000001fff1d7819 */ /* 0x000fe20000011419 */
[----:B-1----:R-:W-:-:S02]  /*31d80*/  @P6 IMAD.MOV.U32 R31, RZ, RZ, R11 ;  /* 0x000000ffff1f6224 */ /* 0x002fc400078e000b */
[--C-:B0-----:R-:W-:Y:S01]  /*31d90*/  IMAD.X R11, R28, 0x1, R15.reuse, P2 ;  /* 0x000000011c0b7824 */ /* 0x101fe200010e060f */
[----:B------:R-:W-:Y:S01]  /*31da0*/  IADD3 R43, P2, PT, R25, R17, RZ ;  /* 0x00000011192b7210 */ /* 0x000fe20007f5e0ff */
[----:B------:R-:W-:Y:S02]  /*31db0*/  @P6 IMAD.MOV.U32 R30, RZ, RZ, R4 ;  /* 0x000000ffff1e6224 */ /* 0x000fe400078e0004 */
[----:B------:R-:W-:Y:S02]  /*31dc0*/  @P0 IMAD.MOV.U32 R24, RZ, RZ, R10 ;  /* 0x000000ffff180224 */ /* 0x000fe400078e000a */
[----:B------:R-:W-:Y:S01]  /*31dd0*/  IMAD.X R77, R29, 0x1, R15, P2 ;  /* 0x000000011d4d7824 */ /* 0x000fe200010e060f */
[----:B------:R-:W-:Y:S01]  /*31de0*/  IADD3 R4, P2, PT, R25, R18, RZ ;  /* 0x0000001219047210 */ /* 0x000fe20007f5e0ff */
[----:B------:R-:W-:Y:S01]  /*31df0*/  @P0 IMAD.MOV.U32 R25, RZ, RZ, R11 ;  /* 0x000000ffff190224 */ /* 0x000fe200078e000b */
[----:B------:R-:W-:Y:S04]  /*31e00*/  STL [R1+0x1580], R10 ;  /* 0x0015800a01007387 */ /* 0x000fe80000100800 */
[----:B------:R0:W2:Y:S04]  /*31e10*/  @P0 LDG.E.U8 R68, desc[UR18][R24.64] ;  /* 0x0000001218440981 */ /* 0x0000a8000c1e1100 */
[----:B------:R1:W-:Y:S04]  /*31e20*/  STL [R1+0x157c], R11 ;  /* 0x00157c0b01007387 */ /* 0x0003e80000100800 */
[----:B------:R-:W-:Y:S04]  /*31e30*/  STL [R1+0x1540], R43 ;  /* 0x0015402b01007387 */ /* 0x000fe80000100800 */
[----:B------:R-:W-:Y:S01]  /*31e40*/  STL [R1+0x153c], R77 ;  /* 0x00153c4d01007387 */ /* 0x000fe20000100800 */
[----:B0-----:R-:W-:-:S02]  /*31e50*/  IMAD R24, R83, UR10, RZ ;  /* 0x0000000a53187c24 */ /* 0x001fc4000f8e02ff */
[----:B-1----:R-:W-:Y:S01]  /*31e60*/  IMAD.X R11, R29, 0x1, R16, P2 ;  /* 0x000000011d0b7824 */ /* 0x002fe200010e0610 */
[----:B------:R-:W-:Y:S01]  /*31e70*/  STL [R1+0x1548], R4 ;  /* 0x0015480401007387 */ /* 0x000fe20000100800 */
[----:B------:R-:W-:Y:S01]  /*31e80*/  PRMT R69, RZ, 0x7610, R69 ;  /* 0x00007610ff457816 */ /* 0x000fe20000000045 */
[----:B------:R-:W-:Y:S01]  /*31e90*/  @P6 IMAD.MOV.U32 R28, RZ, RZ, R4 ;  /* 0x000000ffff1c6224 */ /* 0x000fe200078e0004 */
[----:B------:R-:W-:Y:S02]  /*31ea0*/  SHF.R.S32.HI R25, RZ, 0x1f, R24 ;  /* 0x0000001fff197819 */ /* 0x000fe40000011418 */
[----:B------:R-:W-:Y:S01]  /*31eb0*/  IADD3 R10, P2, PT, R24, R17, RZ ;  /* 0x00000011180a7210 */ /* 0x000fe20007f5e0ff */
[----:B------:R0:W-:Y:S01]  /*31ec0*/  STL [R1+0x1544], R11 ;  /* 0x0015440b01007387 */ /* 0x0001e20000100800 */
[----:B------:R-:W-:-:S03]  /*31ed0*/  @P6 IMAD.MOV.U32 R29, RZ, RZ, R11 ;  /* 0x000000ffff1d6224 */ /* 0x000fc600078e000b */
[----:B------:R-:W2:Y:S04]  /*31ee0*/  @P6 LDG.E.U8 R69, desc[UR18][R30.64] ;  /* 0x000000121e456981 */ /* 0x000ea8000c1e1100 */
[----:B------:R-:W-:Y:S04]  /*31ef0*/  STL [R1+0x1500], R10 ;  /* 0x0015000a01007387 */ /* 0x000fe80000100800 */
[----:B------:R1:W2:Y:S01]  /*31f00*/  @P6 LDG.E.U8 R67, desc[UR18][R28.64] ;  /* 0x000000121c436981 */ /* 0x0002a2000c1e1100 */
[----:B------:R-:W1:Y:S01]  /*31f10*/  LDCU UR10, c[0x0][0x3b0] ;  /* 0x00007600ff0a77ac */ /* 0x000e620008000800 */
[----:B0-----:R-:W-:Y:S01]  /*31f20*/  IMAD.X R11, R25, 0x1, R15, P2 ;  /* 0x00000001190b7824 */ /* 0x001fe200010e060f */
[----:B------:R-:W-:Y:S01]  /*31f30*/  IADD3 R4, P2, PT, R24, R18, RZ ;  /* 0x0000001218047210 */ /* 0x000fe20007f5e0ff */
[----:B------:R-:W-:Y:S01]  /*31f40*/  IMAD R24, R80, UR4, RZ ;  /* 0x0000000450187c24 */ /* 0x000fe2000f8e02ff */
[----:B------:R-:W0:Y:S01]  /*31f50*/  LDCU UR4, c[0x0][0x3b0] ;  /* 0x00007600ff0477ac */ /* 0x000e220008000800 */
[----:B-1----:R-:W-:-:S02]  /*31f60*/  @P0 IMAD.MOV.U32 R28, RZ, RZ, R43 ;  /* 0x000000ffff1c0224 */ /* 0x002fc400078e002b */
[----:B------:R-:W-:Y:S02]  /*31f70*/  @P0 IMAD.MOV.U32 R29, RZ, RZ, R77 ;  /* 0x000000ffff1d0224 */ /* 0x000fe400078e004d */
[----:B------:R-:W-:Y:S01]  /*31f80*/  IMAD.X R31, R25, 0x1, R16, P2 ;  /* 0x00000001191f7824 */ /* 0x000fe200010e0610 */
[----:B------:R-:W-:Y:S02]  /*31f90*/  SHF.R.S32.HI R25, RZ, 0x1f, R24 ;  /* 0x0000001fff197819 */ /* 0x000fe40000011418 */
[----:B------:R-:W-:Y:S01]  /*31fa0*/  IADD3 R30, P2, PT, R24, R17, RZ ;  /* 0x00000011181e7210 */ /* 0x000fe20007f5e0ff */
[----:B------:R-:W-:Y:S04]  /*31fb0*/  STL [R1+0x14fc], R11 ;  /* 0x0014fc0b01007387 */ /* 0x000fe80000100800 */
[----:B------:R-:W-:Y:S04]  /*31fc0*/  STL [R1+0x1508], R4 ;  /* 0x0015080401007387 */ /* 0x000fe80000100800 */
[----:B------:R-:W2:Y:S04]  /*31fd0*/  LDL.LU R43, [R1+0x7b8] ;  /* 0x0007b800012b7983 */ /* 0x000ea80000300800 */
[----:B------:R1:W2:Y:S04]  /*31fe0*/  @P0 LDG.E.U8 R66, desc[UR18][R28.64] ;  /* 0x000000121c420981 */ /* 0x0002a8000c1e1100 */
[----:B------:R0:W-:Y:S04]  /*31ff0*/  STL [R1+0x1504], R31 ;  /* 0x0015041f01007387 */ /* 0x0001e80000100800 */
[----:B------:R-:W-:Y:S01]  /*32000*/  STL [R1+0x14c0], R30 ;  /* 0x0014c01e01007387 */ /* 0x000fe20000100800 */
[----:B-1----:R-:W-:-:S02]  /*32010*/  @P6 IMAD.MOV.U32 R29, RZ, RZ, R31 ;  /* 0x000000ffff1d6224 */ /* 0x002fc400078e001f */
[----:B------:R-:W-:Y:S02]  /*32020*/  @P6 IMAD.MOV.U32 R28, RZ, RZ, R4 ;  /* 0x000000ffff1c6224 */ /* 0x000fe400078e0004 */
[----:B0-----:R-:W-:Y:S01]  /*32030*/  IMAD.X R31, R25, 0x1, R15, P2 ;  /* 0x00000001191f7824 */ /* 0x001fe200010e060f */
[----:B------:R-:W-:Y:S02]  /*32040*/  IADD3 R4, P2, PT, R24, R18, RZ ;  /* 0x0000001218047210 */ /* 0x000fe40007f5e0ff */
[----:B------:R0:W2:Y:S04]  /*32050*/  @P6 LDG.E.U8 R65, desc[UR18][R28.64] ;  /* 0x000000121c416981 */ /* 0x0000a8000c1e1100 */
[----:B------:R-:W-:Y:S04]  /*32060*/  STL [R1+0x14bc], R31 ;  /* 0x0014bc1f01007387 */ /* 0x000fe80000100800 */
[----:B------:R-:W-:Y:S01]  /*32070*/  STL [R1+0x14c8], R4 ;  /* 0x0014c80401007387 */ /* 0x000fe20000100800 */
[----:B0-----:R-:W-:-:S03]  /*32080*/  @P0 IMAD.MOV.U32 R28, RZ, RZ, R10 ;  /* 0x000000ffff1c0224 */ /* 0x001fc600078e000a */
[----:B------:R-:W2:Y:S01]  /*32090*/  LDL.LU R10, [R1+0x6bc] ;  /* 0x0006bc00010a7983 */ /* 0x000ea20000300800 */
[----:B------:R-:W-:Y:S02]  /*320a0*/  IMAD R13, R13, UR10, RZ ;  /* 0x0000000a0d0d7c24 */ /* 0x000fe4000f8e02ff */
[----:B------:R-:W-:Y:S02]  /*320b0*/  @P0 IMAD.MOV.U32 R29, RZ, RZ, R11 ;  /* 0x000000ffff1d0224 */ /* 0x000fe400078e000b */
[----:B------:R-:W-:Y:S01]  /*320c0*/  IMAD.X R25, R25, 0x1, R16, P2 ;  /* 0x0000000119197824 */ /* 0x000fe200010e0610 */
[----:B------:R-:W0:Y:S01]  /*320d0*/  LDCU UR10, c[0x0][0x3b0] ;  /* 0x00007600ff0a77ac */ /* 0x000e220008000800 */
[----:B------:R-:W-:Y:S02]  /*320e0*/  SHF.R.S32.HI R24, RZ, 0x1f, R13 ;  /* 0x0000001fff187819 */ /* 0x000fe4000001140d */
[----:B------:R-:W-:Y:S01]  /*320f0*/  IADD3 R11, P2, PT, R13, R18, RZ ;  /* 0x000000120d0b7210 */ /* 0x000fe20007f5e0ff */
[----:B------:R1:W3:Y:S04]  /*32100*/  @P0 LDG.E.U8 R50, desc[UR18][R28.64] ;  /* 0x000000121c320981 */ /* 0x0002e8000c1e1100 */
[----:B------:R0:W-:Y:S01]  /*32110*/  STL [R1+0x14c4], R25 ;  /* 0x0014c41901007387 */ /* 0x0001e20000100800 */
[----:B-1----:R-:W-:-:S02]  /*32120*/  @P6 IMAD.MOV.U32 R28, RZ, RZ, R4 ;  /* 0x000000ffff1c6224 */ /* 0x002fc400078e0004 */
[----:B------:R-:W-:Y:S02]  /*32130*/  @P6 IMAD.MOV.U32 R29, RZ, RZ, R25 ;  /* 0x000000ffff1d6224 */ /* 0x000fe400078e0019 */
[C---:B0-----:R-:W-:Y:S01]  /*32140*/  IMAD.X R25, R24.reuse, 0x1, R16, P2 ;  /* 0x0000000118197824 */ /* 0x041fe200010e0610 */
[----:B------:R-:W-:Y:S02]  /*32150*/  IADD3 R4, P2, PT, R13, R17, RZ ;  /* 0x000000110d047210 */ /* 0x000fe40007f5e0ff */
[----:B------:R0:W3:Y:S04]  /*32160*/  @P6 LDG.E.U8 R49, desc[UR18][R28.64] ;  /* 0x000000121c316981 */ /* 0x0000e8000c1e1100 */
[----:B------:R1:W-:Y:S01]  /*32170*/  STL [R1+0x1488], R11 ;  /* 0x0014880b01007387 */ /* 0x0003e20000100800 */
[----:B------:R-:W-:-:S03]  /*32180*/  IMAD.X R24, R24, 0x1, R15, P2 ;  /* 0x0000000118187824 */ /* 0x000fc600010e060f */
[----:B------:R1:W-:Y:S04]  /*32190*/  STL [R1+0x1484], R25 ;  /* 0x0014841901007387 */ /* 0x0003e80000100800 */
[----:B------:R-:W-:Y:S01]  /*321a0*/  STL [R1+0x1480], R4 ;  /* 0x0014800401007387 */ /* 0x000fe20000100800 */
[----:B0-----:R-:W-:Y:S02]  /*321b0*/  @P0 IMAD.MOV.U32 R28, RZ, RZ, R30 ;  /* 0x000000ffff1c0224 */ /* 0x001fe400078e001e */
[----:B------:R-:W-:-:S05]  /*321c0*/  @P0 IMAD.MOV.U32 R29, RZ, RZ, R31 ;  /* 0x000000ffff1d0224 */ /* 0x000fca00078e001f */
[----:B------:R0:W3:Y:S02]  /*321d0*/  @P0 LDG.E.U8 R48, desc[UR18][R28.64] ;  /* 0x000000121c300981 */ /* 0x0000e4000c1e1100 */
[----:B0-----:R-:W-:Y:S02]  /*321e0*/  @P6 IMAD.MOV.U32 R28, RZ, RZ, R11 ;  /* 0x000000ffff1c6224 */ /* 0x001fe400078e000b */
[----:B------:R-:W-:Y:S01]  /*321f0*/  @P6 IMAD.MOV.U32 R29, RZ, RZ, R25 ;  /* 0x000000ffff1d6224 */ /* 0x000fe200078e0019 */
[----:B-1----:R-:W3:Y:S04]  /*32200*/  LDL.LU R11, [R1+0x598] ;  /* 0x00059800010b7983 */ /* 0x002ee80000300800 */
[----:B------:R0:W-:Y:S01]  /*32210*/  STL [R1+0x147c], R24 ;  /* 0x00147c1801007387 */ /* 0x0001e20000100800 */
[----:B------:R-:W-:-:S03]  /*32220*/  @P0 IMAD.MOV.U32 R25, RZ, RZ, R24 ;  /* 0x000000ffff190224 */ /* 0x000fc600078e0018 */
[----:B------:R-:W4:Y:S01]  /*32230*/  @P6 LDG.E.U8 R47, desc[UR18][R28.64] ;  /* 0x000000121c2f6981 */ /* 0x000f22000c1e1100 */
[----:B0-----:R-:W-:Y:S01]  /*32240*/  @P0 IMAD.MOV.U32 R24, RZ, RZ, R4 ;  /* 0x000000ffff180224 */ /* 0x001fe200078e0004 */
[----:B------:R-:W-:-:S04]  /*32250*/  IADD3 R4, P2, PT, R27, R17, RZ ;  /* 0x000000111b047210 */ /* 0x000fc80007f5e0ff */
[----:B------:R0:W4:Y:S01]  /*32260*/  @P0 LDG.E.U8 R46, desc[UR18][R24.64] ;  /* 0x00000012182e0981 */ /* 0x000122000c1e1100 */
[----:B------:R-:W-:-:S03]  /*32270*/  IMAD.X R27, R36, 0x1, R15, P2 ;  /* 0x00000001241b7824 */ /* 0x000fc600010e060f */
[----:B------:R1:W-:Y:S01]  /*32280*/  STL [R1+0x9f0], R4 ;  /* 0x0009f00401007387 */ /* 0x0003e20000100800 */
[----:B0-----:R-:W-:Y:S02]  /*32290*/  @P6 IMAD.MOV.U32 R24, RZ, RZ, R3 ;  /* 0x000000ffff186224 */ /* 0x001fe400078e0003 */
[----:B------:R-:W-:Y:S01]  /*322a0*/  @P6 IMAD.MOV.U32 R25, RZ, RZ, R14 ;  /* 0x000000ffff196224 */ /* 0x000fe200078e000e */
[----:B------:R0:W-:Y:S04]  /*322b0*/  STL [R1+0x9ec], R27 ;  /* 0x0009ec1b01007387 */ /* 0x0001e80000100800 */
[----:B------:R2:W4:Y:S02]  /*322c0*/  @P6 LDG.E.U8 R64, desc[UR18][R24.64] ;  /* 0x0000001218406981 */ /* 0x000524000c1e1100 */
[----:B--2---:R-:W-:-:S02]  /*322d0*/  SEL R24, R26, R10, !P3 ;  /* 0x0000000a1a187207 */ /* 0x004fc40005800000 */
[----:B------:R-:W2:Y:S01]  /*322e0*/  LDL.LU R10, [R1+0x4b4] ;  /* 0x0004b400010a7983 */ /* 0x000ea20000300800 */
[----:B------:R-:W-:-:S05]  /*322f0*/  SEL R13, R26, R43, !P3 ;  /* 0x0000002b1a0d7207 */ /* 0x000fca0005800000 */
[----:B------:R-:W-:Y:S02]  /*32300*/  IMAD R13, R13, UR4, RZ ;  /* 0x000000040d0d7c24 */ /* 0x000fe4000f8e02ff */
[----:B------:R-:W-:Y:S01]  /*32310*/  @P0 IMAD.MOV.U32 R28, RZ, RZ, R4 ;  /* 0x000000ffff1c0224 */ /* 0x000fe200078e0004 */
[----:B------:R-:W0:Y:S02]  /*32320*/  LDCU UR4, c[0x0][0x3b0] ;  /* 0x00007600ff0477ac */ /* 0x000e240008000800 */
[----:B------:R-:W-:Y:S02]  /*32330*/  SHF.R.S32.HI R25, RZ, 0x1f, R13 ;  /* 0x0000001fff197819 */ /* 0x000fe4000001140d */
[----:B------:R-:W-:-:S05]  /*32340*/  IADD3 R3, P2, PT, R13, R18, RZ ;  /* 0x000000120d037210 */ /* 0x000fca0007f5e0ff */
[----:B------:R-:W-:Y:S01]  /*32350*/  IMAD.X R14, R25, 0x1, R16, P2 ;  /* 0x00000001190e7824 */ /* 0x000fe200010e0610 */
[----:B-1----:R-:W-:Y:S01]  /*32360*/  IADD3 R4, P2, PT, R13, R17, RZ ;  /* 0x000000110d047210 */ /* 0x002fe20007f5e0ff */
[----:B------:R-:W-:Y:S01]  /*32370*/  @P0 IMAD.MOV.U32 R29, RZ, RZ, R27 ;  /* 0x000000ffff1d0224 */ /* 0x000fe200078e001b */
[----:B------:R-:W-:Y:S01]  /*32380*/  STL [R1+0xad8], R3 ;  /* 0x000ad80301007387 */ /* 0x000fe20000100800 */
[----:B------:R-:W-:Y:S02]  /*32390*/  IMAD R24, R24, UR10, RZ ;  /* 0x0000000a18187c24 */ /* 0x000fe4000f8e02ff */
[----:B------:R-:W-:Y:S01]  /*323a0*/  IMAD.X R25, R25, 0x1, R15, P2 ;  /* 0x0000000119197824 */ /* 0x000fe200010e060f */
[----:B------:R1:W-:Y:S04]  /*323b0*/  STL [R1+0xad4], R14 ;  /* 0x000ad40e01007387 */ /* 0x0003e80000100800 */
[----:B------:R1:W4:Y:S04]  /*323c0*/  @P0 LDG.E.U8 R63, desc[UR18][R28.64] ;  /* 0x000000121c3f0981 */ /* 0x000328000c1e1100 */
[----:B------:R3:W-:Y:S04]  /*323d0*/  STL [R1+0xaf0], R4 ;  /* 0x000af00401007387 */ /* 0x0007e80000100800 */
[----:B------:R3:W-:Y:S01]  /*323e0*/  STL [R1+0xaec], R25 ;  /* 0x000aec1901007387 */ /* 0x0007e20000100800 */
[----:B0-----:R-:W-:Y:S01]  /*323f0*/  SHF.R.S32.HI R27, RZ, 0x1f, R24 ;  /* 0x0000001fff1b7819 */ /* 0x001fe20000011418 */
[----:B------:R-:W0:Y:S01]  /*32400*/  LDCU UR10, c[0x0][0x3b0] ;  /* 0x00007600ff0a77ac */ /* 0x000e220008000800 */
[----:B-1----:R-:W-:-:S02]  /*32410*/  @P6 IMAD.MOV.U32 R29, RZ, RZ, R14 ;  /* 0x000000ffff1d6224 */ /* 0x002fc400078e000e */
[----:B------:R-:W-:Y:S01]  /*32420*/  @P6 IMAD.MOV.U32 R28, RZ, RZ, R3 ;  /* 0x000000ffff1c6224 */ /* 0x000fe200078e0003 */
[----:B------:R-:W4:Y:S01]  /*32430*/  LDL.LU R14, [R1+0x418] ;  /* 0x00041800010e7983 */ /* 0x000f220000300800 */
[----:B------:R-:W-:-:S03]  /*32440*/  IADD3 R3, P2, PT, R24, R18, RZ ;  /* 0x0000001218037210 */ /* 0x000fc60007f5e0ff */
[----:B------:R1:W4:Y:S04]  /*32450*/  @P6 LDG.E.U8 R62, desc[UR18][R28.64] ;  /* 0x000000121c3e6981 */ /* 0x000328000c1e1100 */
[----:B------:R0:W-:Y:S01]  /*32460*/  STL [R1+0xbd8], R3 ;  /* 0x000bd80301007387 */ /* 0x0001e20000100800 */
[----:B---3--:R-:W-:Y:S01]  /*32470*/  SEL R13, R26, R11, !P3 ;  /* 0x0000000b1a0d7207 */ /* 0x008fe20005800000 */
[----:B------:R-:W-:Y:S02]  /*32480*/  IMAD.X R11, R27, 0x1, R16, P2 ;  /* 0x000000011b0b7824 */ /* 0x000fe400010e0610 */
[----:B-1----:R-:W-:Y:S02]  /*32490*/  @P0 IMAD.MOV.U32 R28, RZ, RZ, R4 ;  /* 0x000000ffff1c0224 */ /* 0x002fe400078e0004 */
[----:B------:R-:W-:Y:S01]  /*324a0*/  @P0 IMAD.MOV.U32 R29, RZ, RZ, R25 ;  /* 0x000000ffff1d0224 */ /* 0x000fe200078e0019 */
[----:B------:R-:W-:Y:S01]  /*324b0*/  IADD3 R4, P2, PT, R24, R17, RZ ;  /* 0x0000001118047210 */ /* 0x000fe20007f5e0ff */
[----:B------:R-:W-:-:S02]  /*324c0*/  @P6 IMAD.MOV.U32 R24, RZ, RZ, R3 ;  /* 0x000000ffff186224 */ /* 0x000fc400078e0003 */
[----:B------:R-:W-:Y:S02]  /*324d0*/  @P6 IMAD.MOV.U32 R25, RZ, RZ, R11 ;  /* 0x000000ffff196224 */ /* 0x000fe400078e000b */
[----:B------:R-:W-:Y:S01]  /*324e0*/  IMAD R13, R13, UR4, RZ ;  /* 0x000000040d0d7c24 */ /* 0x000fe2000f8e02ff */
[----:B------:R1:W-:Y:S04]  /*324f0*/  STL [R1+0xbd4], R11 ;  /* 0x000bd40b01007387 */ /* 0x0003e80000100800 */
[----:B------:R3:W4:Y:S01]  /*32500*/  @P6 LDG.E.U8 R60, desc[UR18][R24.64] ;  /* 0x00000012183c6981 */ /* 0x000722000c1e1100 */
[----:B------:R-:W-:-:S03]  /*32510*/  IMAD.X R27, R27, 0x1, R15, P2 ;  /* 0x000000011b1b7824 */ /* 0x000fc600010e060f */
[----:B------:R3:W4:Y:S01]  /*32520*/  @P0 LDG.E.U8 R61, desc[UR18][R28.64] ;  /* 0x000000121c3d0981 */ /* 0x000722000c1e1100 */
[----:B0-----:R-:W-:Y:S01]  /*32530*/  IADD3 R3, P2, PT, R13, R18, RZ ;  /* 0x000000120d037210 */ /* 0x001fe20007f5e0ff */
[----:B------:R-:W0:Y:S02]  /*32540*/  LDCU UR4, c[0x0][0x3b0] ;  /* 0x00007600ff0477ac */ /* 0x000e240008000800 */
[----:B-1----:R-:W4:Y:S01]  /*32550*/  LDL.LU R11, [R1+0x3a0] ;  /* 0x0003a000010b7983 */ /* 0x002f220000300800 */
[----:B---3--:R-:W-:Y:S01]  /*32560*/  SHF.R.S32.HI R25, RZ, 0x1f, R13 ;  /* 0x0000001fff197819 */ /* 0x008fe2000001140d */
[----:B------:R-:W-:Y:S02]  /*32570*/  @P0 IMAD.MOV.U32 R28, RZ, RZ, R4 ;  /* 0x000000ffff1c0224 */ /* 0x000fe400078e0004 */
[----:B------:R-:W-:Y:S01]  /*32580*/  @P0 IMAD.MOV.U32 R29, RZ, RZ, R27 ;  /* 0x000000ffff1d0224 */ /* 0x000fe200078e001b */
[----:B------:R-:W-:Y:S04]  /*32590*/  STL [R1+0xbf0], R4 ;  /* 0x000bf00401007387 */ /* 0x000fe80000100800 */
[----:B------:R-:W-:Y:S04]  /*325a0*/  STL [R1+0xbec], R27 ;  /* 0x000bec1b01007387 */ /* 0x000fe80000100800 */
[----:B------:R-:W-:Y:S04]  /*325b0*/  STL [R1+0xcd8], R3 ;  /* 0x000cd80301007387 */ /* 0x000fe80000100800 */
[----:B------:R1:W3:Y:S01]  /*325c0*/  @P0 LDG.E.U8 R59, desc[UR18][R28.64] ;  /* 0x000000121c3b0981 */ /* 0x0002e2000c1e1100 */
[----:B--2---:R-:W-:Y:S01]  /*325d0*/  SEL R24, R26, R10, !P3 ;  /* 0x0000000a1a187207 */ /* 0x004fe20005800000 */
[----:B------:R-:W-:-:S04]  /*325e0*/  IMAD.X R10, R25, 0x1, R16, P2 ;  /* 0x00000001190a7824 */ /* 0x000fc800010e0610 */
[----:B-1----:R-:W-:Y:S01]  /*325f0*/  @P6 IMAD.MOV.U32 R29, RZ, RZ, R10 ;  /* 0x000000ffff1d6224 */ /* 0x002fe200078e000a */
[----:B------:R1:W-:Y:S04]  /*32600*/  STL [R1+0xcd4], R10 ;  /* 0x000cd40a01007387 */ /* 0x0003e80000100800 */
[----:B-1----:R-:W2:Y:S01]  /*32610*/  LDL.LU R10, [R1+0x338] ;  /* 0x00033800010a7983 */ /* 0x002ea20000300800 */
[----:B------:R-:W-:Y:S01]  /*32620*/  IADD3 R4, P2, PT, R13, R17, RZ ;  /* 0x000000110d047210 */ /* 0x000fe20007f5e0ff */
[----:B------:R-:W-:Y:S02]  /*32630*/  IMAD R24, R24, UR10, RZ ;  /* 0x0000000a18187c24 */ /* 0x000fe4000f8e02ff */
[----:B------:R-:W-:Y:S01]  /*32640*/  @P6 IMAD.MOV.U32 R28, RZ, RZ, R3 ;  /* 0x000000ffff1c6224 */ /* 0x000fe200078e0003 */
[----:B------:R-:W1:Y:S01]  /*32650*/  LDCU UR10, c[0x0][0x3b0] ;  /* 0x00007600ff0a77ac */ /* 0x000e620008000800 */
[----:B------:R-:W-:Y:S01]  /*32660*/  IMAD.X R25, R25, 0x1, R15, P2 ;  /* 0x0000000119197824 */ /* 0x000fe200010e060f */
[----:B------:R-:W-:-:S02]  /*32670*/  SHF.R.S32.HI R27, RZ, 0x1f, R24 ;  /* 0x0000001fff1b7819 */ /* 0x000fc40000011418 */
[----:B------:R-:W-:Y:S01]  /*32680*/  IADD3 R3, P2, PT, R24, R18, RZ ;  /* 0x0000001218037210 */ /* 0x000fe20007f5e0ff */
[----:B------:R0:W3:Y:S04]  /*32690*/  @P6 LDG.E.U8 R58, desc[UR18][R28.64] ;  /* 0x000000121c3a6981 */ /* 0x0000e8000c1e1100 */
[----:B------:R0:W-:Y:S04]  /*326a0*/  STL [R1+0xcf0], R4 ;  /* 0x000cf00401007387 */ /* 0x0001e80000100800 */
[----:B------:R0:W-:Y:S04]  /*326b0*/  STL [R1+0xcec], R25 ;  /* 0x000cec1901007387 */ /* 0x0001e80000100800 */
[----:B------:R-:W-:Y:S01]  /*326c0*/  STL [R1+0xdd0], R3 ;  /* 0x000dd00301007387 */ /* 0x000fe20000100800 */
[----:B----4-:R-:W-:Y:S01]  /*326d0*/  SEL R13, R26, R14, !P3 ;  /* 0x0000000e1a0d7207 */ /* 0x010fe20005800000 */
[----:B------:R-:W-:-:S02]  /*326e0*/  IMAD.X R14, R27, 0x1, R16, P2 ;  /* 0x000000011b0e7824 */ /* 0x000fc400010e0610 */
[----:B0-----:R-:W-:Y:S02]  /*326f0*/  @P0 IMAD.MOV.U32 R28, RZ, RZ, R4 ;  /* 0x000000ffff1c0224 */ /* 0x001fe400078e0004 */
[----:B------:R-:W-:Y:S01]  /*32700*/  @P0 IMAD.MOV.U32 R29, RZ, RZ, R25 ;  /* 0x000000ffff1d0224 */ /* 0x000fe200078e0019 */
[----:B------:R-:W-:Y:S01]  /*32710*/  IADD3 R4, P2, PT, R24, R17, RZ ;  /* 0x0000001118047210 */ /* 0x000fe20007f5e0ff */
[----:B------:R-:W-:Y:S02]  /*32720*/  @P6 IMAD.MOV.U32 R24, RZ, RZ, R3 ;  /* 0x000000ffff186224 */ /* 0x000fe400078e0003 */
[----:B------:R-:W-:Y:S02]  /*32730*/  @P6 IMAD.MOV.U32 R25, RZ, RZ, R14 ;  /* 0x000000ffff196224 */ /* 0x000fe400078e000e */
[----:B------:R-:W-:Y:S01]  /*32740*/  IMAD R13, R13, UR4, RZ ;  /* 0x000000040d0d7c24 */ /* 0x000fe2000f8e02ff */
[----:B------:R0:W-:Y:S04]  /*32750*/  STL [R1+0xdcc], R14 ;  /* 0x000dcc0e01007387 */ /* 0x0001e80000100800 */
[----:B------:R4:W3:Y:S04]  /*32760*/  @P6 LDG.E.U8 R56, desc[UR18][R24.64] ;  /* 0x0000001218386981 */ /* 0x0008e8000c1e1100 */
[----:B------:R1:W3:Y:S01]  /*32770*/  @P0 LDG.E.U8 R57, desc[UR18][R28.64] ;  /* 0x000000121c390981 */ /* 0x0002e2000c1e1100 */
[----:B------:R-:W2:Y:S03]  /*32780*/  LDCU UR4, c[0x0][0x3b0] ;  /* 0x00007600ff0477ac */ /* 0x000ea60008000800 */
[----:B------:R4:W-:Y:S01]  /*32790*/  STL [R1+0xde8], R4 ;  /* 0x000de80401007387 */ /* 0x0009e20000100800 */
[----:B0-----:R-:W-:Y:S01]  /*327a0*/  IMAD.X R14, R27, 0x1, R15, P2 ;  /* 0x000000011b0e7824 */ /* 0x001fe200010e060f */
[----:B----4-:R-:W-:-:S02]  /*327b0*/  SHF.R.S32.HI R25, RZ, 0x1f, R13 ;  /* 0x0000001fff197819 */ /* 0x010fc4000001140d */
[----:B------:R-:W-:Y:S01]  /*327c0*/  IADD3 R3, P2, PT, R13, R18, RZ ;  /* 0x000000120d037210 */ /* 0x000fe20007f5e0ff */
[----:B-1----:R-:W-:Y:S02]  /*327d0*/  @P0 IMAD.MOV.U32 R28, RZ, RZ, R4 ;  /* 0x000000ffff1c0224 */ /* 0x002fe400078e0004 */
[----:B------:R-:W-:Y:S01]  /*327e0*/  @P0 IMAD.MOV.U32 R29, RZ, RZ, R14 ;  /* 0x000000ffff1d0224 */ /* 0x000fe200078e000e */
[----:B------:R-:W-:Y:S04]  /*327f0*/  STL [R1+0xde4], R14 ;  /* 0x000de40e01007387 */ /* 0x000fe80000100800 */
[----:B------:R-:W-:Y:S04]  /*32800*/  STL [R1+0xed0], R3 ;  /* 0x000ed00301007387 */ /* 0x000fe80000100800 */
[----:B------:R0:W4:Y:S01]  /*32810*/  @P0 LDG.E.U8 R55, desc[UR18][R28.64] ;  /* 0x000000121c370981 */ /* 0x000122000c1e1100 */
[----:B------:R-:W-:Y:S01]  /*32820*/  SEL R24, R26, R11, !P3 ;  /* 0x0000000b1a187207 */ /* 0x000fe20005800000 */
[----:B------:R-:W-:Y:S01]  /*32830*/  IMAD.X R11, R25, 0x1, R16, P2 ;  /* 0x00000001190b7824 */ /* 0x000fe200010e0610 */
[----:B------:R-:W-:-:S03]  /*32840*/  IADD3 R4, P2, PT, R13, R17, RZ ;  /* 0x000000110d047210 */ /* 0x000fc60007f5e0ff */
[----:B------:R-:W-:Y:S01]  /*32850*/  IMAD R24, R24, UR10, RZ ;  /* 0x0000000a18187c24 */ /* 0x000fe2000f8e02ff */
[----:B------:R1:W-:Y:S01]  /*32860*/  STL [R1+0xecc], R11 ;  /* 0x000ecc0b01007387 */ /* 0x0003e20000100800 */
[----:B0-----:R-:W-:Y:S02]  /*32870*/  @P6 IMAD.MOV.U32 R29, RZ, RZ, R11 ;  /* 0x000000ffff1d6224 */ /* 0x001fe400078e000b */
[----:B------:R-:W-:Y:S01]  /*32880*/  @P6 IMAD.MOV.U32 R28, RZ, RZ, R3 ;  /* 0x000000ffff1c6224 */ /* 0x000fe200078e0003 */
[----:B------:R-:W0:Y:S01]  /*32890*/  LDCU UR10, c[0x0][0x3b0] ;  /* 0x00007600ff0a77ac */ /* 0x000e220008000800 */
[----:B------:R-:W-:Y:S01]  /*328a0*/  SHF.R.S32.HI R27, RZ, 0x1f, R24 ;  /* 0x0000001fff1b7819 */ /* 0x000fe20000011418 */
[----:B------:R0:W-:Y:S04]  /*328b0*/  STL [R1+0xee8], R4 ;  /* 0x000ee80401007387 */ /* 0x0001e80000100800 */
[----:B------:R0:W3:Y:S01]  /*328c0*/  @P6 LDG.E.U8 R54, desc[UR18][R28.64] ;  /* 0x000000121c366981 */ /* 0x0000e2000c1e1100 */
[----:B-1----:R-:W-:Y:S01]  /*328d0*/  IMAD.X R11, R25, 0x1, R15, P2 ;  /* 0x00000001190b7824 */ /* 0x002fe200010e060f */
[----:B------:R-:W-:Y:S01]  /*328e0*/  IADD3 R3, P2, PT, R24, R18, RZ ;  /* 0x0000001218037210 */ /* 0x000fe20007f5e0ff */
[----:B0-----:R-:W-:-:S03]  /*328f0*/  @P0 IMAD.MOV.U32 R28, RZ, RZ, R4 ;  /* 0x000000ffff1c0224 */ /* 0x001fc600078e0004 */
[----:B------:R0:W-:Y:S01]  /*32900*/  STL [R1+0xee4], R11 ;  /* 0x000ee40b01007387 */ /* 0x0001e20000100800 */
[----:B------:R-:W-:-:S03]  /*32910*/  @P0 IMAD.MOV.U32 R29, RZ, RZ, R11 ;  /* 0x000000ffff1d0224 */ /* 0x000fc600078e000b */
[----:B------:R1:W-:Y:S01]  /*32920*/  STL [R1+0xfd0], R3 ;  /* 0x000fd00301007387 */ /* 0x0003e20000100800 */
[----:B------:R-:W-:-:S03]  /*32930*/  PRMT R51, RZ, 0x7610, R51 ;  /* 0x00007610ff337816 */ /* 0x000fc60000000033 */
[----:B------:R0:W3:Y:S01]  /*32940*/  @P0 LDG.E.U8 R53, desc[UR18][R28.64] ;  /* 0x000000121c350981 */ /* 0x0000e2000c1e1100 */
[----:B------:R-:W-:Y:S02]  /*32950*/  PRMT R39, RZ, 0x7610, R39 ;  /* 0x00007610ff277816 */ /* 0x000fe40000000027 */
[----:B------:R-:W-:Y:S02]  /*32960*/  PRMT R40, RZ, 0x7610, R40 ;  /* 0x00007610ff287816 */ /* 0x000fe40000000028 */
[C---:B------:R-:W-:Y:S02]  /*32970*/  SEL R42, R26.reuse, R42, !P3 ;  /* 0x0000002a1a2a7207 */ /* 0x040fe40005800000 */
[----:B------:R-:W-:Y:S02]  /*32980*/  PRMT R38, RZ, 0x7610, R38 ;  /* 0x00007610ff267816 */ /* 0x000fe40000000026 */
[----:B------:R-:W-:Y:S02]  /*32990*/  PRMT R37, RZ, 0x7610, R37 ;  /* 0x00007610ff257816 */ /* 0x000fe40000000025 */
[----:B--2---:R-:W-:Y:S01]  /*329a0*/  SEL R13, R26, R10, !P3 ;  /* 0x0000000a1a0d7207 */ /* 0x004fe20005800000 */
[----:B------:R-:W-:Y:S01]  /*329b0*/  IMAD.X R10, R27, 0x1, R16, P2 ;  /* 0x000000011b0a7824 */ /* 0x000fe200010e0610 */
[----:B------:R-:W-:Y:S01]  /*329c0*/  IADD3 R4, P2, PT, R24, R17, RZ ;  /* 0x0000001118047210 */ /* 0x000fe20007f5e0ff */
[----:B------:R-:W-:-:S02]  /*329d0*/  @P6 IMAD.MOV.U32 R24, RZ, RZ, R3 ;  /* 0x000000ffff186224 */ /* 0x000fc400078e0003 */
[----:B------:R-:W-:Y:S02]  /*329e0*/  @P6 IMAD.MOV.U32 R25, RZ, RZ, R10 ;  /* 0x000000ffff196224 */ /* 0x000fe400078e000a */
[----:B------:R-:W-:Y:S02]  /*329f0*/  IMAD R13, R13, UR4, RZ ;  /* 0x000000040d0d7c24 */ /* 0x000fe4000f8e02ff */
[----:B0-----:R-:W-:Y:S01]  /*32a00*/  IMAD.X R11, R27, 0x1, R15, P2 ;  /* 0x000000011b0b7824 */ /* 0x001fe200010e060f */
[----:B------:R0:W-:Y:S04]  /*32a10*/  STL [R1+0xfcc], R10 ;  /* 0x000fcc0a01007387 */ /* 0x0001e80000100800 */
[----:B------:R2:W3:Y:S01]  /*32a20*/  @P6 LDG.E.U8 R52, desc[UR18][R24.64] ;  /* 0x0000001218346981 */ /* 0x0004e2000c1e1100 */
[----:B------:R-:W-:Y:S01]  /*32a30*/  @P0 IMAD.MOV.U32 R28, RZ, RZ, R4 ;  /* 0x000000ffff1c0224 */ /* 0x000fe200078e0004 */
[----:B-1----:R-:W-:-:S02]  /*32a40*/  IADD3 R3, P2, PT, R13, R18, RZ ;  /* 0x000000120d037210 */ /* 0x002fc40007f5e0ff */
[----:B------:R1:W-:Y:S01]  /*32a50*/  STL [R1+0xfe8], R4 ;  /* 0x000fe80401007387 */ /* 0x0003e20000100800 */
[----:B------:R-:W-:Y:S01]  /*32a60*/  @P0 IMAD.MOV.U32 R29, RZ, RZ, R11 ;  /* 0x000000ffff1d0224 */ /* 0x000fe200078e000b */
[----:B------:R-:W4:Y:S01]  /*32a70*/  LDCU UR4, c[0x0][0x3b0] ;  /* 0x00007600ff0477ac */ /* 0x000f220008000800 */
[----:B--2---:R-:W-:Y:S02]  /*32a80*/  SHF.R.S32.HI R25, RZ, 0x1f, R13 ;  /* 0x0000001fff197819 */ /* 0x004fe4000001140d */
[----:B------:R-:W-:Y:S01]  /*32a90*/  SEL R24, R26, R45, !P3 ;  /* 0x0000002d1a187207 */ /* 0x000fe20005800000 */
[----:B------:R-:W-:Y:S04]  /*32aa0*/  STL [R1+0xfe4], R11 ;  /* 0x000fe40b01007387 */ /* 0x000fe80000100800 */
[----:B------:R2:W3:Y:S01]  /*32ab0*/  @P0 LDG.E.U8 R51, desc[UR18][R28.64] ;  /* 0x000000121c330981 */ /* 0x0004e2000c1e1100 */
[----:B0-----:R-:W-:Y:S01]  /*32ac0*/  IMAD.X R10, R25, 0x1, R16, P2 ;  /* 0x00000001190a7824 */ /* 0x001fe200010e0610 */
[----:B-1----:R-:W-:Y:S01]  /*32ad0*/  IADD3 R4, P2, PT, R13, R17, RZ ;  /* 0x000000110d047210 */ /* 0x002fe20007f5e0ff */
[----:B------:R-:W-:Y:S01]  /*32ae0*/  IMAD R24, R24, UR10, RZ ;  /* 0x0000000a18187c24 */ /* 0x000fe2000f8e02ff */
[----:B------:R0:W-:Y:S01]  /*32af0*/  STL [R1+0x10d0], R3 ;  /* 0x0010d00301007387 */ /* 0x0001e20000100800 */
[----:B------:R-:W-:Y:S01]  /*32b00*/  PRMT R45, RZ, 0x7610, R45 ;  /* 0x00007610ff2d7816 */ /* 0x000fe2000000002d */
[----:B--2---:R-:W-:-:S02]  /*32b10*/  @P6 IMAD.MOV.U32 R28, RZ, RZ, R3 ;  /* 0x000000ffff1c6224 */ /* 0x004fc400078e0003 */
[----:B------:R-:W-:Y:S01]  /*32b20*/  IMAD.X R14, R25, 0x1, R15, P2 ;  /* 0x00000001190e7824 */ /* 0x000fe200010e060f */
[----:B------:R-:W-:Y:S01]  /*32b30*/  SHF.R.S32.HI R27, RZ, 0x1f, R24 ;  /* 0x0000001fff1b7819 */ /* 0x000fe20000011418 */
[----:B------:R-:W-:Y:S01]  /*32b40*/  @P6 IMAD.MOV.U32 R29, RZ, RZ, R10 ;  /* 0x000000ffff1d6224 */ /* 0x000fe200078e000a */
[----:B------:R-:W-:Y:S02]  /*32b50*/  SEL R13, R26, R44, !P3 ;  /* 0x0000002c1a0d7207 */ /* 0x000fe40005800000 */
[----:B0-----:R-:W-:Y:S01]  /*32b60*/  IADD3 R3, P2, PT, R24, R18, RZ ;  /* 0x0000001218037210 */ /* 0x001fe20007f5e0ff */
[----:B------:R0:W-:Y:S04]  /*32b70*/  STL [R1+0x10cc], R10 ;  /* 0x0010cc0a01007387 */ /* 0x0001e80000100800 */
[----:B------:R-:W2:Y:S04]  /*32b80*/  LDL.LU R11, [R1+0xd8] ;  /* 0x0000d800010b7983 */ /* 0x000ea80000300800 */
[----:B------:R1:W3:Y:S04]  /*32b90*/  @P6 LDG.E.U8 R45, desc[UR18][R28.64] ;  /* 0x000000121c2d6981 */ /* 0x0002e8000c1e1100 */
[----:B------:R0:W-:Y:S01]  /*32ba0*/  STL [R1+0x10e8], R4 ;  /* 0x0010e80401007387 */ /* 0x0001e20000100800 */
[----:B------:R-:W-:Y:S01]  /*32bb0*/  IMAD R13, R13, UR11, RZ ;  /* 0x0000000b0d0d7c24 */ /* 0x000fe2000f8e02ff */
[----:B------:R-:W-:-:S02]  /*32bc0*/  PRMT R36, RZ, 0x7610, R36 ;  /* 0x00007610ff247816 */ /* 0x000fc40000000024 */
[----:B------:R-:W-:Y:S02]  /*32bd0*/  PRMT R35, RZ, 0x7610, R35 ;  /* 0x00007610ff237816 */ /* 0x000fe40000000023 */
[----:B------:R-:W-:Y:S02]  /*32be0*/  SEL R41, R26, R41, !P3 ;  /* 0x000000291a297207 */ /* 0x000fe40005800000 */
[----:B------:R-:W-:Y:S02]  /*32bf0*/  PRMT R34, RZ, 0x7610, R34 ;  /* 0x00007610ff227816 */ /* 0x000fe40000000022 */
[----:B------:R-:W-:Y:S01]  /*32c00*/  PRMT R33, RZ, 0x7610, R33 ;  /* 0x00007610ff217816 */ /* 0x000fe20000000021 */
[----:B0-----:R-:W-:Y:S01]  /*32c10*/  IMAD.X R10, R27, 0x1, R16, P2 ;  /* 0x000000011b0a7824 */ /* 0x001fe200010e0610 */
[----:B------:R-:W-:Y:S01]  /*32c20*/  PRMT R32, RZ, 0x7610, R32 ;  /* 0x00007610ff207816 */ /* 0x000fe20000000020 */
[----:B-1----:R-:W-:Y:S01]  /*32c30*/  @P0 IMAD.MOV.U32 R28, RZ, RZ, R4 ;  /* 0x000000ffff1c0224 */ /* 0x002fe200078e0004 */
[----:B------:R-:W-:Y:S01]  /*32c40*/  IADD3 R4, P2, PT, R24, R17, RZ ;  /* 0x0000001118047210 */ /* 0x000fe20007f5e0ff */
[----:B------:R-:W-:-:S02]  /*32c50*/  @P6 IMAD.MOV.U32 R24, RZ, RZ, R3 ;  /* 0x000000ffff186224 */ /* 0x000fc400078e0003 */
[----:B------:R-:W-:Y:S01]  /*32c60*/  @P6 IMAD.MOV.U32 R25, RZ, RZ, R10 ;  /* 0x000000ffff196224 */ /* 0x000fe200078e000a */
[----:B------:R0:W-:Y:S01]  /*32c70*/  STL [R1+0x10e4], R14 ;  /* 0x0010e40e01007387 */ /* 0x0001e20000100800 */
[----:B------:R-:W-:-:S03]  /*32c80*/  @P0 IMAD.MOV.U32 R29, RZ, RZ, R14 ;  /* 0x000000ffff1d0224 */ /* 0x000fc600078e000e */
[----:B------:R1:W-:Y:S01]  /*32c90*/  STL [R1+0x11d0], R3 ;  /* 0x0011d00301007387 */ /* 0x0003e20000100800 */
[----:B------:R-:W4:Y:S03]  /*32ca0*/  S2R R12, SR_TID.X ;  /* 0x00000000000c7919 */ /* 0x000f260000002100 */
[----:B------:R0:W3:Y:S04]  /*32cb0*/  @P6 LDG.E.U8 R39, desc[UR18][R24.64] ;  /* 0x0000001218276981 */ /* 0x0000e8000c1e1100 */
[----:B------:R1:W3:Y:S01]  /*32cc0*/  @P0 LDG.E.U8 R40, desc[UR18][R28.64] ;  /* 0x000000121c280981 */ /* 0x0002e2000c1e1100 */
[C---:B------:R-:W-:Y:S02]  /*32cd0*/  VIADD R31, R0.reuse, 0xcd ;  /* 0x000000cd001f7836 */ /* 0x040fe40000000000 */
[----:B------:R-:W-:Y:S01]  /*32ce0*/  VIADD R30, R0, 0xcc ;  /* 0x000000cc001e7836 */ /* 0x000fe20000000000 */
[----:B------:R-:W4:Y:S01]  /*32cf0*/  S2R R2, SR_TID.X ;  /* 0x0000000000027919 */ /* 0x000f220000002100 */
[----:B------:R-:W2:Y:S01]  /*32d00*/  LDCU UR11, c[0x0][0x3b0] ;  /* 0x00007600ff0b77ac */ /* 0x000ea20008000800 */
[----:B0-----:R-:W-:Y:S01]  /*32d10*/  IMAD.X R14, R27, 0x1, R15, P2 ;  /* 0x000000011b0e7824 */ /* 0x001fe200010e060f */
[----:B------:R-:W0:Y:S01]  /*32d20*/  LDCU UR10, c[0x0][0x3b0] ;  /* 0x00007600ff0a77ac */ /* 0x000e220008000800 */
[----:B-1----:R-:W-:-:S02]  /*32d30*/  IADD3 R3, P2, PT, R13, R18, RZ ;  /* 0x000000120d037210 */ /* 0x002fc40007f5e0ff */
[----:B------:R-:W-:Y:S01]  /*32d40*/  SHF.R.S32.HI R24, RZ, 0x1f, R13 ;  /* 0x0000001fff187819 */ /* 0x000fe2000001140d */
[----:B------:R1:W-:Y:S01]  /*32d50*/  STL [R1+0x11cc], R10 ;  /* 0x0011cc0a01007387 */ /* 0x0003e20000100800 */
[----:B------:R-:W-:Y:S02]  /*32d60*/  @P0 IMAD.MOV.U32 R28, RZ, RZ, R4 ;  /* 0x000000ffff1c0224 */ /* 0x000fe400078e0004 */
[----:B------:R-:W-:Y:S01]  /*32d70*/  @P0 IMAD.MOV.U32 R29, RZ, RZ, R14 ;  /* 0x000000ffff1d0224 */ /* 0x000fe200078e000e */
[----:B------:R0:W-:Y:S04]  /*32d80*/  STL [R1+0x11e8], R4 ;  /* 0x0011e80401007387 */ /* 0x0001e80000100800 */
[----:B------:R-:W-:Y:S04]  /*32d90*/  STL [R1+0x11e4], R14 ;  /* 0x0011e40e01007387 */ /* 0x000fe80000100800 */
[----:B------:R-:W-:Y:S04]  /*32da0*/  STL [R1+0x11a0], R3 ;  /* 0x0011a00301007387 */ /* 0x000fe80000100800 */
[----:B------:R4:W3:Y:S01]  /*32db0*/  @P0 LDG.E.U8 R38, desc[UR18][R28.64] ;  /* 0x000000121c260981 */ /* 0x0008e2000c1e1100 */
[----:B-1----:R-:W-:Y:S01]  /*32dc0*/  IMAD.X R10, R24, 0x1, R16, P2 ;  /* 0x00000001180a7824 */ /* 0x002fe200010e0610 */
[----:B0-----:R-:W-:Y:S01]  /*32dd0*/  IADD3 R4, P2, PT, R13, R17, RZ ;  /* 0x000000110d047210 */ /* 0x001fe20007f5e0ff */
[----:B----4-:R-:W-:-:S03]  /*32de0*/  IMAD R13, R42, UR4, RZ ;  /* 0x000000042a0d7c24 */ /* 0x010fc6000f8e02ff */
[----:B------:R0:W-:Y:S01]  /*32df0*/  STL [R1+0x119c], R10 ;  /* 0x00119c0a01007387 */ /* 0x0001e20000100800 */
[----:B------:R-:W-:Y:S02]  /*32e00*/  @P6 IMAD.MOV.U32 R28, RZ, RZ, R3 ;  /* 0x000000ffff1c6224 */ /* 0x000fe400078e0003 */
[----:B------:R-:W-:Y:S01]  /*32e10*/  @P6 IMAD.MOV.U32 R29, RZ, RZ, R10 ;  /* 0x000000ffff1d6224 */ /* 0x000fe200078e000a */
[----:B------:R1:W-:Y:S01]  /*32e20*/  STL [R1+0x1198], R4 ;  /* 0x0011980401007387 */ /* 0x0003e20000100800 */
[----:B------:R-:W4:Y:S03]  /*32e30*/  LDCU UR4, c[0x0][0x3b0] ;  /* 0x00007600ff0477ac */ /* 0x000f260008000800 */
[----:B------:R1:W3:Y:S01]  /*32e40*/  @P6 LDG.E.U8 R37, desc[UR18][R28.64] ;  /* 0x000000121c256981 */ /* 0x0002e2000c1e1100 */
[----:B0-----:R-:W-:Y:S01]  /*32e50*/  IMAD.X R10, R24, 0x1, R15, P2 ;  /* 0x00000001180a7824 */ /* 0x001fe200010e060f */
[----:B------:R-:W-:-:S02]  /*32e60*/  SHF.R.S32.HI R24, RZ, 0x1f, R13 ;  /* 0x0000001fff187819 */ /* 0x000fc4000001140d */
[----:B------:R-:W-:Y:S01]  /*32e70*/  IADD3 R3, P2, PT, R13, R18, RZ ;  /* 0x000000120d037210 */ /* 0x000fe20007f5e0ff */
[----:B-1----:R-:W-:-:S04]  /*32e80*/  @P0 IMAD.MOV.U32 R28, RZ, RZ, R4 ;  /* 0x000000ffff1c0224 */ /* 0x002fc800078e0004 */
[----:B------:R-:W-:Y:S01]  /*32e90*/  IMAD.X R4, R24, 0x1, R16, P2 ;  /* 0x0000000118047824 */ /* 0x000fe200010e0610 */
[----:B------:R-:W-:Y:S04]  /*32ea0*/  STL [R1+0x1194], R10 ;  /* 0x0011940a01007387 */ /* 0x000fe80000100800 */
[----:B------:R0:W-:Y:S04]  /*32eb0*/  STL [R1+0x930], R3 ;  /* 0x0009300301007387 */ /* 0x0001e80000100800 */
[----:B------:R1:W-:Y:S04]  /*32ec0*/  STL [R1+0x92c], R4 ;  /* 0x00092c0401007387 */ /* 0x0003e80000100800 */
[----:B------:R-:W3:Y:S01]  /*32ed0*/  LDL.LU R83, [R1+0xd4] ;  /* 0x0000d40001537983 */ /* 0x000ee20000300800 */
[----:B------:R-:W-:-:S05]  /*32ee0*/  @P0 IMAD.MOV.U32 R29, RZ, RZ, R10 ;  /* 0x000000ffff1d0224 */ /* 0x000fca00078e000a */
[----:B------:R0:W3:Y:S01]  /*32ef0*/  @P0 LDG.E.U8 R36, desc[UR18][R28.64] ;  /* 0x000000121c240981 */ /* 0x0000e2000c1e1100 */
[----:B----4-:R-:W-:Y:S02]  /*32f00*/  IMAD R41, R41, UR4, RZ ;  /* 0x0000000429297c24 */ /* 0x010fe4000f8e02ff */
[----:B------:R-:W-:Y:S01]  /*32f10*/  VIADD R27, R0, 0xc7 ;  /* 0x000000c7001b7836 */ /* 0x000fe20000000000 */
[----:B------:R-:W-:Y:S02]  /*32f20*/  LOP3.LUT R12, R12, 0x7f, RZ, 0xc0, !PT ;  /* 0x0000007f0c0c7812 */ /* 0x000fe400078ec0ff */
[----:B------:R-:W-:Y:S01]  /*32f30*/  LOP3.LUT R2, R2, 0x7f, RZ, 0xc0, !PT ;  /* 0x0000007f02027812 */ /* 0x000fe200078ec0ff */
[----:B------:R-:W4:Y:S01]  /*32f40*/  LDCU UR4, c[0x0][0x3b0] ;  /* 0x00007600ff0477ac */ /* 0x000f220008000800 */
[----:B0-----:R-:W-:Y:S02]  /*32f50*/  @P6 IMAD.MOV.U32 R28, RZ, RZ, R7 ;  /* 0x000000ffff1c6224 */ /* 0x001fe400078e0007 */
[----:B------:R-:W-:-:S05]  /*32f60*/  @P6 IMAD.MOV.U32 R29, RZ, RZ, R9 ;  /* 0x000000ffff1d6224 */ /* 0x000fca00078e0009 */
[----:B------:R0:W4:Y:S01]  /*32f70*/  @P6 LDG.E.U8 R35, desc[UR18][R28.64] ;  /* 0x000000121c236981 */ /* 0x000122000c1e1100 */
[----:B------:R-:W-:Y:S01]  /*32f80*/  SHF.R.S32.HI R42, RZ, 0x1f, R41 ;  /* 0x0000001fff2a7819 */ /* 0x000fe20000011429 */
[----:B0-----:R-:W-:Y:S02]  /*32f90*/  @P0 IMAD.MOV.U32 R28, RZ, RZ, R5 ;  /* 0x000000ffff1c0224 */ /* 0x001fe400078e0005 */
[----:B------:R-:W-:-:S05]  /*32fa0*/  @P0 IMAD.MOV.U32 R29, RZ, RZ, R6 ;  /* 0x000000ffff1d0224 */ /* 0x000fca00078e0006 */
[----:B------:R0:W4:Y:S02]  /*32fb0*/  @P0 LDG.E.U8 R34, desc[UR18][R28.64] ;  /* 0x000000121c220981 */ /* 0x000124000c1e1100 */
[----:B0-----:R-:W-:Y:S02]  /*32fc0*/  @P6 IMAD.MOV.U32 R28, RZ, RZ, R3 ;  /* 0x000000ffff1c6224 */ /* 0x001fe400078e0003 */
[----:B------:R-:W-:-:S05]  /*32fd0*/  @P6 IMAD.MOV.U32 R29, RZ, RZ, R4 ;  /* 0x000000ffff1d6224 */ /* 0x000fca00078e0004 */
[----:B------:R0:W4:Y:S02]  /*32fe0*/  @P6 LDG.E.U8 R33, desc[UR18][R28.64] ;  /* 0x000000121c216981 */ /* 0x000124000c1e1100 */
[----:B0-----:R-:W-:Y:S02]  /*32ff0*/  PRMT R29, RZ, 0x7610, R29 ;  /* 0x00007610ff1d7816 */ /* 0x001fe4000000001d */
[----:B--2---:R-:W-:-:S13]  /*33000*/  ISETP.GT.U32.AND P2, PT, R19, R11, PT ;  /* 0x0000000b1300720c */ /* 0x004fda0003f44070 */
[----:B------:R-:W-:Y:S01]  /*33010*/  @!P2 IMAD.IADD R11, R11, 0x1, -R19 ;  /* 0x000000010b0ba824 */ /* 0x000fe200078e0a13 */
[----:B------:R-:W-:-:S03]  /*33020*/  ISETP.GT.U32.AND P2, PT, R19, R23, PT ;  /* 0x000000171300720c */ /* 0x000fc60003f44070 */
[----:B------:R-:W-:-:S10]  /*33030*/  IMAD.MOV.U32 R89, RZ, RZ, R11 ;  /* 0x000000ffff597224 */ /* 0x000fd400078e000b */
[----:B------:R-:W-:Y:S01]  /*33040*/  @!P2 IMAD.IADD R23, R23, 0x1, -R19 ;  /* 0x000000011717a824 */ /* 0x000fe200078e0a13 */
[----:B------:R-:W-:Y:S01]  /*33050*/  ISETP.GT.U32.AND P2, PT, R19, R21, PT ;  /* 0x000000151300720c */ /* 0x000fe20003f44070 */
[----:B------:R-:W-:-:S03]  /*33060*/  @!P5 IMAD.MOV R89, RZ, RZ, -R89 ;  /* 0x000000ffff59d224 */ /* 0x000fc600078e0a59 */
[----:B------:R-:W-:Y:S01]  /*33070*/  ISETP.GT.U32.AND P5, PT, R19, R23, PT ;  /* 0x000000171300720c */ /* 0x000fe20003fa4070 */
[----:B---3--:R-:W-:Y:S01]  /*33080*/  @!P4 IMAD.MOV R83, RZ, RZ, -R83 ;  /* 0x000000ffff53c224 */ /* 0x008fe200078e0a53 */
[----:B------:R-:W-:-:S05]  /*33090*/  IADD3 R5, P4, PT, R13, R17, RZ ;  /* 0x000000110d057210 */ /* 0x000fca0007f9e0ff */
[----:B------:R-:W-:Y:S01]  /*330a0*/  IMAD.X R6, R24, 0x1, R15, P4 ;  /* 0x0000000118067824 */ /* 0x000fe200020e060f */
[----:B------:R-:W-:-:S05]  /*330b0*/  IADD3 R3, P4, PT, R41, R18, RZ ;  /* 0x0000001229037210 */ /* 0x000fca0007f9e0ff */
[----:B-1----:R-:W-:Y:S01]  /*330c0*/  IMAD.X R4, R42, 0x1, R16, P4 ;  /* 0x000000012a047824 */ /* 0x002fe200020e0610 */
[----:B------:R-:W-:Y:S01]  /*330d0*/  ISETP.GT.U32.AND P4, PT, R19, R22, PT ;  /* 0x000000161300720c */ /* 0x000fe20003f84070 */
[----:B------:R-:W-:-:S12]  /*330e0*/  @!P2 IMAD.IADD R21, R21, 0x1, -R19 ;  /* 0x000000011515a824 */ /* 0x000fd800078e0a13 */
[----:B------:R-:W-:-:S05]  /*330f0*/  @!P4 IMAD.IADD R22, R22, 0x1, -R19 ;  /* 0x000000011616c824 */ /* 0x000fca00078e0a13 */
[C---:B------:R-:W-:Y:S01]  /*33100*/  ISETP.GT.U32.AND P4, PT, R19.reuse, R22, PT ;  /* 0x000000161300720c */ /* 0x040fe20003f84070 */
[----:B------:R-:W-:Y:S01]  /*33110*/  VIADD R11, R0, 0xc4 ;  /* 0x000000c4000b7836 */ /* 0x000fe20000000000 */
[----:B------:R-:W-:Y:S01]  /*33120*/  ISETP.GT.U32.AND P2, PT, R19, R21, PT ;  /* 0x000000151300720c */ /* 0x000fe20003f44070 */
[----:B------:R-:W-:Y:S01]  /*33130*/  STL [R1+0x27ec], R83 ;  /* 0x0027ec5301007387 */ /* 0x000fe20000100800 */
[----:B------:R-:W-:Y:S02]  /*33140*/  @P0 IMAD.MOV.U32 R24, RZ, RZ, R5 ;  /* 0x000000ffff180224 */ /* 0x000fe400078e0005 */
[----:B------:R-:W-:Y:S01]  /*33150*/  @P0 IMAD.MOV.U32 R25, RZ, RZ, R6 ;  /* 0x000000ffff190224 */ /* 0x000fe200078e0006 */
[----:B------:R-:W-:Y:S04]  /*33160*/  STL [R1+0x2afc], R83 ;  /* 0x002afc5301007387 */ /* 0x000fe80000100800 */
[----:B------:R-:W-:Y:S02]  /*33170*/  STL [R1+0x938], R5 ;  /* 0x0009380501007387 */ /* 0x000fe40000100800 */
[--C-:B------:R-:W-:Y:S01]  /*33180*/  @!P4 IMAD.IADD R22, R22, 0x1, -R19.reuse ;  /* 0x000000011616c824 */ /* 0x100fe200078e0a13 */
[----:B------:R-:W-:Y:S01]  /*33190*/  ISETP.GE.AND P4, PT, R11, RZ, PT ;  /* 0x000000ff0b00720c */ /* 0x000fe20003f86270 */
[----:B------:R-:W-:Y:S01]  /*331a0*/  STL [R1+0x934], R6 ;  /* 0x0009340601007387 */ /* 0x000fe20000100800 */
[----:B------:R-:W-:-:S02]  /*331b0*/  @!P5 IMAD.IADD R23, R23, 0x1, -R19 ;  /* 0x000000011717d824 */ /* 0x000fc400078e0a13 */
[----:B------:R-:W-:Y:S01]  /*331c0*/  VIADD R11, R0, 0xc5 ;  /* 0x000000c5000b7836 */ /* 0x000fe20000000000 */
[----:B------:R0:W-:Y:S04]  /*331d0*/  STL [R1+0x9b0], R3 ;  /* 0x0009b00301007387 */ /* 0x0001e80000100800 */
[----:B------:R1:W2:Y:S04]  /*331e0*/  @P0 LDG.E.U8 R29, desc[UR18][R24.64] ;  /* 0x00000012181d0981 */ /* 0x0002a8000c1e1100 */
[----:B------:R-:W-:Y:S04]  /*331f0*/  STL [R1+0x9ac], R4 ;  /* 0x0009ac0401007387 */ /* 0x000fe80000100800 */
[----:B------:R-:W-:Y:S04]  /*33200*/  STL [R1+0x27f0], R89 ;  /* 0x0027f05901007387 */ /* 0x000fe80000100800 */
[----:B------:R-:W-:Y:S01]  /*33210*/  STL [R1+0x27fc], R89 ;  /* 0x0027fc5901007387 */ /* 0x000fe20000100800 */
[----:B------:R-:W-:-:S03]  /*33220*/  @!P2 IMAD.IADD R21, R21, 0x1, -R19 ;  /* 0x000000011515a824 */ /* 0x000fc600078e0a13 */
[----:B------:R-:W-:Y:S01]  /*33230*/  STL [R1+0x2800], R89 ;  /* 0x0028005901007387 */ /* 0x000fe20000100800 */
[----:B------:R-:W-:-:S03]  /*33240*/  ISETP.GE.AND P2, PT, R11, RZ, PT ;  /* 0x000000ff0b00720c */ /* 0x000fc60003f46270 */
[----:B------:R-:W-:Y:S01]  /*33250*/  STL [R1+0x2808], R89 ;  /* 0x0028085901007387 */ /* 0x000fe20000100800 */
[----:B-1----:R-:W-:Y:S02]  /*33260*/  @P6 IMAD.MOV.U32 R24, RZ, RZ, R3 ;  /* 0x000000ffff186224 */ /* 0x002fe400078e0003 */
[----:B0-----:R-:W-:Y:S01]  /*33270*/  IMAD.MOV.U32 R3, RZ, RZ, R23 ;  /* 0x000000ffff037224 */ /* 0x001fe200078e0017 */
[----:B------:R-:W-:Y:S04]  /*33280*/  STL [R1+0x280c], R89 ;  /* 0x00280c5901007387 */ /* 0x000fe80000100800 */
[----:B------:R-:W-:Y:S01]  /*33290*/  STL [R1+0x2810], R89 ;  /* 0x0028105901007387 */ /* 0x000fe20000100800 */
[----:B------:R-:W-:-:S03]  /*332a0*/  @!P4 IMAD.MOV R3, RZ, RZ, -R3 ;  /* 0x000000ffff03c224 */ /* 0x000fc600078e0a03 */
[----:B------:R-:W-:Y:S04]  /*332b0*/  STL [R1+0x2828], R89 ;  /* 0x0028285901007387 */ /* 0x000fe80000100800 */
[----:B------:R-:W-:Y:S04]  /*332c0*/  STL [R1+0x282c], R89 ;  /* 0x00282c5901007387 */ /* 0x000fe80000100800 */
[----:B------:R-:W-:Y:S04]  /*332d0*/  STL [R1+0x2830], R89 ;  /* 0x0028305901007387 */ /* 0x000fe80000100800 */
[----:B------:R-:W-:Y:S04]  /*332e0*/  STL [R1+0x2850], R89 ;  /* 0x0028505901007387 */ /* 0x000fe80000100800 */
[----:B------:R0:W-:Y:S04]  /*332f0*/  STL [R1+0x88], R3 ;  /* 0x0000880301007387 */ /* 0x0001e80000100800 */
[----:B------:R-:W3:Y:S01]  /*33300*/  LDL.LU R93, [R1+0xb84] ;  /* 0x000b8400015d7983 */ /* 0x000ee20000300800 */
[----:B0-----:R-:W-:-:S04]  /*33310*/  IMAD.MOV.U32 R3, RZ, RZ, R22 ;  /* 0x000000ffff037224 */ /* 0x001fc800078e0016 */
[----:B------:R-:W-:Y:S02]  /*33320*/  @!P2 IMAD.MOV R3, RZ, RZ, -R3 ;  /* 0x000000ffff03a224 */ /* 0x000fe400078e0a03 */
[----:B------:R-:W-:-:S03]  /*33330*/  @P6 IMAD.MOV.U32 R25, RZ, RZ, R4 ;  /* 0x000000ffff196224 */ /* 0x000fc600078e0004 */
[----:B------:R0:W-:Y:S01]  /*33340*/  STL [R1+0x64], R3 ;  /* 0x0000640301007387 */ /* 0x0001e20000100800 */
[----:B------:R-:W-:-:S03]  /*33350*/  IABS R13, R27 ;  /* 0x0000001b000d7213 */ /* 0x000fc60000000000 */
[----:B------:R1:W2:Y:S04]  /*33360*/  @P6 LDG.E.U8 R32, desc[UR18][R24.64] ;  /* 0x0000001218206981 */ /* 0x0002a8000c1e1100 */
[----:B0-----:R-:W2:Y:S04]  /*33370*/  LDL.LU R3, [R1+0xba4] ;  /* 0x000ba40001037983 */ /* 0x001ea80000300800 */
[----:B------:R-:W2:Y:S04]  /*33380*/  LDL.LU R4, [R1+0xb98] ;  /* 0x000b980001047983 */ /* 0x000ea80000300800 */
[----:B------:R-:W2:Y:S04]  /*33390*/  LDL.LU R5, [R1+0x750] ;  /* 0x0007500001057983 */ /* 0x000ea80000300800 */
[----:B------:R-:W2:Y:S04]  /*333a0*/  LDL.LU R6, [R1+0x74c] ;  /* 0x00074c0001067983 */ /* 0x000ea80000300800 */
[----:B------:R-:W2:Y:S04]  /*333b0*/  LDL.LU R9, [R1+0x7a4] ;  /* 0x0007a40001097983 */ /* 0x000ea80000300800 */
[----:B------:R-:W2:Y:S04]  /*333c0*/  LDL.LU R7, [R1+0x7a0] ;  /* 0x0007a00001077983 */ /* 0x000ea80000300800 */
[----:B------:R-:W2:Y:S01]  /*333d0*/  LDL.LU R11, [R1+0x81c] ;  /* 0x00081c00010b7983 */ /* 0x000ea20000300800 */
[----:B-1----:R-:W-:-:S03]  /*333e0*/  IMAD.HI.U32 R24, R20, R13, RZ ;  /* 0x0000000d14187227 */ /* 0x002fc600078e00ff */
[----:B------:R-:W3:Y:S04]  /*333f0*/  LDL.LU R43, [R1+0x80c] ;  /* 0x00080c00012b7983 */ /* 0x000ee80000300800 */
[----:B------:R-:W3:Y:S01]  /*33400*/  LDL.LU R14, [R1+0x8c8] ;  /* 0x0008c800010e7983 */ /* 0x000ee20000300800 */
[----:B------:R-:W-:-:S03]  /*33410*/  IMAD.MOV R24, RZ, RZ, -R24 ;  /* 0x000000ffff187224 */ /* 0x000fc600078e0a18 */
[----:B------:R-:W3:Y:S01]  /*33420*/  LDL.LU R10, [R1+0x8c4] ;  /* 0x0008c400010a7983 */ /* 0x000ee20000300800 */
[----:B------:R-:W-:-:S05]  /*33430*/  IMAD R13, R19, R24, R13 ;  /* 0x00000018130d7224 */ /* 0x000fca00078e020d */
[----:B------:R-:W-:-:S13]  /*33440*/  ISETP.GT.U32.AND P5, PT, R19, R13, PT ;  /* 0x0000000d1300720c */ /* 0x000fda0003fa4070 */
[----:B------:R-:W-:Y:S01]  /*33450*/  @!P5 IMAD.IADD R13, R13, 0x1, -R19 ;  /* 0x000000010d0dd824 */ /* 0x000fe200078e0a13 */
[----:B------:R-:W-:Y:S01]  /*33460*/  ISETP.GE.AND P5, PT, R8, RZ, PT ;  /* 0x000000ff0800720c */ /* 0x000fe20003fa6270 */
[----:B------:R-:W-:-:S03]  /*33470*/  IMAD.MOV.U32 R8, RZ, RZ, R21 ;  /* 0x000000ffff087224 */ /* 0x000fc600078e0015 */
[----:B------:R-:W-:-:S09]  /*33480*/  ISETP.GT.U32.AND P4, PT, R19, R13, PT ;  /* 0x0000000d1300720c */ /* 0x000fd20003f84070 */
[----:B------:R-:W-:Y:S01]  /*33490*/  @!P5 IMAD.MOV R8, RZ, RZ, -R8 ;  /* 0x000000ffff08d224 */ /* 0x000fe200078e0a08 */
[----:B------:R-:W-:-:S03]  /*334a0*/  ISETP.GE.AND P5, PT, R27, RZ, PT ;  /* 0x000000ff1b00720c */ /* 0x000fc60003fa6270 */
[----:B------:R-:W-:-:S04]  /*334b0*/  @!P4 IMAD.IADD R13, R13, 0x1, -R19 ;  /* 0x000000010d0dc824 */ /* 0x000fc800078e0a13 */
[----:B------:R-:W-:Y:S01]  /*334c0*/  IMAD.MOV.U32 R79, RZ, RZ, R13 ;  /* 0x000000ffff4f7224 */ /* 0x000fe200078e000d */
[----:B------:R-:W-:Y:S01]  /*334d0*/  LOP3.LUT R12, R12, 0x60, RZ, 0x3c, !PT ;  /* 0x000000600c0c7812 */ /* 0x000fe200078e3cff */
[----:B------:R-:W-:Y:S04]  /*334e0*/  STL [R1+0x27d4], R8 ;  /* 0x0027d40801007387 */ /* 0x000fe80000100800 */
[----:B------:R-:W-:Y:S01]  /*334f0*/  STL [R1+0x27f4], R8 ;  /* 0x0027f40801007387 */ /* 0x000fe20000100800 */
[----:B------:R-:W-:-:S03]  /*33500*/  @!P5 IMAD.MOV R79, RZ, RZ, -R79 ;  /* 0x000000ffff4fd224 */ /* 0x000fc600078e0a4f */
[----:B------:R-:W-:Y:S04]  /*33510*/  STL [R1+0x281c], R8 ;  /* 0x00281c0801007387 */ /* 0x000fe80000100800 */
[----:B------:R-:W-:Y:S04]  /*33520*/  STL [R1+0x2820], R8 ;  /* 0x0028200801007387 */ /* 0x000fe80000100800 */
[----:B------:R-:W-:Y:S04]  /*33530*/  STL [R1+0x2824], R8 ;  /* 0x0028240801007387 */ /* 0x000fe80000100800 */
[----:B------:R-:W-:Y:S01]  /*33540*/  STL [R1+0x90], R79 ;  /* 0x0000904f01007387 */ /* 0x000fe20000100800 */
[----:B------:R-:W-:-:S05]  /*33550*/  VIADD R25, R0, 0xc9 ;  /* 0x000000c900197836 */ /* 0x000fca0000000000 */
[----:B------:R-:W-:-:S05]  /*33560*/  IABS R24, R25 ;  /* 0x0000001900187213 */ /* 0x000fca0000000000 */
[----:B------:R-:W-:-:S04]  /*33570*/  IMAD.HI.U32 R28, R20, R24, RZ ;  /* 0x00000018141c7227 */ /* 0x000fc800078e00ff */
[----:B------:R-:W-:-:S04]  /*33580*/  IMAD.MOV R23, RZ, RZ, -R28 ;  /* 0x000000ffff177224 */ /* 0x000fc800078e0a1c */
[----:B------:R-:W-:-:S05]  /*33590*/  IMAD R24, R19, R23, R24 ;  /* 0x0000001713187224 */ /* 0x000fca00078e0218 */
[----:B------:R-:W-:Y:S01]  /*335a0*/  ISETP.GT.U32.AND P2, PT, R19, R24, PT ;  /* 0x000000181300720c */ /* 0x000fe20003f44070 */
[----:B--2---:R0:W-:Y:S04]  /*335b0*/  STS.U8 [R12+UR5+0x4300], R11 ;  /* 0x0043000b0c007988 */ /* 0x0041e80008000005 */
[----:B0-----:R-:W2:Y:S01]  /*335c0*/  LDL.LU R11, [R1+0x8dc] ;  /* 0x0008dc00010b7983 */ /* 0x001ea20000300800 */
[C---:B------:R-:W-:Y:S02]  /*335d0*/  VIADD R22, R0.reuse, 0xca ;  /* 0x000000ca00167836 */ /* 0x040fe40000000000 */
[----:B------:R-:W-:-:S05]  /*335e0*/  VIADD R21, R0, 0xcb ;  /* 0x000000cb00157836 */ /* 0x000fca0000000000 */
[----:B------:R-:W-:Y:S01]  /*335f0*/  @!P2 IMAD.IADD R24, R24, 0x1, -R19 ;  /* 0x000000011818a824 */ /* 0x000fe200078e0a13 */
[----:B------:R-:W-:Y:S02]  /*33600*/  ISETP.GE.AND P4, PT, R25, RZ, PT ;  /* 0x000000ff1900720c */ /* 0x000fe40003f86270 */
[----:B------:R-:W-:Y:S02]  /*33610*/  IABS R28, R31 ;  /* 0x0000001f001c7213 */ /* 0x000fe40000000000 */
[----:B------:R-:W-:Y:S02]  /*33620*/  IABS R23, R22 ;  /* 0x0000001600177213 */ /* 0x000fe40000000000 */
[----:B------:R-:W-:Y:S02]  /*33630*/  IABS R25, R21 ;  /* 0x0000001500197213 */ /* 0x000fe40000000000 */
[----:B------:R-:W-:Y:S02]  /*33640*/  ISETP.GT.U32.AND P2, PT, R19, R24, PT ;  /* 0x000000181300720c */ /* 0x000fe40003f44070 */
[----:B------:R-:W-:Y:S01]  /*33650*/  IABS R27, R30 ;  /* 0x0000001e001b7213 */ /* 0x000fe20000000000 */
[----:B------:R-:W-:-:S04]  /*33660*/  IMAD.HI.U32 R77, R20, R28, RZ ;  /* 0x0000001c144d7227 */ /* 0x000fc800078e00ff */
[----:B------:R-:W-:-:S04]  /*33670*/  IMAD.HI.U32 R80, R20, R23, RZ ;  /* 0x0000001714507227 */ /* 0x000fc800078e00ff */
[----:B------:R-:W-:-:S04]  /*33680*/  IMAD.HI.U32 R44, R20, R25, RZ ;  /* 0x00000019142c7227 */ /* 0x000fc800078e00ff */
[----:B------:R-:W-:Y:S01]  /*33690*/  IMAD.HI.U32 R78, R20, R27, RZ ;  /* 0x0000001b144e7227 */ /* 0x000fe200078e00ff */
[----:B------:R-:W-:-:S03]  /*336a0*/  ISETP.GE.AND P5, PT, R22, RZ, PT ;  /* 0x000000ff1600720c */ /* 0x000fc60003fa6270 */
[----:B------:R-:W-:Y:S02]  /*336b0*/  IMAD.MOV R13, RZ, RZ, -R80 ;  /* 0x000000ffff0d7224 */ /* 0x000fe400078e0a50 */
[----:B------:R-:W-:Y:S02]  /*336c0*/  IMAD.MOV R22, RZ, RZ, -R44 ;  /* 0x000000ffff167224 */ /* 0x000fe400078e0a2c */
[----:B------:R-:W-:Y:S02]  /*336d0*/  IMAD.MOV R80, RZ, RZ, -R77 ;  /* 0x000000ffff507224 */ /* 0x000fe400078e0a4d */
[----:B------:R-:W-:Y:S02]  /*336e0*/  IMAD.MOV R44, RZ, RZ, -R78 ;  /* 0x000000ffff2c7224 */ /* 0x000fe400078e0a4e */
[----:B------:R-:W-:Y:S02]  /*336f0*/  IMAD R22, R19, R22, R25 ;  /* 0x0000001613167224 */ /* 0x000fe400078e0219 */
[----:B------:R-:W-:Y:S01]  /*33700*/  @!P2 IMAD.IADD R24, R24, 0x1, -R19 ;  /* 0x000000011818a824 */ /* 0x000fe200078e0a13 */
[----:B------:R-:W-:Y:S01]  /*33710*/  ISETP.GE.AND P2, PT, R21, RZ, PT ;  /* 0x000000ff1500720c */ /* 0x000fe20003f46270 */
[----:B------:R-:W-:-:S02]  /*33720*/  IMAD R25, R19, R80, R28 ;  /* 0x0000005013197224 */ /* 0x000fc400078e021c */
[C---:B------:R-:W-:Y:S01]  /*33730*/  IMAD R21, R19.reuse, R13, R23 ;  /* 0x0000000d13157224 */ /* 0x040fe200078e0217 */
[----:B------:R-:W4:Y:S01]  /*33740*/  LDL.LU R80, [R1+0x8d8] ;  /* 0x0008d80001507983 */ /* 0x000f220000300800 */
[----:B------:R-:W-:-:S03]  /*33750*/  IMAD R23, R19, R44, R27 ;  /* 0x0000002c13177224 */ /* 0x000fc600078e021b */
        /* <DEDUP_REMOVED lines=17> */
[----:B---3--:R0:W-:Y:S04]  /*33870*/  STS.U8 [R12+UR5+0x8700], R93 ;  /* 0x0087005d0c007988 */ /* 0x0081e80008000005 */
[----:B------:R-:W3:Y:S04]  /*33880*/  LDL.LU R92, [R1+0x584] ;  /* 0x00058400015c7983 */ /* 0x000ee80000300800 */
[----:B------:R1:W-:Y:S04]  /*33890*/  STS.U8 [R12+UR5+0x300], R3 ;  /* 0x000300030c007988 */ /* 0x0003e80008000005 */
        /* <DEDUP_REMOVED lines=8> */
[----:B------:R-:W3:Y:S04]  /*33920*/  LDL.LU R6, [R1+0x684] ;  /* 0x0006840001067983 */ /* 0x000ee80000300800 */
[----:B------:R0:W-:Y:S04]  /*33930*/  STS.U8 [R12+UR5+0xc700], R7 ;  /* 0x00c700070c007988 */ /* 0x0001e80008000005 */
[----:B------:R-:W3:Y:S04]  /*33940*/  LDL.LU R9, [R1+0x688] ;  /* 0x0006880001097983 */ /* 0x000ee80000300800 */
[----:B------:R1:W-:Y:S04]  /*33950*/  STS.U8 [R12+UR5+0xbf00], R10 ;  /* 0x00bf000a0c007988 */ /* 0x0003e80008000005 */
[----:B0-----:R-:W3:Y:S04]  /*33960*/  LDL.LU R7, [R1+0x6ec] ;  /* 0x0006ec0001077983 */ /* 0x001ee80000300800 */
[----:B-1----:R-:W3:Y:S04]  /*33970*/  LDL.LU R10, [R1+0x6e0] ;  /* 0x0006e000010a7983 */ /* 0x002ee80000300800 */
[----:B------:R0:W-:Y:S04]  /*33980*/  STS.U8 [R12+UR5+0xc300], R43 ;  /* 0x00c3002b0c007988 */ /* 0x0001e80008000005 */
[----:B------:R1:W-:Y:S04]  /*33990*/  STS.U8 [R12+UR5+0x3f00], R14 ;  /* 0x003f000e0c007988 */ /* 0x0003e80008000005 */
[----:B0-----:R-:W3:Y:S04]  /*339a0*/  LDL.LU R43, [R1+0x414] ;  /* 0x00041400012b7983 */ /* 0x001ee80000300800 */
[----:B-1----:R-:W3:Y:S04]  /*339b0*/  LDL.LU R14, [R1+0x410] ;  /* 0x00041000010e7983 */ /* 0x002ee80000300800 */
[----:B--2---:R0:W-:Y:S04]  /*339c0*/  STS.U8 [R12+UR5+0x3b00], R11 ;  /* 0x003b000b0c007988 */ /* 0x0041e80008000005 */
[----:B0-----:R-:W2:Y:S04]  /*339d0*/  LDL.LU R11, [R1+0x110] ;  /* 0x00011000010b7983 */ /* 0x001ea80000300800 */
[----:B----4-:R-:W-:Y:S04]  /*339e0*/  STS.U8 [R12+UR5+0xbb00], R80 ;  /* 0x00bb00500c007988 */ /* 0x010fe80008000005 */
        /* <DEDUP_REMOVED lines=16> */
[----:B---3--:R-:W-:Y:S04]  /*33af0*/  STS.U8 [R12+UR5+0x5f00], R92 ;  /* 0x005f005c0c007988 */ /* 0x008fe80008000005 */
[----:B------:R0:W-:Y:S04]  /*33b00*/  STS.U8 [R12+UR5+0xcf00], R10 ;  /* 0x00cf000a0c007988 */ /* 0x0001e80008000005 */
[----:B0-----:R-:W3:Y:S04]  /*33b10*/  LDL.LU R10, [R1+0x108] ;  /* 0x00010800010a7983 */ /* 0x001ee80000300800 */
        /* <DEDUP_REMOVED lines=32> */
[----:B0-----:R-:W2:Y:S04]  /*33d20*/  LDL.LU R7, [R1+0x73c] ;  /* 0x00073c0001077983 */ /* 0x001ea80000300800 */
[----:B-1----:R-:W2:Y:S04]  /*33d30*/  LDL.LU R43, [R1+0x738] ;  /* 0x00073800012b7983 */ /* 0x002ea80000300800 */
[----:B------:R0:W-:Y:S04]  /*33d40*/  STS.U8 [R12+UR5+0x7700], R11 ;  /* 0x0077000b0c007988 */ /* 0x0001e80008000005 */
[----:B0-----:R-:W2:Y:S04]  /*33d50*/  LDL.LU R11, [R1+0x798] ;  /* 0x00079800010b7983 */ /* 0x001ea80000300800 */
[----:B------:R0:W-:Y:S04]  /*33d60*/  STS.U8 [R12+UR5+0xb300], R13 ;  /* 0x00b3000d0c007988 */ /* 0x0001e80008000005 */
[----:B------:R1:W-:Y:S01]  /*33d70*/  STS.U8 [R12+UR5+0xf300], R14 ;  /* 0x00f3000e0c007988 */ /* 0x0003e20008000005 */
[----:B0-----:R-:W-:-:S03]  /*33d80*/  LOP3.LUT R13, R2, 0x70, RZ, 0x3c, !PT ;  /* 0x00000070020d7812 */ /* 0x001fc600078e3cff */
[----:B-1----:R-:W2:Y:S04]  /*33d90*/  LDL.LU R14, [R1+0x794] ;  /* 0x00079400010e7983 */ /* 0x002ea80000300800 */
[----:B---3--:R0:W-:Y:S04]  /*33da0*/  STS.U8 [R12+UR5+0xf700], R10 ;  /* 0x00f7000a0c007988 */ /* 0x0081e80008000005 */
[----:B----4-:R-:W-:Y:S04]  /*33db0*/  STS.U8 [R12+UR5+0x7b00], R80 ;  /* 0x007b00500c007988 */ /* 0x010fe80008000005 */
[----:B------:R-:W-:Y:S04]  /*33dc0*/  STS.U8 [R12+UR5+0xfb00], R28 ;  /* 0x00fb001c0c007988 */ /* 0x000fe80008000005 */
[----:B------:R-:W-:Y:S04]  /*33dd0*/  STS.U8 [R12+UR5+0x7f00], R44 ;  /* 0x007f002c0c007988 */ /* 0x000fe80008000005 */
[----:B------:R-:W-:Y:S04]  /*33de0*/  STS.U8 [R12+UR5+0xff00], R27 ;  /* 0x00ff001b0c007988 */ /* 0x000fe80008000005 */
[----:B0-----:R-:W3:Y:S04]  /*33df0*/  LDL.LU R10, [R1+0x804] ;  /* 0x00080400010a7983 */ /* 0x001ee80000300800 */
[----:B--2---:R0:W-:Y:S04]  /*33e00*/  STS.U8 [R13+UR5+0x4780], R11 ;  /* 0x0047800b0d007988 */ /* 0x0041e80008000005 */
[----:B0-----:R-:W2:Y:S04]  /*33e10*/  LDL.LU R11, [R1+0x800] ;  /* 0x00080000010b7983 */ /* 0x001ea80000300800 */
        /* <DEDUP_REMOVED lines=43> */
[----:B---3--:R-:W3:Y:S04]  /*340d0*/  LDL.LU R6, [R1+0x5b0] ;  /* 0x0005b00001067983 */ /* 0x008ee80000300800 */
        /* <DEDUP_REMOVED lines=9> */
[----:B--2---:R0:W-:Y:S04]  /*34170*/  STS.U8 [R13+UR5+0xc380], R11 ;  /* 0x00c3800b0d007988 */ /* 0x0041e80008000005 */
[----:B0-----:R-:W2:Y:S04]  /*34180*/  LDL.LU R11, [R1+0x6d4] ;  /* 0x0006d400010b7983 */ /* 0x001ea80000300800 */
[----:B----4-:R0:W-:Y:S04]  /*34190*/  STS.U8 [R13+UR5+0xb780], R83 ;  /* 0x00b780530d007988 */ /* 0x0101e80008000005 */
[----:B------:R1:W-:Y:S04]  /*341a0*/  STS.U8 [R13+UR5+0x3380], R77 ;  /* 0x0033804d0d007988 */ /* 0x0003e80008000005 */
[----:B------:R4:W-:Y:S04]  /*341b0*/  STS.U8 [R13+UR5+0xb380], R78 ;  /* 0x00b3804e0d007988 */ /* 0x0009e80008000005 */
[----:B------:R0:W-:Y:S04]  /*341c0*/  STS.U8 [R13+UR5+0x2f80], R79 ;  /* 0x002f804f0d007988 */ /* 0x0001e80008000005 */
[----:B------:R0:W-:Y:S04]  /*341d0*/  STS.U8 [R13+UR5+0xaf80], R81 ;  /* 0x00af80510d007988 */ /* 0x0001e80008000005 */
[----:B------:R4:W-:Y:S04]  /*341e0*/  STS.U8 [R13+UR5+0x2b80], R82 ;  /* 0x002b80520d007988 */ /* 0x0009e80008000005 */
[----:B0-----:R-:W2:Y:S04]  /*341f0*/  LDL.LU R83, [R1+0x40c] ;  /* 0x00040c0001537983 */ /* 0x001ea80000300800 */
[----:B-1----:R-:W2:Y:S04]  /*34200*/  LDL.LU R77, [R1+0x408] ;  /* 0x00040800014d7983 */ /* 0x002ea80000300800 */
[----:B----4-:R-:W4:Y:S04]  /*34210*/  LDL.LU R78, [R1+0x144] ;  /* 0x00014400014e7983 */ /* 0x010f280000300800 */
[----:B------:R-:W4:Y:S04]  /*34220*/  LDL.LU R79, [R1+0x13c] ;  /* 0x00013c00014f7983 */ /* 0x000f280000300800 */
[----:B------:R-:W4:Y:S04]  /*34230*/  LDL.LU R81, [R1+0x128] ;  /* 0x0001280001517983 */ /* 0x000f280000300800 */
[----:B------:R0:W-:Y:S04]  /*34240*/  STS.U8 [R13+UR5+0xab80], R84 ;  /* 0x00ab80540d007988 */ /* 0x0001e80008000005 */
[----:B------:R-:W4:Y:S04]  /*34250*/  LDL.LU R82, [R1+0x120] ;  /* 0x0001200001527983 */ /* 0x000f280000300800 */
[----:B------:R1:W-:Y:S04]  /*34260*/  STS.U8 [R13+UR5+0x3f80], R2 ;  /* 0x003f80020d007988 */ /* 0x0003e80008000005 */
[----:B0-----:R-:W4:Y:S04]  /*34270*/  LDL.LU R84, [R1+0x1a4] ;  /* 0x0001a40001547983 */ /* 0x001f280000300800 */
[----:B-1----:R-:W4:Y:S04]  /*34280*/  LDL.LU R2, [R1+0x194] ;  /* 0x0001940001027983 */ /* 0x002f280000300800 */
        /* <DEDUP_REMOVED lines=17> */
[----:B---3--:R3:W-:Y:S04]  /*343a0*/  STS.U8 [R13+UR5+0x5b80], R6 ;  /* 0x005b80060d007988 */ /* 0x0087e80008000005 */
        /* <DEDUP_REMOVED lines=18> */
[----:B------:R0:W-:Y:S04]  /*344d0*/  STS.U8 [R13+UR5+0xbf80], R80 ;  /* 0x00bf80500d007988 */ /* 0x0001e80008000005 */
[----:B0-----:R-:W2:Y:S04]  /*344e0*/  LDL.LU R80, [R1+0x38] ;  /* 0x0000380001507983 */ /* 0x001ea80000300800 */
[----:B----4-:R0:W-:Y:S02]  /*344f0*/  STS.U8 [R13+UR5+0xff80], R2 ;  /* 0x00ff80020d007988 */ /* 0x0101e40008000005 */
[----:B0-----:R-:W0:Y:S02]  /*34500*/  S2R R2, SR_TID.X ;  /* 0x0000000000027919 */ /* 0x001e240000002100 */
[----:B------:R1:W-:Y:S04]  /*34510*/  STS.U8 [R13+UR5+0x3b80], R28 ;  /* 0x003b801c0d007988 */ /* 0x0003e80008000005 */
[----:B------:R4:W-:Y:S04]  /*34520*/  STS.U8 [R13+UR5+0xbb80], R44 ;  /* 0x00bb802c0d007988 */ /* 0x0009e80008000005 */
[----:B------:R0:W-:Y:S04]  /*34530*/  STS.U8 [R13+UR5+0x3780], R27 ;  /* 0x0037801b0d007988 */ /* 0x0001e80008000005 */
[----:B------:R0:W-:Y:S04]  /*34540*/  STS.U8 [R13+UR5+0x7380], R83 ;  /* 0x007380530d007988 */ /* 0x0001e80008000005 */
[----:B------:R0:W-:Y:S04]  /*34550*/  STS.U8 [R13+UR5+0xf380], R77 ;  /* 0x00f3804d0d007988 */ /* 0x0001e80008000005 */
[----:B------:R0:W-:Y:S04]  /*34560*/  STS.U8 [R13+UR5+0x7780], R78 ;  /* 0x0077804e0d007988 */ /* 0x0001e80008000005 */
[----:B-1----:R-:W2:Y:S04]  /*34570*/  LDL.LU R28, [R1+0x34] ;  /* 0x00003400011c7983 */ /* 0x002ea80000300800 */
[----:B----4-:R-:W4:Y:S04]  /*34580*/  LDL.LU R44, [R1+0x30] ;  /* 0x00003000012c7983 */ /* 0x010f280000300800 */
[----:B0-----:R-:W4:Y:S04]  /*34590*/  LDL.LU R27, [R1+0x2c] ;  /* 0x00002c00011b7983 */ /* 0x001f280000300800 */
[----:B------:R-:W4:Y:S04]  /*345a0*/  LDL.LU R83, [R1+0x28] ;  /* 0x0000280001537983 */ /* 0x000f280000300800 */
[----:B------:R-:W4:Y:S04]  /*345b0*/  LDL.LU R77, [R1+0x2b6c] ;  /* 0x002b6c00014d7983 */ /* 0x000f280000300800 */
        /* <DEDUP_REMOVED lines=8> */
[----:B------:R-:W4:Y:S01]  /*34640*/  LDL.LU R84, [R1+0x2b58] ;  /* 0x002b580001547983 */ /* 0x000f220000300800 */
[----:B------:R-:W-:-:S05]  /*34650*/  LOP3.LUT R2, R2, 0x7f, RZ, 0xc0, !PT ;  /* 0x0000007f02027812 */ /* 0x000fca00078ec0ff */
        /* <DEDUP_REMOVED lines=11> */
[----:B---3--:R-:W3:Y:S04]  /*34710*/  LDL.LU R91, [R1+0x2b40] ;  /* 0x002b4000015b7983 */ /* 0x008ee80000300800 */
[----:B------:R0:W-:Y:S04]  /*34720*/  STS.U8 [R2+UR5+0x10c00], R92 ;  /* 0x010c005c02007988 */ /* 0x0001e80008000005 */
        /* <DEDUP_REMOVED lines=8> */
[----:B------:R-:W4:Y:S04]  /*347b0*/  LDL.LU R4, [R1+0x2b30] ;  /* 0x002b300001047983 */ /* 0x000f280000300800 */
[----:B------:R-:W4:Y:S04]  /*347c0*/  LDL.LU R5, [R1+0x2b2c] ;  /* 0x002b2c0001057983 */ /* 0x000f280000300800 */
        /* <DEDUP_REMOVED lines=11> */
[----:B--2---:R0:W-:Y:S04]  /*34880*/  STS.U8 [R2+UR5+0x1a000], R11 ;  /* 0x01a0000b02007988 */ /* 0x0041e80008000005 */
[----:B0-----:R-:W2:Y:S04]  /*34890*/  LDL.LU R11, [R1+0x2b10] ;  /* 0x002b1000010b7983 */ /* 0x001ea80000300800 */
[----:B------:R0:W-:Y:S02]  /*348a0*/  STS.U8 [R2+UR5+0x12400], R80 ;  /* 0x0124005002007988 */ /* 0x0001e40008000005 */
[----:B0-----:R-:W-:-:S04]  /*348b0*/  IMAD.MOV.U32 R80, RZ, RZ, R24 ;  /* 0x000000ffff507224 */ /* 0x001fc800078e0018 */
[----:B------:R-:W-:Y:S01]  /*348c0*/  @!P4 IMAD.MOV R80, RZ, RZ, -R80 ;  /* 0x000000ffff50c224 */ /* 0x000fe200078e0a50 */
[----:B------:R-:W-:-:S13]  /*348d0*/  ISETP.GT.U32.AND P4, PT, R19, R21, PT ;  /* 0x000000151300720c */ /* 0x000fda0003f84070 */
[----:B------:R-:W-:-:S05]  /*348e0*/  @!P4 IMAD.IADD R21, R21, 0x1, -R19 ;  /* 0x000000011515c824 */ /* 0x000fca00078e0a13 */
[----:B------:R-:W-:-:S13]  /*348f0*/  ISETP.GT.U32.AND P4, PT, R19, R21, PT ;  /* 0x000000151300720c */ /* 0x000fda0003f84070 */
[----:B------:R-:W-:Y:S01]  /*34900*/  @!P4 IMAD.IADD R21, R21, 0x1, -R19 ;  /* 0x000000011515c824 */ /* 0x000fe200078e0a13 */
[----:B------:R-:W-:-:S13]  /*34910*/  ISETP.GT.U32.AND P4, PT, R19, R22, PT ;  /* 0x000000161300720c */ /* 0x000fda0003f84070 */
[----:B------:R-:W-:-:S05]  /*34920*/  @!P4 IMAD.IADD R22, R22, 0x1, -R19 ;  /* 0x000000011616c824 */ /* 0x000fca00078e0a13 */
[----:B------:R-:W-:-:S13]  /*34930*/  ISETP.GT.U32.AND P4, PT, R19, R22, PT ;  /* 0x000000161300720c */ /* 0x000fda0003f84070 */
[--C-:B------:R-:W-:Y:S01]  /*34940*/  @!P4 IMAD.IADD R22, R22, 0x1, -R19.reuse ;  /* 0x000000011616c824 */ /* 0x100fe200078e0a13 */
[----:B------:R-:W-:Y:S01]  /*34950*/  ISETP.GT.U32.AND P4, PT, R19, R23, PT ;  /* 0x000000171300720c */ /* 0x000fe20003f84070 */
[----:B---3--:R0:W-:Y:S04]  /*34960*/  STS.U8 [R2+UR5+0x14000], R3 ;  /* 0x0140000302007988 */ /* 0x0081e80008000005 */
[----:B----4-:R1:W-:Y:S08]  /*34970*/  STS.U8 [R2+UR5+0x1bc00], R4 ;  /* 0x01bc000402007988 */ /* 0x0103f00008000005 */
[----:B------:R-:W-:Y:S01]  /*34980*/  @!P4 IMAD.IADD R23, R23, 0x1, -R19 ;  /* 0x000000011717c824 */ /* 0x000fe200078e0a13 */
[----:B0-----:R-:W-:Y:S01]  /*34990*/  IADD3 R3, P4, PT, R41, R17, RZ ;  /* 0x0000001129037210 */ /* 0x001fe20007f9e0ff */
[----:B------:R-:W-:Y:S04]  /*349a0*/  STS.U8 [R2+UR5+0x13400], R43 ;  /* 0x0134002b02007988 */ /* 0x000fe80008000005 */
[----:B------:R-:W-:Y:S04]  /*349b0*/  STS.U8 [R2+UR5+0x13000], R10 ;  /* 0x0130000a02007988 */ /* 0x000fe80008000005 */
[----:B------:R-:W-:Y:S04]  /*349c0*/  STS.U8 [R2+UR5+0x1b000], R14 ;  /* 0x01b0000e02007988 */ /* 0x000fe80008000005 */
[----:B------:R0:W-:Y:S01]  /*349d0*/  STS.U8 [R2+UR5+0x1b400], R7 ;  /* 0x01b4000702007988 */ /* 0x0001e20008000005 */
[----:B-1----:R-:W-:-:S03]  /*349e0*/  IMAD.X R4, R42, 0x1, R15, P4 ;  /* 0x000000012a047824 */ /* 0x002fc600020e060f */
[----:B------:R-:W-:Y:S04]  /*349f0*/  STS.U8 [R2+UR5+0x1a400], R28 ;  /* 0x01a4001c02007988 */ /* 0x000fe80008000005 */
[----:B------:R-:W-:Y:S04]  /*34a00*/  STS.U8 [R2+UR5+0x12800], R44 ;  /* 0x0128002c02007988 */ /* 0x000fe80008000005 */
[----:B------:R1:W-:Y:S04]  /*34a10*/  STS.U8 [R2+UR5+0x1a800], R27 ;  /* 0x01a8001b02007988 */ /* 0x0003e80008000005 */
[----:B------:R-:W-:Y:S04]  /*34a20*/  STS.U8 [R2+UR5+0x12c00], R83 ;  /* 0x012c005302007988 */ /* 0x000fe80008000005 */
[----:B------:R-:W-:Y:S01]  /*34a30*/  STS.U8 [R2+UR5+0x13800], R9 ;  /* 0x0138000902007988 */ /* 0x000fe20008000005 */
[----:B0-----:R-:W-:-:S03]  /*34a40*/  LOP3.LUT R7, R2, 0x10, RZ, 0x3c, !PT ;  /* 0x0000001002077812 */ /* 0x001fc600078e3cff */
        /* <DEDUP_REMOVED lines=33> */
[----:B-1----:R-:W-:-:S05]  /*34c60*/  VIADD R27, R0, 0xce ;  /* 0x000000ce001b7836 */ /* 0x002fca0000000000 */
[----:B------:R-:W-:Y:S02]  /*34c70*/  IABS R24, R27 ;  /* 0x0000001b00187213 */ /* 0x000fe40000000000 */
[----:B------:R-:W-:-:S13]  /*34c80*/  ISETP.GT.U32.AND P4, PT, R19, R23, PT ;  /* 0x000000171300720c */ /* 0x000fda0003f84070 */
[----:B------:R-:W-:Y:S01]  /*34c90*/  @!P4 IMAD.IADD R23, R23, 0x1, -R19 ;  /* 0x000000011717c824 */ /* 0x000fe200078e0a13 */
[----:B--2---:R0:W-:Y:S04]  /*34ca0*/  STS.U8 [R2+UR5+0x1ac00], R11 ;  /* 0x01ac000b02007988 */ /* 0x0041e80008000005 */
[----:B0-----:R-:W2:Y:S04]  /*34cb0*/  LDL.LU R11, [R1+0x2b0c] ;  /* 0x002b0c00010b7983 */ /* 0x001ea80000300800 */
[----:B------:R-:W-:Y:S04]  /*34cc0*/  STL [R1+0x27cc], R80 ;  /* 0x0027cc5001007387 */ /* 0x000fe80000100800 */
[----:B------:R-:W-:Y:S04]  /*34cd0*/  STL [R1+0x27d8], R80 ;  /* 0x0027d85001007387 */ /* 0x000fe80000100800 */
[----:B------:R-:W-:Y:S04]  /*34ce0*/  STL [R1+0x27dc], R80 ;  /* 0x0027dc5001007387 */ /* 0x000fe80000100800 */
[----:B------:R-:W-:Y:S04]  /*34cf0*/  STL [R1+0x27e0], R80 ;  /* 0x0027e05001007387 */ /* 0x000fe80000100800 */
[----:B------:R-:W-:Y:S04]  /*34d00*/  STL [R1+0x27f8], R80 ;  /* 0x0027f85001007387 */ /* 0x000fe80000100800 */
[----:B------:R-:W3:Y:S04]  /*34d10*/  LDL.LU R10, [R1+0x2b08] ;  /* 0x002b0800010a7983 */ /* 0x000ee80000300800 */
[----:B------:R-:W4:Y:S04]  /*34d20*/  LDL.LU R14, [R1+0x2b04] ;  /* 0x002b0400010e7983 */ /* 0x000f280000300800 */
        /* <DEDUP_REMOVED lines=10> */
[----:B------:R0:W-:Y:S04]  /*34dd0*/  STS.U8 [R7+UR5+0x1c080], R34 ;  /* 0x01c0802207007988 */ /* 0x0001e80008000005 */
[----:B------:R1:W-:Y:S04]  /*34de0*/  STL [R1+0x9b8], R3 ;  /* 0x0009b80301007387 */ /* 0x0003e80000100800 */
[----:B------:R-:W-:Y:S01]  /*34df0*/  STL [R1+0x9b4], R4 ;  /* 0x0009b40401007387 */ /* 0x000fe20000100800 */
[----:B0-----:R-:W-:-:S03]  /*34e00*/  @P0 IMAD.MOV.U32 R34, RZ, RZ, R3 ;  /* 0x000000ffff220224 */ /* 0x001fc600078e0003 */
[----:B-1----:R-:W2:Y:S04]  /*34e10*/  LDL.LU R3, [R1+0x9d0] ;  /* 0x0009d00001037983 */ /* 0x002ea80000300800 */
[----:B------:R0:W-:Y:S04]  /*34e20*/  STS.U8 [R7+UR5+0x14480], R33 ;  /* 0x0144802107007988 */ /* 0x0001e80008000005 */
[----:B------:R1:W-:Y:S04]  /*34e30*/  STS.U8 [R7+UR5+0x1c480], R29 ;  /* 0x01c4801d07007988 */ /* 0x0003e80008000005 */
[----:B------:R-:W2:Y:S04]  /*34e40*/  LDL.LU R5, [R1+0x9e0] ;  /* 0x0009e00001057983 */ /* 0x000ea80000300800 */
[----:B------:R0:W-:Y:S04]  /*34e50*/  STS.U8 [R7+UR5+0x14880], R32 ;  /* 0x0148802007007988 */ /* 0x0001e80008000005 */
[----:B------:R0:W-:Y:S04]  /*34e60*/  STS.U8 [R7+UR5+0x14080], R35 ;  /* 0x0140802307007988 */ /* 0x0001e80008000005 */
[----:B------:R-:W-:Y:S04]  /*34e70*/  STS.U8 [R7+UR5+0x10080], R64 ;  /* 0x0100804007007988 */ /* 0x000fe80008000005 */
[----:B------:R-:W-:Y:S04]  /*34e80*/  STS.U8 [R7+UR5+0x18080], R63 ;  /* 0x0180803f07007988 */ /* 0x000fe80008000005 */
[----:B------:R-:W-:Y:S04]  /*34e90*/  STS.U8 [R7+UR5+0x10480], R62 ;  /* 0x0104803e07007988 */ /* 0x000fe80008000005 */
[----:B------:R-:W-:Y:S04]  /*34ea0*/  STS.U8 [R7+UR5+0x18480], R61 ;  /* 0x0184803d07007988 */ /* 0x000fe80008000005 */
[----:B------:R-:W-:Y:S01]  /*34eb0*/  STS.U8 [R7+UR5+0x10880], R60 ;  /* 0x0108803c07007988 */ /* 0x000fe20008000005 */
[----:B0-----:R-:W-:-:S02]  /*34ec0*/  IMAD.MOV.U32 R33, RZ, RZ, R21 ;  /* 0x000000ffff217224 */ /* 0x001fc400078e0015 */
[----:B-1----:R-:W-:Y:S01]  /*34ed0*/  VIADD R29, R0, 0xcf ;  /* 0x000000cf001d7836 */ /* 0x002fe20000000000 */
[----:B------:R-:W-:Y:S04]  /*34ee0*/  STS.U8 [R7+UR5+0x18880], R59 ;  /* 0x0188803b07007988 */ /* 0x000fe80008000005 */
[----:B------:R-:W-:Y:S01]  /*34ef0*/  STS.U8 [R7+UR5+0x10c80], R58 ;  /* 0x010c803a07007988 */ /* 0x000fe20008000005 */
[----:B------:R-:W-:Y:S01]  /*34f00*/  @!P5 IMAD.MOV R33, RZ, RZ, -R33 ;  /* 0x000000ffff21d224 */ /* 0x000fe200078e0a21 */
[----:B------:R-:W-:Y:S01]  /*34f10*/  ISETP.GT.U32.AND P5, PT, R19, R25, PT ;  /* 0x000000191300720c */ /* 0x000fe20003fa4070 */
[----:B------:R-:W-:Y:S01]  /*34f20*/  IMAD.MOV.U32 R21, RZ, RZ, R24 ;  /* 0x000000ffff157224 */ /* 0x000fe200078e0018 */
[----:B------:R-:W-:Y:S01]  /*34f30*/  PRMT R32, RZ, 0x7610, R32 ;  /* 0x00007610ff207816 */ /* 0x000fe20000000020 */
[----:B------:R-:W-:Y:S01]  /*34f40*/  @P0 IMAD.MOV.U32 R35, RZ, RZ, R4 ;  /* 0x000000ffff230224 */ /* 0x000fe200078e0004 */
[----:B------:R-:W-:Y:S01]  /*34f50*/  IABS R28, R29 ;  /* 0x0000001d001c7213 */ /* 0x000fe20000000000 */
[----:B------:R-:W-:Y:S01]  /*34f60*/  IMAD.HI.U32 R24, R20, R21, RZ ;  /* 0x0000001514187227 */ /* 0x000fe200078e00ff */
        /* <DEDUP_REMOVED lines=13> */
[----:B------:R1:W2:Y:S01]  /*35040*/  @P0 LDG.E.U8 R32, desc[UR18][R34.64] ;  /* 0x0000001222200981 */ /* 0x0002a2000c1e1100 */
[----:B------:R-:W-:-:S02]  /*35050*/  @!P5 IMAD.IADD R25, R25, 0x1, -R19 ;  /* 0x000000011919d824 */ /* 0x000fc400078e0a13 */
[----:B------:R-:W-:Y:S01]  /*35060*/  IMAD.MOV R24, RZ, RZ, -R24 ;  /* 0x000000ffff187224 */ /* 0x000fe200078e0a18 */
[----:B------:R-:W2:Y:S03]  /*35070*/  LDL.LU R6, [R1+0x9dc] ;  /* 0x0009dc0001067983 */ /* 0x000ea60000300800 */
[C---:B------:R-:W-:Y:S02]  /*35080*/  IMAD R21, R19.reuse, R24, R21 ;  /* 0x0000001813157224 */ /* 0x040fe400078e0215 */
[----:B-1----:R-:W-:Y:S02]  /*35090*/  IMAD.MOV.U32 R34, RZ, RZ, R22 ;  /* 0x000000ffff227224 */ /* 0x002fe400078e0016 */
[----:B------:R-:W-:Y:S01]  /*350a0*/  IMAD.MOV.U32 R22, RZ, RZ, R28 ;  /* 0x000000ffff167224 */ /* 0x000fe200078e001c */
[----:B------:R-:W-:-:S03]  /*350b0*/  ISETP.GT.U32.AND P5, PT, R19, R25, PT ;  /* 0x000000191300720c */ /* 0x000fc60003fa4070 */
[----:B------:R-:W-:-:S04]  /*350c0*/  IMAD.HI.U32 R24, R20, R22, RZ ;  /* 0x0000001614187227 */ /* 0x000fc800078e00ff */
[----:B------:R-:W-:Y:S01]  /*350d0*/  @!P2 IMAD.MOV R34, RZ, RZ, -R34 ;  /* 0x000000ffff22a224 */ /* 0x000fe200078e0a22 */
[----:B------:R-:W-:Y:S02]  /*350e0*/  ISETP.GE.AND P2, PT, R30, RZ, PT ;  /* 0x000000ff1e00720c */ /* 0x000fe40003f46270 */
[----:B------:R-:W-:Y:S01]  /*350f0*/  ISETP.GT.U32.AND P4, PT, R19, R21, PT ;  /* 0x000000151300720c */ /* 0x000fe20003f84070 */
[----:B------:R-:W-:-:S04]  /*35100*/  IMAD.MOV R24, RZ, RZ, -R24 ;  /* 0x000000ffff187224 */ /* 0x000fc800078e0a18 */
[----:B------:R-:W-:Y:S02]  /*35110*/  IMAD R22, R19, R24, R22 ;  /* 0x0000001813167224 */ /* 0x000fe400078e0216 */
[----:B------:R-:W-:Y:S02]  /*35120*/  IMAD.MOV.U32 R35, RZ, RZ, R23 ;  /* 0x000000ffff237224 */ /* 0x000fe400078e0017 */
[----:B------:R-:W-:Y:S02]  /*35130*/  @!P5 IMAD.IADD R25, R25, 0x1, -R19 ;  /* 0x000000011919d824 */ /* 0x000fe400078e0a13 */
[C---:B------:R-:W-:Y:S01]  /*35140*/  VIADD R30, R0.reuse, 0xd1 ;  /* 0x000000d1001e7836 */ /* 0x040fe20000000000 */
[----:B------:R-:W-:Y:S01]  /*35150*/  ISETP.GT.U32.AND P5, PT, R19, R22, PT ;  /* 0x000000161300720c */ /* 0x000fe20003fa4070 */
[----:B------:R-:W-:Y:S01]  /*35160*/  @!P2 IMAD.MOV R35, RZ, RZ, -R35 ;  /* 0x000000ffff23a224 */ /* 0x000fe200078e0a23 */
[----:B------:R-:W-:Y:S01]  /*35170*/  ISETP.GE.AND P2, PT, R31, RZ, PT ;  /* 0x000000ff1f00720c */ /* 0x000fe20003f46270 */
[----:B------:R-:W-:Y:S01]  /*35180*/  @!P4 IMAD.IADD R21, R21, 0x1, -R19 ;  /* 0x000000011515c824 */ /* 0x000fe200078e0a13 */
[----:B------:R-:W-:Y:S01]  /*35190*/  IABS R23, R30 ;  /* 0x0000001e00177213 */ /* 0x000fe20000000000 */
[----:B------:R-:W-:-:S03]  /*351a0*/  VIADD R31, R0, 0xd2 ;  /* 0x000000d2001f7836 */ /* 0x000fc60000000000 */
[----:B------:R-:W-:Y:S01]  /*351b0*/  ISETP.GT.U32.AND P4, PT, R19, R21, PT ;  /* 0x000000151300720c */ /* 0x000fe20003f84070 */
[----:B------:R-:W-:Y:S01]  /*351c0*/  IMAD.HI.U32 R24, R20, R23, RZ ;  /* 0x0000001714187227 */ /* 0x000fe200078e00ff */
[----:B------:R-:W-:-:S03]  /*351d0*/  IABS R28, R31 ;  /* 0x0000001f001c7213 */ /* 0x000fc60000000000 */
[----:B0-----:R-:W-:Y:S02]  /*351e0*/  IMAD.MOV.U32 R36, RZ, RZ, R25 ;  /* 0x000000ffff247224 */ /* 0x001fe400078e0019 */
[----:B------:R-:W-:Y:S02]  /*351f0*/  @!P5 IMAD.IADD R22, R22, 0x1, -R19 ;  /* 0x000000011616d824 */ /* 0x000fe400078e0a13 */
[----:B------:R-:W-:Y:S02]  /*35200*/  IMAD.MOV R25, RZ, RZ, -R24 ;  /* 0x000000ffff197224 */ /* 0x000fe400078e0a18 */
[----:B------:R-:W-:Y:S02]  /*35210*/  IMAD.MOV.U32 R24, RZ, RZ, R28 ;  /* 0x000000ffff187224 */ /* 0x000fe400078e001c */
[C---:B------:R-:W-:Y:S01]  /*35220*/  IMAD R23, R19.reuse, R25, R23 ;  /* 0x0000001913177224 */ /* 0x040fe200078e0217 */
[----:B------:R-:W-:Y:S01]  /*35230*/  ISETP.GT.U32.AND P5, PT, R19, R22, PT ;  /* 0x000000161300720c */ /* 0x000fe20003fa4070 */
[----:B------:R-:W-:-:S04]  /*35240*/  IMAD.HI.U32 R25, R20, R24, RZ ;  /* 0x0000001814197227 */ /* 0x000fc800078e00ff */
[----:B------:R-:W-:Y:S01]  /*35250*/  @!P2 IMAD.MOV R36, RZ, RZ, -R36 ;  /* 0x000000ffff24a224 */ /* 0x000fe200078e0a24 */
[----:B------:R-:W-:Y:S01]  /*35260*/  ISETP.GE.AND P2, PT, R27, RZ, PT ;  /* 0x000000ff1b00720c */ /* 0x000fe20003f46270 */
[----:B------:R-:W-:Y:S01]  /*35270*/  @!P4 IMAD.IADD R21, R21, 0x1, -R19 ;  /* 0x000000011515c824 */ /* 0x000fe200078e0a13 */
[C---:B------:R-:W-:Y:S01]  /*35280*/  ISETP.GT.U32.AND P4, PT, R19.reuse, R23, PT ;  /* 0x000000171300720c */ /* 0x040fe20003f84070 */
[----:B------:R-:W-:Y:S02]  /*35290*/  IMAD.MOV R27, RZ, RZ, -R25 ;  /* 0x000000ffff1b7224 */ /* 0x000fe400078e0a19 */
[----:B------:R-:W-:Y:S02]  /*352a0*/  IMAD.MOV.U32 R37, RZ, RZ, R21 ;  /* 0x000000ffff257224 */ /* 0x000fe400078e0015 */
[----:B------:R-:W-:Y:S02]  /*352b0*/  IMAD R21, R19, R27, R24 ;  /* 0x0000001b13157224 */ /* 0x000fe400078e0218 */
[----:B------:R-:W-:-:S02]  /*352c0*/  VIADD R28, R0, 0xd3 ;  /* 0x000000d3001c7836 */ /* 0x000fc40000000000 */
[--C-:B------:R-:W-:Y:S01]  /*352d0*/  @!P5 IMAD.IADD R22, R22, 0x1, -R19.reuse ;  /* 0x000000011616d824 */ /* 0x100fe200078e0a13 */
[----:B------:R-:W-:Y:S02]  /*352e0*/  ISETP.GT.U32.AND P5, PT, R19, R21, PT ;  /* 0x000000151300720c */ /* 0x000fe40003fa4070 */
[----:B------:R-:W-:Y:S01]  /*352f0*/  IABS R25, R28 ;  /* 0x0000001c00197213 */ /* 0x000fe20000000000 */
[----:B------:R-:W-:Y:S02]  /*35300*/  VIADD R27, R0, 0xd4 ;  /* 0x000000d4001b7836 */ /* 0x000fe40000000000 */
[----:B------:R-:W-:Y:S02]  /*35310*/  @!P4 IMAD.IADD R23, R23, 0x1, -R19 ;  /* 0x000000011717c824 */ /* 0x000fe400078e0a13 */
[----:B------:R-:W-:Y:S01]  /*35320*/  @!P2 IMAD.MOV R37, RZ, RZ, -R37 ;  /* 0x000000ffff25a224 */ /* 0x000fe200078e0a25 */
[----:B------:R-:W-:Y:S01]  /*35330*/  ISETP.GE.AND P2, PT, R29, RZ, PT ;  /* 0x000000ff1d00720c */ /* 0x000fe20003f46270 */
[----:B------:R-:W-:Y:S01]  /*35340*/  IMAD.HI.U32 R24, R20, R25, RZ ;  /* 0x0000001914187227 */ /* 0x000fe200078e00ff */
[----:B------:R-:W-:-:S02]  /*35350*/  IABS R29, R27 ;  /* 0x0000001b001d7213 */ /* 0x000fc40000000000 */
[----:B------:R-:W-:Y:S01]  /*35360*/  ISETP.GT.U32.AND P4, PT, R19, R23, PT ;  /* 0x000000171300720c */ /* 0x000fe20003f84070 */
[----:B------:R-:W-:Y:S02]  /*35370*/  IMAD.MOV.U32 R38, RZ, RZ, R22 ;  /* 0x000000ffff267224 */ /* 0x000fe400078e0016 */
[----:B------:R-:W-:Y:S02]  /*35380*/  IMAD.MOV R22, RZ, RZ, -R24 ;  /* 0x000000ffff167224 */ /* 0x000fe400078e0a18 */
[----:B------:R-:W-:Y:S02]  /*35390*/  @!P5 IMAD.IADD R21, R21, 0x1, -R19 ;  /* 0x000000011515d824 */ /* 0x000fe400078e0a13 */
[----:B------:R-:W-:Y:S02]  /*353a0*/  IMAD.MOV.U32 R24, RZ, RZ, R29 ;  /* 0x000000ffff187224 */ /* 0x000fe400078e001d */
[C---:B------:R-:W-:Y:S01]  /*353b0*/  IMAD R22, R19.reuse, R22, R25 ;  /* 0x0000001613167224 */ /* 0x040fe200078e0219 */
[----:B------:R-:W-:Y:S01]  /*353c0*/  ISETP.GT.U32.AND P5, PT, R19, R21, PT ;  /* 0x000000151300720c */ /* 0x000fe20003fa4070 */
[----:B------:R-:W-:-:S04]  /*353d0*/  IMAD.HI.U32 R25, R20, R24, RZ ;  /* 0x0000001814197227 */ /* 0x000fc800078e00ff */
[----:B------:R-:W-:Y:S01]  /*353e0*/  @!P2 IMAD.MOV R38, RZ, RZ, -R38 ;  /* 0x000000ffff26a224 */ /* 0x000fe200078e0a26 */
[----:B------:R-:W-:Y:S01]  /*353f0*/  ISETP.GE.AND P2, PT, R30, RZ, PT ;  /* 0x000000ff1e00720c */ /* 0x000fe20003f46270 */
[----:B------:R-:W-:Y:S01]  /*35400*/  @!P4 IMAD.IADD R23, R23, 0x1, -R19 ;  /* 0x000000011717c824 */ /* 0x000fe200078e0a13 */
[----:B------:R-:W-:Y:S01]  /*35410*/  ISETP.GT.U32.AND P4, PT, R19, R22, PT ;  /* 0x000000161300720c */ /* 0x000fe20003f84070 */
[----:B------:R-:W-:-:S04]  /*35420*/  IMAD.MOV R30, RZ, RZ, -R25 ;  /* 0x000000ffff1e7224 */ /* 0x000fc800078e0a19 */
[----:B------:R-:W-:Y:S02]  /*35430*/  IMAD R24, R19, R30, R24 ;  /* 0x0000001e13187224 */ /* 0x000fe400078e0218 */
[----:B------:R-:W-:Y:S02]  /*35440*/  VIADD R29, R0, 0xd5 ;  /* 0x000000d5001d7836 */ /* 0x000fe40000000000 */
[----:B------:R-:W-:Y:S01]  /*35450*/  @!P5 IMAD.IADD R21, R21, 0x1, -R19 ;  /* 0x000000011515d824 */ /* 0x000fe200078e0a13 */
[----:B------:R-:W-:Y:S01]  /*35460*/  ISETP.GT.U32.AND P5, PT, R19, R24, PT ;  /* 0x000000181300720c */ /* 0x000fe20003fa4070 */
[----:B------:R-:W-:Y:S01]  /*35470*/  IMAD.MOV.U32 R39, RZ, RZ, R23 ;  /* 0x000000ffff277224 */ /* 0x000fe200078e0017 */
[----:B------:R-:W-:Y:S01]  /*35480*/  IABS R25, R29 ;  /* 0x0000001d00197213 */ /* 0x000fe20000000000 */
[----:B------:R-:W-:Y:S02]  /*35490*/  @!P4 IMAD.IADD R22, R22, 0x1, -R19 ;  /* 0x000000011616c824 */ /* 0x000fe400078e0a13 */
[----:B------:R-:W-:-:S02]  /*354a0*/  VIADD R30, R0, 0xd6 ;  /* 0x000000d6001e7836 */ /* 0x000fc40000000000 */
[----:B------:R-:W-:Y:S01]  /*354b0*/  @!P2 IMAD.MOV R39, RZ, RZ, -R39 ;  /* 0x000000ffff27a224 */ /* 0x000fe200078e0a27 */
[----:B------:R-:W-:Y:S01]  /*354c0*/  ISETP.GE.AND P2, PT, R31, RZ, PT ;  /* 0x000000ff1f00720c */ /* 0x000fe20003f46270 */
[----:B------:R-:W-:Y:S01]  /*354d0*/  IMAD.HI.U32 R23, R20, R25, RZ ;  /* 0x0000001914177227 */ /* 0x000fe200078e00ff */
[----:B------:R-:W-:Y:S02]  /*354e0*/  ISETP.GT.U32.AND P4, PT, R19, R22, PT ;  /* 0x000000161300720c */ /* 0x000fe40003f84070 */
[----:B------:R-:W-:Y:S01]  /*354f0*/  IABS R31, R30 ;  /* 0x0000001e001f7213 */ /* 0x000fe20000000000 */
[----:B------:R-:W-:Y:S02]  /*35500*/  IMAD.MOV.U32 R40, RZ, RZ, R21 ;  /* 0x000000ffff287224 */ /* 0x000fe400078e0015 */
[----:B------:R-:W-:Y:S02]  /*35510*/  IMAD.MOV R21, RZ, RZ, -R23 ;  /* 0x000000ffff157224 */ /* 0x000fe400078e0a17 */
[----:B------:R-:W-:-:S02]  /*35520*/  @!P5 IMAD.IADD R24, R24, 0x1, -R19 ;  /* 0x000000011818d824 */ /* 0x000fc400078e0a13 */
        /* <DEDUP_REMOVED lines=9> */
[C---:B------:R-:W-:Y:S02]  /*355c0*/  IMAD R23, R19.reuse, R31, R23 ;  /* 0x0000001f13177224 */ /* 0x040fe400078e0217 */
[----:B------:R-:W-:Y:S02]  /*355d0*/  IMAD.MOV.U32 R41, RZ, RZ, R22 ;  /* 0x000000ffff297224 */ /* 0x000fe400078e0016 */
[----:B------:R-:W-:Y:S02]  /*355e0*/  VIADD R28, R0, 0xd7 ;  /* 0x000000d7001c7836 */ /* 0x000fe40000000000 */
[----:B------:R-:W-:Y:S01]  /*355f0*/  @!P5 IMAD.IADD R24, R24, 0x1, -R19 ;  /* 0x000000011818d824 */ /* 0x000fe200078e0a13 */
        /* <DEDUP_REMOVED lines=9> */
[----:B------:R-:W-:Y:S02]  /*35690*/  IMAD.MOV.U32 R42, RZ, RZ, R24 ;  /* 0x000000ffff2a7224 */ /* 0x000fe400078e0018 */
[----:B------:R-:W-:Y:S02]  /*356a0*/  @!P5 IMAD.IADD R23, R23, 0x1, -R19 ;  /* 0x000000011717d824 */ /* 0x000fe400078e0a13 */
[----:B------:R-:W-:Y:S02]  /*356b0*/  IMAD.MOV R24, RZ, RZ, -R22 ;  /* 0x000000ffff187224 */ /* 0x000fe400078e0a16 */
[----:B------:R-:W-:Y:S02]  /*356c0*/  IMAD.MOV.U32 R22, RZ, RZ, R31 ;  /* 0x000000ffff167224 */ /* 0x000fe400078e001f */
[----:B------:R-:W-:Y:S01]  /*356d0*/  @!P2 IMAD.MOV R42, RZ, RZ, -R42 ;  /* 0x000000ffff2aa224 */ /* 0x000fe200078e0a2a */
[----:B------:R-:W-:Y:S01]  /*356e0*/  ISETP.GE.AND P2, PT, R29, RZ, PT ;  /* 0x000000ff1d00720c */ /* 0x000fe20003f46270 */
[C---:B------:R-:W-:Y:S01]  /*356f0*/  IMAD R24, R19.reuse, R24, R25 ;  /* 0x0000001813187224 */ /* 0x040fe200078e0219 */
[----:B------:R-:W-:Y:S01]  /*35700*/  ISETP.GT.U32.AND P5, PT, R19, R23, PT ;  /* 0x000000171300720c */ /* 0x000fe20003fa4070 */
[----:B------:R-:W-:-:S04]  /*35710*/  IMAD.HI.U32 R29, R20, R22, RZ ;  /* 0x00000016141d7227 */ /* 0x000fc800078e00ff */
[----:B------:R-:W-:Y:S01]  /*35720*/  @!P4 IMAD.IADD R21, R21, 0x1, -R19 ;  /* 0x000000011515c824 */ /* 0x000fe200078e0a13 */
[----:B------:R-:W-:Y:S01]  /*35730*/  ISETP.GT.U32.AND P4, PT, R19, R24, PT ;  /* 0x000000181300720c */ /* 0x000fe20003f84070 */
[----:B------:R-:W-:-:S04]  /*35740*/  IMAD.MOV R29, RZ, RZ, -R29 ;  /* 0x000000ffff1d7224 */ /* 0x000fc800078e0a1d */
[----:B------:R-:W-:Y:S02]  /*35750*/  IMAD R22, R19, R29, R22 ;  /* 0x0000001d13167224 */ /* 0x000fe400078e0216 */
        /* <DEDUP_REMOVED lines=22> */
[C---:B------:R-:W-:Y:S01]  /*358c0*/  ISETP.GT.U32.AND P4, PT, R19.reuse, R21, PT ;  /* 0x000000151300720c */ /* 0x040fe20003f84070 */
[----:B------:R-:W-:Y:S02]  /*358d0*/  IMAD.MOV R29, RZ, RZ, -R28 ;  /* 0x000000ffff1d7224 */ /* 0x000fe400078e0a1c */
[----:B------:R-:W-:Y:S02]  /*358e0*/  IMAD.MOV.U32 R44, RZ, RZ, R24 ;  /* 0x000000ffff2c7224 */ /* 0x000fe400078e0018 */
[----:B------:R-:W-:Y:S02]  /*358f0*/  VIADD R30, R0, 0xdc ;  /* 0x000000dc001e7836 */ /* 0x000fe40000000000 */
[----:B------:R-:W-:Y:S02]  /*35900*/  IMAD R24, R19, R29, R23 ;  /* 0x0000001d13187224 */ /* 0x000fe400078e0217 */
[----:B------:R-:W-:-:S03]  /*35910*/  @!P5 IMAD.IADD R22, R22, 0x1, -R19 ;  /* 0x000000011616d824 */ /* 0x000fc600078e0a13 */
[----:B------:R-:W-:Y:S02]  /*35920*/  ISETP.GT.U32.AND P5, PT, R19, R24, PT ;  /* 0x000000181300720c */ /* 0x000fe40003fa4070 */
[----:B------:R-:W-:Y:S01]  /*35930*/  IABS R28, R30 ;  /* 0x0000001e001c7213 */ /* 0x000fe20000000000 */
[----:B------:R-:W-:Y:S01]  /*35940*/  @!P2 IMAD.MOV R44, RZ, RZ, -R44 ;  /* 0x000000ffff2ca224 */ /* 0x000fe200078e0a2c */
[----:B------:R-:W-:Y:S01]  /*35950*/  ISETP.GE.AND P2, PT, R27, RZ, PT ;  /* 0x000000ff1b00720c */ /* 0x000fe20003f46270 */
[----:B------:R-:W-:Y:S02]  /*35960*/  @!P4 IMAD.IADD R21, R21, 0x1, -R19 ;  /* 0x000000011515c824 */ /* 0x000fe400078e0a13 */
[----:B------:R-:W-:Y:S02]  /*35970*/  VIADD R29, R0, 0xdd ;  /* 0x000000dd001d7836 */ /* 0x000fe40000000000 */
[----:B------:R-:W-:Y:S01]  /*35980*/  IMAD.MOV.U32 R23, RZ, RZ, R28 ;  /* 0x000000ffff177224 */ /* 0x000fe200078e001c */
[----:B------:R-:W-:-:S03]  /*35990*/  ISETP.GT.U32.AND P4, PT, R19, R21, PT ;  /* 0x000000151300720c */ /* 0x000fc60003f84070 */
        /* <DEDUP_REMOVED lines=48> */
[----:B------:R-:W-:-:S03]  /*35ca0*/  IMAD.MOV.U32 R24, RZ, RZ, R49 ;  /* 0x000000ffff187224 */ /* 0x000fc600078e0031 */
[----:B------:R-:W-:Y:S01]  /*35cb0*/  ISETP.GT.U32.AND P4, PT, R19, R21, PT ;  /* 0x000000151300720c */ /* 0x000fe20003f84070 */
[----:B------:R-:W-:-:S04]  /*35cc0*/  IMAD.HI.U32 R49, R20, R24, RZ ;  /* 0x0000001814317227 */ /* 0x000fc800078e00ff */
[----:B------:R-:W-:Y:S02]  /*35cd0*/  IMAD.MOV.U32 R29, RZ, RZ, R22 ;  /* 0x000000ffff1d7224 */ /* 0x000fe400078e0016 */
[----:B------:R-:W-:Y:S02]  /*35ce0*/  @!P5 IMAD.IADD R23, R23, 0x1, -R19 ;  /* 0x000000011717d824 */ /* 0x000fe400078e0a13 */
[----:B------:R-:W-:Y:S02]  /*35cf0*/  IMAD.MOV R22, RZ, RZ, -R49 ;  /* 0x000000ffff167224 */ /* 0x000fe400078e0a31 */
[----:B------:R-:W-:Y:S01]  /*35d00*/  @!P2 IMAD.MOV R29, RZ, RZ, -R29 ;  /* 0x000000ffff1da224 */ /* 0x000fe200078e0a1d */
[----:B------:R-:W-:Y:S01]  /*35d10*/  ISETP.GE.AND P2, PT, R28, RZ, PT ;  /* 0x000000ff1c00720c */ /* 0x000fe20003f46270 */
[C---:B------:R-:W-:Y:S01]  /*35d20*/  IMAD R22, R19.reuse, R22, R24 ;  /* 0x0000001613167224 */ /* 0x040fe200078e0218 */
[----:B------:R-:W-:Y:S02]  /*35d30*/  ISETP.GT.U32.AND P5, PT, R19, R23, PT ;  /* 0x000000171300720c */ /* 0x000fe40003fa4070 */
[----:B--2---:R-:W-:Y:S01]  /*35d40*/  SEL R43, R26, R43, !P3 ;  /* 0x0000002b1a2b7207 */ /* 0x004fe20005800000 */
[----:B------:R-:W-:Y:S01]  /*35d50*/  @!P4 IMAD.IADD R21, R21, 0x1, -R19 ;  /* 0x000000011515c824 */ /* 0x000fe200078e0a13 */
[----:B------:R-:W-:-:S03]  /*35d60*/  ISETP.GT.U32.AND P4, PT, R19, R22, PT ;  /* 0x000000161300720c */ /* 0x000fc60003f84070 */
[----:B------:R-:W-:Y:S02]  /*35d70*/  IMAD R43, R43, UR4, RZ ;  /* 0x000000042b2b7c24 */ /* 0x000fe4000f8e02ff */
[----:B------:R-:W-:Y:S01]  /*35d80*/  IMAD.MOV.U32 R28, RZ, RZ, R21 ;  /* 0x000000ffff1c7224 */ /* 0x000fe200078e0015 */
[----:B------:R-:W-:Y:S01]  /*35d90*/  SEL R21, R26, R3, !P3 ;  /* 0x000000031a157207 */ /* 0x000fe20005800000 */
[----:B------:R-:W-:Y:S01]  /*35da0*/  VIADD R53, R0, 0xe2 ;  /* 0x000000e200357836 */ /* 0x000fe20000000000 */
[----:B----4-:R-:W-:Y:S01]  /*35db0*/  PRMT R14, RZ, 0x7610, R14 ;  /* 0x00007610ff0e7816 */ /* 0x010fe2000000000e */
[----:B------:R-:W-:Y:S01]  /*35dc0*/  @!P2 IMAD.MOV R28, RZ, RZ, -R28 ;  /* 0x000000ffff1ca224 */ /* 0x000fe200078e0a1c */
[----:B------:R-:W-:Y:S01]  /*35dd0*/  ISETP.GE.AND P2, PT, R27, RZ, PT ;  /* 0x000000ff1b00720c */ /* 0x000fe20003f46270 */
[----:B------:R-:W-:Y:S01]  /*35de0*/  @!P5 IMAD.IADD R23, R23, 0x1, -R19 ;  /* 0x000000011717d824 */ /* 0x000fe200078e0a13 */
[----:B------:R-:W-:Y:S02]  /*35df0*/  SHF.R.S32.HI R52, RZ, 0x1f, R43 ;  /* 0x0000001fff347819 */ /* 0x000fe4000001142b */
[----:B------:R-:W-:Y:S01]  /*35e00*/  IADD3 R4, P5, PT, R43, R18, RZ ;  /* 0x000000122b047210 */ /* 0x000fe20007fbe0ff */
[----:B------:R-:W-:Y:S01]  /*35e10*/  IMAD R27, R21, UR11, RZ ;  /* 0x0000000b151b7c24 */ /* 0x000fe2000f8e02ff */
[----:B------:R-:W-:Y:S01]  /*35e20*/  IABS R24, R53 ;  /* 0x0000003500187213 */ /* 0x000fe20000000000 */
[----:B------:R-:W-:Y:S01]  /*35e30*/  @!P4 IMAD.IADD R22, R22, 0x1, -R19 ;  /* 0x000000011616c824 */ /* 0x000fe200078e0a13 */
[----:B------:R-:W-:Y:S01]  /*35e40*/  ISETP.GE.AND P4, PT, R25, RZ, PT ;  /* 0x000000ff1900720c */ /* 0x000fe20003f86270 */
[----:B------:R-:W-:Y:S01]  /*35e50*/  IMAD.X R3, R52, 0x1, R16, P5 ;  /* 0x0000000134037824 */ /* 0x000fe200028e0610 */
[----:B------:R-:W-:-:S02]  /*35e60*/  SHF.R.S32.HI R25, RZ, 0x1f, R27 ;  /* 0x0000001fff197819 */ /* 0x000fc4000001141b */
[----:B------:R-:W-:Y:S01]  /*35e70*/  IADD3 R50, P5, PT, R27, R18, RZ ;  /* 0x000000121b327210 */ /* 0x000fe20007fbe0ff */
[----:B------:R-:W-:Y:S01]  /*35e80*/  IMAD.HI.U32 R49, R20, R24, RZ ;  /* 0x0000001814317227 */ /* 0x000fe200078e00ff */
[----:B------:R-:W-:Y:S01]  /*35e90*/  STL [R1+0x6e0], R4 ;  /* 0x0006e00401007387 */ /* 0x000fe20000100800 */
[----:B------:R-:W-:Y:S02]  /*35ea0*/  PRMT R2, RZ, 0x7610, R2 ;  /* 0x00007610ff027816 */ /* 0x000fe40000000002 */
[----:B---3--:R-:W-:Y:S01]  /*35eb0*/  PRMT R10, RZ, 0x7610, R10 ;  /* 0x00007610ff0a7816 */ /* 0x008fe2000000000a */
[----:B------:R-:W-:Y:S02]  /*35ec0*/  IMAD.MOV R49, RZ, RZ, -R49 ;  /* 0x000000ffff317224 */ /* 0x000fe400078e0a31 */
[----:B------:R-:W-:Y:S01]  /*35ed0*/  IMAD.X R51, R25, 0x1, R16, P5 ;  /* 0x0000000119337824 */ /* 0x000fe200028e0610 */
[----:B------:R-:W-:Y:S02]  /*35ee0*/  IADD3 R9, P5, PT, R27, R17, RZ ;  /* 0x000000111b097210 */ /* 0x000fe40007fbe0ff */
[----:B------:R-:W-:Y:S01]  /*35ef0*/  PRMT R11, RZ, 0x7610, R11 ;  /* 0x00007610ff0b7816 */ /* 0x000fe2000000000b */
[----:B------:R-:W-:Y:S01]  /*35f00*/  IMAD R21, R19, R49, R24 ;  /* 0x0000003113157224 */ /* 0x000fe200078e0218 */
[----:B------:R-:W-:Y:S01]  /*35f10*/  SEL R24, R26, R5, !P3 ;  /* 0x000000051a187207 */ /* 0x000fe20005800000 */
[----:B------:R0:W2:Y:S04]  /*35f20*/  @P6 LDG.E.U8 R14, desc[UR18][R50.64] ;  /* 0x00000012320e6981 */ /* 0x0000a8000c1e1100 */
[----:B------:R-:W3:Y:S01]  /*35f30*/  LDL.LU R5, [R1+0x9e4] ;  /* 0x0009e40001057983 */ /* 0x000ee20000300800 */
[----:B------:R-:W-:-:S03]  /*35f40*/  IMAD.X R25, R25, 0x1, R15, P5 ;  /* 0x0000000119197824 */ /* 0x000fc600028e060f */
[----:B------:R0:W-:Y:S04]  /*35f50*/  STL [R1+0x1730], R50 ;  /* 0x0017303201007387 */ /* 0x0001e80000100800 */
[----:B------:R-:W-:Y:S04]  /*35f60*/  STL [R1+0x6dc], R3 ;  /* 0x0006dc0301007387 */ /* 0x000fe80000100800 */
[----:B------:R1:W-:Y:S01]  /*35f70*/  STL [R1+0x172c], R51 ;  /* 0x00172c3301007387 */ /* 0x0003e20000100800 */
[----:B------:R-:W4:Y:S01]  /*35f80*/  LDCU UR4, c[0x0][0x3b0] ;  /* 0x00007600ff0477ac */ /* 0x000f220008000800 */
[----:B------:R-:W-:-:S02]  /*35f90*/  PRMT R89, RZ, 0x7610, R89 ;  /* 0x00007610ff597816 */ /* 0x000fc40000000059 */
[----:B------:R-:W-:Y:S02]  /*35fa0*/  PRMT R80, RZ, 0x7610, R80 ;  /* 0x00007610ff507816 */ /* 0x000fe40000000050 */
[----:B------:R-:W-:Y:S02]  /*35fb0*/  PRMT R8, RZ, 0x7610, R8 ;  /* 0x00007610ff087816 */ /* 0x000fe40000000008 */
[----:B------:R-:W-:Y:S02]  /*35fc0*/  PRMT R12, RZ, 0x7610, R12 ;  /* 0x00007610ff0c7816 */ /* 0x000fe4000000000c */
[----:B------:R-:W-:Y:S02]  /*35fd0*/  PRMT R13, RZ, 0x7610, R13 ;  /* 0x00007610ff0d7816 */ /* 0x000fe4000000000d */
[----:B------:R-:W-:Y:S01]  /*35fe0*/  PRMT R93, RZ, 0x7610, R93 ;  /* 0x00007610ff5d7816 */ /* 0x000fe2000000005d */
[----:B0-----:R-:W-:Y:S01]  /*35ff0*/  @P0 IMAD.MOV.U32 R50, RZ, RZ, R9 ;  /* 0x000000ffff320224 */ /* 0x001fe200078e0009 */
[----:B------:R-:W-:Y:S01]  /*36000*/  PRMT R92, RZ, 0x7610, R92 ;  /* 0x00007610ff5c7816 */ /* 0x000fe2000000005c */
[----:B-1----:R-:W-:Y:S01]  /*36010*/  @P0 IMAD.MOV.U32 R51, RZ, RZ, R25 ;  /* 0x000000ffff330224 */ /* 0x002fe200078e0019 */
[----:B------:R-:W-:-:S02]  /*36020*/  PRMT R91, RZ, 0x7610, R91 ;  /* 0x00007610ff5b7816 */ /* 0x000fc4000000005b */
[----:B------:R-:W-:Y:S02]  /*36030*/  PRMT R90, RZ, 0x7610, R90 ;  /* 0x00007610ff5a7816 */ /* 0x000fe4000000005a */
[----:B------:R-:W-:Y:S02]  /*36040*/  SEL R48, R26, R48, !P3 ;  /* 0x000000301a307207 */ /* 0x000fe40005800000 */
[----:B------:R-:W-:Y:S01]  /*36050*/  PRMT R88, RZ, 0x7610, R88 ;  /* 0x00007610ff587816 */ /* 0x000fe20000000058 */
[----:B------:R0:W3:Y:S01]  /*36060*/  @P0 LDG.E.U8 R2, desc[UR18][R50.64] ;  /* 0x0000001232020981 */ /* 0x0000e2000c1e1100 */
[----:B------:R-:W-:-:S03]  /*36070*/  IMAD R24, R24, UR10, RZ ;  /* 0x0000000a18187c24 */ /* 0x000fc6000f8e02ff */
[----:B------:R1:W-:Y:S04]  /*36080*/  STL [R1+0x1738], R9 ;  /* 0x0017380901007387 */ /* 0x0003e80000100800 */
[----:B------:R-:W-:Y:S01]  /*36090*/  STS.U8 [R7+UR5+0x1c880], R32 ;  /* 0x01c8802007007988 */ /* 0x000fe20008000005 */
[----:B------:R-:W1:Y:S01]  /*360a0*/  LDCU UR10, c[0x0][0x3b0] ;  /* 0x00007600ff0a77ac */ /* 0x000e620008000800 */
[----:B------:R-:W-:Y:S02]  /*360b0*/  PRMT R87, RZ, 0x7610, R87 ;  /* 0x00007610ff577816 */ /* 0x000fe40000000057 */
[----:B------:R-:W-:Y:S02]  /*360c0*/  SHF.R.S32.HI R27, RZ, 0x1f, R24 ;  /* 0x0000001fff1b7819 */ /* 0x000fe40000011418 */
[----:B------:R-:W-:-:S02]  /*360d0*/  IADD3 R83, P5, PT, R24, R18, RZ ;  /* 0x0000001218537210 */ /* 0x000fc40007fbe0ff */
[----:B------:R-:W-:Y:S02]  /*360e0*/  SEL R31, R26, R31, !P3 ;  /* 0x0000001f1a1f7207 */ /* 0x000fe40005800000 */
[----:B------:R-:W-:Y:S02]  /*360f0*/  PRMT R86, RZ, 0x7610, R86 ;  /* 0x00007610ff567816 */ /* 0x000fe40000000056 */
[----:B------:R-:W-:Y:S02]  /*36100*/  PRMT R85, RZ, 0x7610, R85 ;  /* 0x00007610ff557816 */ /* 0x000fe40000000055 */
[----:B------:R-:W-:Y:S01]  /*36110*/  PRMT R84, RZ, 0x7610, R84 ;  /* 0x00007610ff547816 */ /* 0x000fe20000000054 */
[----:B0-----:R-:W-:Y:S01]  /*36120*/  IMAD.X R50, R27, 0x1, R16, P5 ;  /* 0x000000011b327824 */ /* 0x001fe200028e0610 */
[----:B------:R-:W-:Y:S02]  /*36130*/  PRMT R82, RZ, 0x7610, R82 ;  /* 0x00007610ff527816 */ /* 0x000fe40000000052 */
[----:B------:R-:W-:-:S02]  /*36140*/  PRMT R81, RZ, 0x7610, R81 ;  /* 0x00007610ff517816 */ /* 0x000fc40000000051 */
[C---:B------:R-:W-:Y:S01]  /*36150*/  SEL R28, R26.reuse, R28, !P3 ;  /* 0x0000001c1a1c7207 */ /* 0x040fe20005800000 */
[----:B------:R-:W-:Y:S02]  /*36160*/  @P6 IMAD.MOV.U32 R51, RZ, RZ, R50 ;  /* 0x000000ffff336224 */ /* 0x000fe400078e0032 */
[----:B------:R-:W-:Y:S01]  /*36170*/  @!P2 IMAD.MOV R23, RZ, RZ, -R23 ;  /* 0x000000ffff17a224 */ /* 0x000fe200078e0a17 */
[----:B------:R-:W-:Y:S01]  /*36180*/  PRMT R79, RZ, 0x7610, R79 ;  /* 0x00007610ff4f7816 */ /* 0x000fe2000000004f */
[----:B------:R-:W0:Y:S01]  /*36190*/  LDCU UR11, c[0x0][0x3b0] ;  /* 0x00007600ff0b77ac */ /* 0x000e220008000800 */
[----:B--2---:R-:W-:Y:S04]  /*361a0*/  STL [R1+0x26ec], R14 ;  /* 0x0026ec0e01007387 */ /* 0x004fe80000100800 */
[----:B------:R-:W-:Y:S04]  /*361b0*/  STL [R1+0x1734], R25 ;  /* 0x0017341901007387 */ /* 0x000fe80000100800 */
[----:B-1----:R-:W2:Y:S04]  /*361c0*/  LDL.LU R9, [R1+0x9f8] ;  /* 0x0009f80001097983 */ /* 0x002ea80000300800 */
[----:B------:R-:W-:Y:S04]  /*361d0*/  STL [R1+0xa00], R83 ;  /* 0x000a005301007387 */ /* 0x000fe80000100800 */
[----:B---3--:R-:W-:Y:S04]  /*361e0*/  STL [R1+0x26f0], R2 ;  /* 0x0026f00201007387 */ /* 0x008fe80000100800 */
[----:B------:R1:W-:Y:S02]  /*361f0*/  STL [R1+0x9fc], R50 ;  /* 0x0009fc3201007387 */ /* 0x0003e40000100800 */
[----:B-1----:R-:W-:Y:S01]  /*36200*/  @P6 IMAD.MOV.U32 R50, RZ, RZ, R83 ;  /* 0x000000ffff326224 */ /* 0x002fe200078e0053 */
[----:B------:R-:W-:Y:S01]  /*36210*/  SEL R25, R26, R6, !P3 ;  /* 0x000000061a197207 */ /* 0x000fe20005800000 */
[----:B------:R-:W3:Y:S04]  /*36220*/  LDL.LU R83, [R1+0x2afc] ;  /* 0x002afc0001537983 */ /* 0x000ee80000300800 */
[----:B------:R1:W2:Y:S01]  /*36230*/  @P6 LDG.E.U8 R10, desc[UR18][R50.64] ;  /* 0x00000012320a6981 */ /* 0x0002a2000c1e1100 */
[----:B------:R-:W-:-:S05]  /*36240*/  IADD3 R6, P5, PT, R24, R17, RZ ;  /* 0x0000001118067210 */ /* 0x000fca0007fbe0ff */
[----:B-1----:R-:W-:Y:S02]  /*36250*/  IMAD.MOV.U32 R51, RZ, RZ, R6 ;  /* 0x000000ffff337224 */ /* 0x002fe400078e0006 */
[----:B------:R-:W-:-:S05]  /*36260*/  IMAD.X R50, R27, 0x1, R15, P5 ;  /* 0x000000011b327824 */ /* 0x000fca00028e060f */
[-C--:B------:R-:W-:Y:S01]  /*36270*/  @P0 LOP3.LUT R51, R51, R50.reuse, RZ, 0x3c, !PT ;  /* 0x0000003233330212 */ /* 0x080fe200078e3cff */
[----:B--2---:R1:W-:Y:S04]  /*36280*/  STL [R1+0x650], R10 ;  /* 0x0006500a01007387 */ /* 0x0043e80000100800 */
[----:B-1----:R-:W2:Y:S04]  /*36290*/  LDL.LU R10, [R1+0x2af8] ;  /* 0x002af800010a7983 */ /* 0x002ea80000300800 */
[----:B------:R-:W-:Y:S04]  /*362a0*/  STL [R1+0xa08], R6 ;  /* 0x000a080601007387 */ /* 0x000fe80000100800 */
[----:B------:R1:W-:Y:S01]  /*362b0*/  STL [R1+0xa04], R50 ;  /* 0x000a043201007387 */ /* 0x0003e20000100800 */
[----:B----4-:R-:W-:Y:S01]  /*362c0*/  IMAD R25, R25, UR4, RZ ;  /* 0x0000000419197c24 */ /* 0x010fe2000f8e02ff */
[----:B------:R-:W-:Y:S01]  /*362d0*/  SEL R24, R26, R5, !P3 ;  /* 0x000000051a187207 */ /* 0x000fe20005800000 */
[----:B------:R-:W4:Y:S01]  /*362e0*/  LDCU UR4, c[0x0][0x3b0] ;  /* 0x00007600ff0477ac */ /* 0x000f220008000800 */
[C---:B-1----:R-:W-:Y:S01]  /*362f0*/  @P0 LOP3.LUT R50, R51.reuse, R50, RZ, 0x3c, !PT ;  /* 0x0000003233320212 */ /* 0x042fe200078e3cff */
[----:B------:R-:W2:Y:S03]  /*36300*/  LDL.LU R6, [R1+0x9f4] ;  /* 0x0009f40001067983 */ /* 0x000ea60000300800 */
[----:B------:R-:W-:-:S05]  /*36310*/  @P0 LOP3.LUT R51, R51, R50, RZ, 0x3c, !PT ;  /* 0x0000003233330212 */ /* 0x000fca00078e3cff */
[----:B------:R1:W2:Y:S01]  /*36320*/  @P0 LDG.E.U8 R11, desc[UR18][R50.64] ;  /* 0x00000012320b0981 */ /* 0x0002a2000c1e1100 */
[----:B------:R-:W-:-:S05]  /*36330*/  IADD3 R27, P5, PT, R25, R18, RZ ;  /* 0x00000012191b7210 */ /* 0x000fca0007fbe0ff */
[----:B------:R-:W-:Y:S01]  /*36340*/  STL [R1+0xa18], R27 ;  /* 0x000a181b01007387 */ /* 0x000fe20000100800 */
[----:B------:R-:W-:-:S05]  /*36350*/  SHF.R.S32.HI R32, RZ, 0x1f, R25 ;  /* 0x0000001fff207819 */ /* 0x000fca0000011419 */
[----:B------:R-:W-:Y:S02]  /*36360*/  IMAD.X R5, R32, 0x1, R16, P5 ;  /* 0x0000000120057824 */ /* 0x000fe400028e0610 */
[----:B-1----:R-:W-:Y:S02]  /*36370*/  @P6 IMAD.MOV.U32 R50, RZ, RZ, R27 ;  /* 0x000000ffff326224 */ /* 0x002fe400078e001b */
[----:B------:R-:W-:Y:S01]  /*36380*/  IMAD.MOV.U32 R51, RZ, RZ, R5 ;  /* 0x000000ffff337224 */ /* 0x000fe200078e0005 */
[----:B--2---:R1:W-:Y:S04]  /*36390*/  STL [R1+0x64c], R11 ;  /* 0x00064c0b01007387 */ /* 0x0043e80000100800 */
[----:B-1----:R-:W2:Y:S01]  /*363a0*/  LDL.LU R11, [R1+0x2af4] ;  /* 0x002af400010b7983 */ /* 0x002ea20000300800 */
[----:B------:R-:W-:-:S03]  /*363b0*/  PRMT R10, RZ, 0x7610, R10 ;  /* 0x00007610ff0a7816 */ /* 0x000fc6000000000a */
[----:B------:R1:W-:Y:S04]  /*363c0*/  STL [R1+0xa14], R5 ;  /* 0x000a140501007387 */ /* 0x0003e80000100800 */
[----:B------:R0:W3:Y:S01]  /*363d0*/  @P6 LDG.E.U8 R10, desc[UR18][R50.64] ;  /* 0x00000012320a6981 */ /* 0x0000e2000c1e1100 */
[----:B-1----:R-:W-:-:S05]  /*363e0*/  IADD3 R5, P5, PT, R25, R17, RZ ;  /* 0x0000001119057210 */ /* 0x002fca0007fbe0ff */
[----:B0-----:R-:W-:Y:S02]  /*363f0*/  IMAD.MOV.U32 R51, RZ, RZ, R5 ;  /* 0x000000ffff337224 */ /* 0x001fe400078e0005 */
[----:B------:R-:W-:Y:S01]  /*36400*/  IMAD.X R50, R32, 0x1, R15, P5 ;  /* 0x0000000120327824 */ /* 0x000fe200028e060f */
[----:B------:R-:W-:Y:S04]  /*36410*/  STL [R1+0xa30], R5 ;  /* 0x000a300501007387 */ /* 0x000fe80000100800 */
[-C--:B------:R-:W-:Y:S01]  /*36420*/  @P0 LOP3.LUT R51, R51, R50.reuse, RZ, 0x3c, !PT ;  /* 0x0000003233330212 */ /* 0x080fe200078e3cff */
[----:B------:R0:W-:Y:S03]  /*36430*/  STL [R1+0xa2c], R50 ;  /* 0x000a2c3201007387 */ /* 0x0001e60000100800 */
[----:B0-----:R-:W-:-:S04]  /*36440*/  @P0 LOP3.LUT R50, R51, R50, RZ, 0x3c, !PT ;  /* 0x0000003233320212 */ /* 0x001fc800078e3cff */
[----:B------:R-:W-:Y:S02]  /*36450*/  @P0 LOP3.LUT R51, R51, R50, RZ, 0x3c, !PT ;  /* 0x0000003233330212 */ /* 0x000fe400078e3cff */
[----:B--2---:R-:W-:-:S06]  /*36460*/  PRMT R11, RZ, 0x7610, R11 ;  /* 0x00007610ff0b7816 */ /* 0x004fcc000000000b */
[----:B------:R0:W2:Y:S01]  /*36470*/  @P0 LDG.E.U8 R11, desc[UR18][R50.64] ;  /* 0x00000012320b0981 */ /* 0x0000a2000c1e1100 */
[----:B------:R-:W-:Y:S01]  /*36480*/  IMAD R24, R24, UR10, RZ ;  /* 0x0000000a18187c24 */ /* 0x000fe2000f8e02ff */
[----:B------:R-:W-:Y:S02]  /*36490*/  SEL R25, R26, R9, !P3 ;  /* 0x000000091a197207 */ /* 0x000fe40005800000 */
[----:B------:R-:W-:Y:S01]  /*364a0*/  PRMT R32, RZ, 0x7610, R32 ;  /* 0x00007610ff207816 */ /* 0x000fe20000000020 */
[----:B---3--:R1:W-:Y:S01]  /*364b0*/  STL [R1+0x648], R10 ;  /* 0x0006480a01007387 */ /* 0x0083e20000100800 */
[----:B------:R-:W3:Y:S01]  /*364c0*/  LDCU UR10, c[0x0][0x3b0] ;  /* 0x00007600ff0a77ac */ /* 0x000ee20008000800 */
[----:B------:R-:W-:Y:S02]  /*364d0*/  SHF.R.S32.HI R27, RZ, 0x1f, R24 ;  /* 0x0000001fff1b7819 */ /* 0x000fe40000011418 */
[----:B------:R-:W-:-:S05]  /*364e0*/  IADD3 R5, P5, PT, R24, R18, RZ ;  /* 0x0000001218057210 */ /* 0x000fca0007fbe0ff */
[----:B------:R-:W-:Y:S02]  /*364f0*/  IMAD.X R9, R27, 0x1, R16, P5 ;  /* 0x000000011b097824 */ /* 0x000fe400028e0610 */
[----:B0-----:R-:W-:Y:S01]  /*36500*/  IMAD.MOV.U32 R51, RZ, RZ, R5 ;  /* 0x000000ffff337224 */ /* 0x001fe200078e0005 */
[----:B-1----:R-:W3:Y:S01]  /*36510*/  LDL.LU R10, [R1+0x9e8] ;  /* 0x0009e800010a7983 */ /* 0x002ee20000300800 */
[----:B------:R-:W-:-:S05]  /*36520*/  IMAD.MOV.U32 R50, RZ, RZ, R9 ;  /* 0x000000ffff327224 */ /* 0x000fca00078e0009 */
[----:B------:R-:W-:-:S04]  /*36530*/  @P6 LOP3.LUT R51, R51, R50, RZ, 0x3c, !PT ;  /* 0x0000003233336212 */ /* 0x000fc800078e3cff */
[----:B------:R-:W-:-:S04]  /*36540*/  @P6 LOP3.LUT R50, R51, R50, RZ, 0x3c, !PT ;  /* 0x0000003233326212 */ /* 0x000fc800078e3cff */
[----:B------:R-:W-:Y:S01]  /*36550*/  @P6 LOP3.LUT R51, R51, R50, RZ, 0x3c, !PT ;  /* 0x0000003233336212 */ /* 0x000fe200078e3cff */
[----:B------:R-:W-:Y:S04]  /*36560*/  STL [R1+0xa40], R5 ;  /* 0x000a400501007387 */ /* 0x000fe80000100800 */
[----:B------:R0:W3:Y:S04]  /*36570*/  @P6 LDG.E.U8 R32, desc[UR18][R50.64] ;  /* 0x0000001232206981 */ /* 0x0000e8000c1e1100 */
[----:B--2---:R1:W-:Y:S04]  /*36580*/  STL [R1+0x644], R11 ;  /* 0x0006440b01007387 */ /* 0x0043e80000100800 */
[----:B-1----:R-:W2:Y:S01]  /*36590*/  LDL.LU R11, [R1+0x2af0] ;  /* 0x002af000010b7983 */ /* 0x002ea20000300800 */
[----:B------:R-:W-:-:S03]  /*365a0*/  IADD3 R5, P5, PT, R24, R17, RZ ;  /* 0x0000001118057210 */ /* 0x000fc60007fbe0ff */
[----:B------:R1:W-:Y:S02]  /*365b0*/  STL [R1+0xa3c], R9 ;  /* 0x000a3c0901007387 */ /* 0x0003e40000100800 */
[----:B0-----:R-:W-:Y:S02]  /*365c0*/  IMAD.MOV.U32 R51, RZ, RZ, R5 ;  /* 0x000000ffff337224 */ /* 0x001fe400078e0005 */
[----:B------:R-:W-:Y:S01]  /*365d0*/  IMAD.X R50, R27, 0x1, R15, P5 ;  /* 0x000000011b327824 */ /* 0x000fe200028e060f */
[----:B-1----:R-:W4:Y:S04]  /*365e0*/  LDL.LU R9, [R1+0x2aec] ;  /* 0x002aec0001097983 */ /* 0x002f280000300800 */
[----:B------:R0:W-:Y:S01]  /*365f0*/  STL [R1+0xa48], R5 ;  /* 0x000a480501007387 */ /* 0x0001e20000100800 */
[----:B------:R-:W-:-:S03]  /*36600*/  @P0 LOP3.LUT R51, R51, R50, RZ, 0x3c, !PT ;  /* 0x0000003233330212 */ /* 0x000fc600078e3cff */
[----:B0-----:R-:W4:Y:S04]  /*36610*/  LDL.LU R5, [R1+0x9cc] ;  /* 0x0009cc0001057983 */ /* 0x001f280000300800 */
[----:B---3--:R-:W-:Y:S04]  /*36620*/  STL [R1+0x640], R32 ;  /* 0x0006402001007387 */ /* 0x008fe80000100800 */
[----:B------:R0:W-:Y:S02]  /*36630*/  STL [R1+0xa44], R50 ;  /* 0x000a443201007387 */ /* 0x0001e40000100800 */
[----:B0-----:R-:W-:-:S04]  /*36640*/  @P0 LOP3.LUT R50, R51, R50, RZ, 0x3c, !PT ;  /* 0x0000003233320212 */ /* 0x001fc800078e3cff */
[----:B------:R-:W-:Y:S02]  /*36650*/  @P0 LOP3.LUT R51, R51, R50, RZ, 0x3c, !PT ;  /* 0x0000003233330212 */ /* 0x000fe400078e3cff */
[----:B--2---:R-:W-:-:S06]  /*36660*/  PRMT R11, RZ, 0x7610, R11 ;  /* 0x00007610ff0b7816 */ /* 0x004fcc000000000b */
[----:B------:R0:W2:Y:S01]  /*36670*/  @P0 LDG.E.U8 R11, desc[UR18][R50.64] ;  /* 0x00000012320b0981 */ /* 0x0000a2000c1e1100 */
[----:B----4-:R-:W-:Y:S01]  /*36680*/  IMAD R25, R25, UR4, RZ ;  /* 0x0000000419197c24 */ /* 0x010fe2000f8e02ff */
[----:B------:R-:W-:Y:S01]  /*36690*/  SEL R24, R26, R6, !P3 ;  /* 0x000000061a187207 */ /* 0x000fe20005800000 */
[----:B------:R-:W1:Y:S03]  /*366a0*/  LDCU UR4, c[0x0][0x3b0] ;  /* 0x00007600ff0477ac */ /* 0x000e660008000800 */
[----:B------:R-:W-:Y:S02]  /*366b0*/  SHF.R.S32.HI R32, RZ, 0x1f, R25 ;  /* 0x0000001fff207819 */ /* 0x000fe40000011419 */
[----:B------:R-:W-:Y:S02]  /*366c0*/  IADD3 R27, P5, PT, R25, R18, RZ ;  /* 0x00000012191b7210 */ /* 0x000fe40007fbe0ff */
[----:B------:R-:W-:-:S03]  /*366d0*/  PRMT R9, RZ, 0x7610, R9 ;  /* 0x00007610ff097816 */ /* 0x000fc60000000009 */
[----:B------:R-:W-:Y:S02]  /*366e0*/  IMAD.X R6, R32, 0x1, R16, P5 ;  /* 0x0000000120067824 */ /* 0x000fe400028e0610 */
[----:B0-----:R-:W-:Y:S02]  /*366f0*/  @P6 IMAD.MOV.U32 R50, RZ, RZ, R27 ;  /* 0x000000ffff326224 */ /* 0x001fe400078e001b */
[----:B------:R-:W-:Y:S01]  /*36700*/  IMAD.MOV.U32 R51, RZ, RZ, R6 ;  /* 0x000000ffff337224 */ /* 0x000fe200078e0006 */
[----:B------:R-:W-:Y:S04]  /*36710*/  STL [R1+0xa58], R27 ;  /* 0x000a581b01007387 */ /* 0x000fe80000100800 */
[----:B------:R0:W3:Y:S04]  /*36720*/  @P6 LDG.E.U8 R9, desc[UR18][R50.64] ;  /* 0x0000001232096981 */ /* 0x0000e8000c1e1100 */
[----:B--2---:R2:W-:Y:S04]  /*36730*/  STL [R1+0x63c], R11 ;  /* 0x00063c0b01007387 */ /* 0x0045e80000100800 */
[----:B--2---:R-:W2:Y:S04]  /*36740*/  LDL.LU R11, [R1+0x2ae8] ;  /* 0x002ae800010b7983 */ /* 0x004ea80000300800 */
[----:B------:R4:W-:Y:S02]  /*36750*/  STL [R1+0xa54], R6 ;  /* 0x000a540601007387 */ /* 0x0009e40000100800 */
[----:B----4-:R-:W-:-:S05]  /*36760*/  IADD3 R6, P5, PT, R25, R17, RZ ;  /* 0x0000001119067210 */ /* 0x010fca0007fbe0ff */
[----:B0-----:R-:W-:Y:S02]  /*36770*/  IMAD.MOV.U32 R51, RZ, RZ, R6 ;  /* 0x000000ffff337224 */ /* 0x001fe400078e0006 */
[----:B------:R-:W-:Y:S01]  /*36780*/  IMAD.X R50, R32, 0x1, R15, P5 ;  /* 0x0000000120327824 */ /* 0x000fe200028e060f */
[----:B------:R-:W-:Y:S04]  /*36790*/  STL [R1+0xa70], R6 ;  /* 0x000a700601007387 */ /* 0x000fe80000100800 */
[----:B---3--:R0:W-:Y:S01]  /*367a0*/  STL [R1+0x634], R9 ;  /* 0x0006340901007387 */ /* 0x0081e20000100800 */
[----:B------:R-:W-:-:S03]  /*367b0*/  @P0 LOP3.LUT R51, R51, R50, RZ, 0x3c, !PT ;  /* 0x0000003233330212 */ /* 0x000fc600078e3cff */
[----:B0-----:R-:W3:Y:S04]  /*367c0*/  LDL.LU R9, [R1+0x994] ;  /* 0x0009940001097983 */ /* 0x001ee80000300800 */
[----:B------:R0:W-:Y:S02]  /*367d0*/  STL [R1+0xa6c], R50 ;  /* 0x000a6c3201007387 */ /* 0x0001e40000100800 */
[----:B0-----:R-:W-:-:S04]  /*367e0*/  @P0 LOP3.LUT R50, R51, R50, RZ, 0x3c, !PT ;  /* 0x0000003233320212 */ /* 0x001fc800078e3cff */
[----:B------:R-:W-:Y:S02]  /*367f0*/  @P0 LOP3.LUT R51, R51, R50, RZ, 0x3c, !PT ;  /* 0x0000003233330212 */ /* 0x000fe400078e3cff */
[----:B--2---:R-:W-:-:S06]  /*36800*/  PRMT R11, RZ, 0x7610, R11 ;  /* 0x00007610ff0b7816 */ /* 0x004fcc000000000b */
[----:B------:R0:W2:Y:S01]  /*36810*/  @P0 LDG.E.U8 R11, desc[UR18][R50.64] ;  /* 0x00000012320b0981 */ /* 0x0000a2000c1e1100 */
[----:B------:R-:W-:Y:S01]  /*36820*/  IMAD R24, R24, UR10, RZ ;  /* 0x0000000a18187c24 */ /* 0x000fe2000f8e02ff */
[----:B------:R-:W-:Y:S02]  /*36830*/  SEL R25, R26, R10, !P3 ;  /* 0x0000000a1a197207 */ /* 0x000fe40005800000 */
[----:B------:R-:W-:Y:S01]  /*36840*/  PRMT R32, RZ, 0x7610, R32 ;  /* 0x00007610ff207816 */ /* 0x000fe20000000020 */
[----:B------:R-:W4:Y:S01]  /*36850*/  LDCU UR10, c[0x0][0x3b0] ;  /* 0x00007600ff0a77ac */ /* 0x000f220008000800 */
[----:B------:R-:W-:Y:S02]  /*36860*/  SHF.R.S32.HI R27, RZ, 0x1f, R24 ;  /* 0x0000001fff1b7819 */ /* 0x000fe40000011418 */
[----:B------:R-:W-:-:S05]  /*36870*/  IADD3 R6, P5, PT, R24, R18, RZ ;  /* 0x0000001218067210 */ /* 0x000fca0007fbe0ff */
[----:B------:R-:W-:Y:S02]  /*36880*/  IMAD.X R10, R27, 0x1, R16, P5 ;  /* 0x000000011b0a7824 */ /* 0x000fe400028e0610 */
[----:B0-----:R-:W-:Y:S02]  /*36890*/  IMAD.MOV.U32 R51, RZ, RZ, R6 ;  /* 0x000000ffff337224 */ /* 0x001fe400078e0006 */
[----:B------:R-:W-:-:S05]  /*368a0*/  IMAD.MOV.U32 R50, RZ, RZ, R10 ;  /* 0x000000ffff327224 */ /* 0x000fca00078e000a */
[----:B------:R-:W-:-:S04]  /*368b0*/  @P6 LOP3.LUT R51, R51, R50, RZ, 0x3c, !PT ;  /* 0x0000003233336212 */ /* 0x000fc800078e3cff */
[----:B------:R-:W-:-:S04]  /*368c0*/  @P6 LOP3.LUT R50, R51, R50, RZ, 0x3c, !PT ;  /* 0x0000003233326212 */ /* 0x000fc800078e3cff */
[----:B------:R-:W-:Y:S01]  /*368d0*/  @P6 LOP3.LUT R51, R51, R50, RZ, 0x3c, !PT ;  /* 0x0000003233336212 */ /* 0x000fe200078e3cff */
[----:B------:R-:W-:Y:S04]  /*368e0*/  STL [R1+0xa80], R6 ;  /* 0x000a800601007387 */ /* 0x000fe80000100800 */
[----:B------:R0:W3:Y:S04]  /*368f0*/  @P6 LDG.E.U8 R32, desc[UR18][R50.64] ;  /* 0x0000001232206981 */ /* 0x0000e8000c1e1100 */
[----:B--2---:R2:W-:Y:S04]  /*36900*/  STL [R1+0x630], R11 ;  /* 0x0006300b01007387 */ /* 0x0045e80000100800 */
[----:B--2---:R-:W2:Y:S01]  /*36910*/  LDL.LU R11, [R1+0x2ae4] ;  /* 0x002ae400010b7983 */ /* 0x004ea20000300800 */
[----:B------:R-:W-:-:S03]  /*36920*/  IADD3 R6, P5, PT, R24, R17, RZ ;  /* 0x0000001118067210 */ /* 0x000fc60007fbe0ff */
[----:B------:R1:W-:Y:S02]  /*36930*/  STL [R1+0xa7c], R10 ;  /* 0x000a7c0a01007387 */ /* 0x0003e40000100800 */
[----:B0-----:R-:W-:Y:S02]  /*36940*/  IMAD.MOV.U32 R51, RZ, RZ, R6 ;  /* 0x000000ffff337224 */ /* 0x001fe400078e0006 */
[----:B------:R-:W-:Y:S01]  /*36950*/  IMAD.X R50, R27, 0x1, R15, P5 ;  /* 0x000000011b327824 */ /* 0x000fe200028e060f */
[----:B-1----:R-:W4:Y:S04]  /*36960*/  LDL.LU R10, [R1+0x2ae0] ;  /* 0x002ae000010a7983 */ /* 0x002f280000300800 */
[----:B------:R-:W-:Y:S01]  /*36970*/  @P0 LOP3.LUT R51, R51, R50, RZ, 0x3c, !PT ;  /* 0x0000003233330212 */ /* 0x000fe200078e3cff */
[----:B------:R0:W-:Y:S04]  /*36980*/  STL [R1+0xa88], R6 ;  /* 0x000a880601007387 */ /* 0x0001e80000100800 */
[----:B---3--:R-:W-:Y:S04]  /*36990*/  STL [R1+0x62c], R32 ;  /* 0x00062c2001007387 */ /* 0x008fe80000100800 */
[----:B------:R1:W-:Y:S01]  /*369a0*/  STL [R1+0xa84], R50 ;  /* 0x000a843201007387 */ /* 0x0003e20000100800 */
[----:B------:R-:W-:-:S03]  /*369b0*/  IMAD R25, R25, UR4, RZ ;  /* 0x0000000419197c24 */ /* 0x000fc6000f8e02ff */
[----:B0-----:R-:W3:Y:S01]  /*369c0*/  LDL.LU R6, [R1+0x900] ;  /* 0x0009000001067983 */ /* 0x001ee20000300800 */
[----:B--2---:R-:W-:Y:S02]  /*369d0*/  PRMT R11, RZ, 0x7610, R11 ;  /* 0x00007610ff0b7816 */ /* 0x004fe4000000000b */
[C---:B-1----:R-:W-:Y:S02]  /*369e0*/  @P0 LOP3.LUT R50, R51.reuse, R50, RZ, 0x3c, !PT ;  /* 0x0000003233320212 */ /* 0x042fe400078e3cff */
[----:B------:R-:W-:Y:S01]  /*369f0*/  SEL R24, R26, R5, !P3 ;  /* 0x000000051a187207 */ /* 0x000fe20005800000 */
[----:B------:R-:W0:Y:S01]  /*36a00*/  LDCU UR4, c[0x0][0x3b0] ;  /* 0x00007600ff0477ac */ /* 0x000e220008000800 */
[----:B------:R-:W-:-:S05]  /*36a10*/  @P0 LOP3.LUT R51, R51, R50, RZ, 0x3c, !PT ;  /* 0x0000003233330212 */ /* 0x000fca00078e3cff */
[----:B------:R1:W2:Y:S01]  /*36a20*/  @P0 LDG.E.U8 R11, desc[UR18][R50.64] ;  /* 0x00000012320b0981 */ /* 0x0002a2000c1e1100 */
[----:B------:R-:W-:-:S05]  /*36a30*/  IADD3 R27, P5, PT, R25, R18, RZ ;  /* 0x00000012191b7210 */ /* 0x000fca0007fbe0ff */
[----:B------:R-:W-:Y:S01]  /*36a40*/  STL [R1+0xa98], R27 ;  /* 0x000a981b01007387 */ /* 0x000fe20000100800 */
[----:B------:R-:W-:Y:S02]  /*36a50*/  SHF.R.S32.HI R32, RZ, 0x1f, R25 ;  /* 0x0000001fff207819 */ /* 0x000fe40000011419 */
[----:B----4-:R-:W-:-:S03]  /*36a60*/  PRMT R10, RZ, 0x7610, R10 ;  /* 0x00007610ff0a7816 */ /* 0x010fc6000000000a */
[----:B------:R-:W-:Y:S02]  /*36a70*/  IMAD.X R5, R32, 0x1, R16, P5 ;  /* 0x0000000120057824 */ /* 0x000fe400028e0610 */
[----:B-1----:R-:W-:Y:S02]  /*36a80*/  @P6 IMAD.MOV.U32 R50, RZ, RZ, R27 ;  /* 0x000000ffff326224 */ /* 0x002fe400078e001b */
[----:B------:R-:W-:-:S05]  /*36a90*/  IMAD.MOV.U32 R51, RZ, RZ, R5 ;  /* 0x000000ffff337224 */ /* 0x000fca00078e0005 */
[----:B------:R1:W4:Y:S04]  /*36aa0*/  @P6 LDG.E.U8 R10, desc[UR18][R50.64] ;  /* 0x00000012320a6981 */ /* 0x000328000c1e1100 */
[----:B--2---:R2:W-:Y:S04]  /*36ab0*/  STL [R1+0x624], R11 ;  /* 0x0006240b01007387 */ /* 0x0045e80000100800 */
[----:B--2---:R-:W2:Y:S04]  /*36ac0*/  LDL.LU R11, [R1+0x2adc] ;  /* 0x002adc00010b7983 */ /* 0x004ea80000300800 */
[----:B------:R0:W-:Y:S02]  /*36ad0*/  STL [R1+0xa94], R5 ;  /* 0x000a940501007387 */ /* 0x0001e40000100800 */
[----:B0-----:R-:W-:-:S05]  /*36ae0*/  IADD3 R5, P5, PT, R25, R17, RZ ;  /* 0x0000001119057210 */ /* 0x001fca0007fbe0ff */
[----:B-1----:R-:W-:Y:S02]  /*36af0*/  IMAD.MOV.U32 R51, RZ, RZ, R5 ;  /* 0x000000ffff337224 */ /* 0x002fe400078e0005 */
        /* <DEDUP_REMOVED lines=11> */
[----:B----4-:R1:W-:Y:S01]  /*36bb0*/  STL [R1+0x620], R10 ;  /* 0x0006200a01007387 */ /* 0x0103e20000100800 */
[----:B------:R-:W4:Y:S01]  /*36bc0*/  LDCU UR10, c[0x0][0x3b0] ;  /* 0x00007600ff0a77ac */ /* 0x000f220008000800 */
        /* <DEDUP_REMOVED lines=27> */
[----:B------:R-:W-:Y:S01]  /*36d80*/  IMAD R25, R25, UR4, RZ ;  /* 0x0000000419197c24 */ /* 0x000fe2000f8e02ff */
[----:B------:R-:W-:Y:S01]  /*36d90*/  SEL R24, R26, R6, !P3 ;  /* 0x000000061a187207 */ /* 0x000fe20005800000 */
[----:B------:R-:W1:Y:S03]  /*36da0*/  LDCU UR4, c[0x0][0x3b0] ;  /* 0x00007600ff0477ac */ /* 0x000e660008000800 */
[----:B------:R-:W-:Y:S02]  /*36db0*/  SHF.R.S32.HI R32, RZ, 0x1f, R25 ;  /* 0x0000001fff207819 */ /* 0x000fe40000011419 */
[----:B------:R-:W-:Y:S02]  /*36dc0*/  IADD3 R27, P5, PT, R25, R18, RZ ;  /* 0x00000012191b7210 */ /* 0x000fe40007fbe0ff */
[----:B----4-:R-:W-:-:S03]  /*36dd0*/  PRMT R9, RZ, 0x7610, R9 ;  /* 0x00007610ff097816 */ /* 0x010fc60000000009 */
        /* <DEDUP_REMOVED lines=1915> */
[----:B------:R0:W-:Y:S04]  /*3e590*/  STL [R1+0x1308], R6 ;  /* 0x0013080601007387 */ /* 0x0001e80000100800 */
[-C--:B------:R-:W-:Y:S01]  /*3e5a0*/  @P0 LOP3.LUT R51, R51, R50.reuse, RZ, 0x3c, !PT ;  /* 0x0000003233330212 */ /* 0x080fe200078e3cff */
        /* <DEDUP_REMOVED lines=10> */
[----:B------:R-:W3:Y:S01]  /*3e650*/  LDCU UR10, c[0x0][0x3b0] ;  /* 0x00007600ff0a77ac */ /* 0x000ee20008000800 */
        /* <DEDUP_REMOVED lines=17> */
[-C--:B------:R-:W-:Y:S01]  /*3e770*/  @P0 LOP3.LUT R51, R51, R50.reuse, RZ, 0x3c, !PT ;  /* 0x0000003233330212 */ /* 0x080fe200078e3cff */
[----:B------:R-:W-:Y:S04]  /*3e780*/  STL [R1+0xff8], R9 ;  /* 0x000ff80901007387 */ /* 0x000fe80000100800 */
[----:B---3--:R-:W-:Y:S04]  /*3e790*/  STL [R1+0x36c], R32 ;  /* 0x00036c2001007387 */ /* 0x008fe80000100800 */
[----:B------:R0:W-:Y:S02]  /*3e7a0*/  STL [R1+0xff4], R50 ;  /* 0x000ff43201007387 */ /* 0x0001e40000100800 */
[----:B0-----:R-:W-:-:S04]  /*3e7b0*/  @P0 LOP3.LUT R50, R51, R50, RZ, 0x3c, !PT ;  /* 0x0000003233320212 */ /* 0x001fc800078e3cff */
[----:B------:R-:W-:Y:S02]  /*3e7c0*/  @P0 LOP3.LUT R51, R51, R50, RZ, 0x3c, !PT ;  /* 0x0000003233330212 */ /* 0x000fe400078e3cff */
[----:B--2---:R-:W-:-:S06]  /*3e7d0*/  PRMT R11, RZ, 0x7610, R11 ;  /* 0x00007610ff0b7816 */ /* 0x004fcc000000000b */
[----:B------:R-:W2:Y:S01]  /*3e7e0*/  @P0 LDG.E.U8 R11, desc[UR18][R50.64] ;  /* 0x00000012320b0981 */ /* 0x000ea2000c1e1100 */
[----:B------:R-:W-:Y:S01]  /*3e7f0*/  IMAD R25, R25, UR4, RZ ;  /* 0x0000000419197c24 */ /* 0x000fe2000f8e02ff */
[----:B------:R-:W-:Y:S01]  /*3e800*/  SEL R24, R26, R5, !P3 ;  /* 0x000000051a187207 */ /* 0x000fe20005800000 */
[----:B------:R-:W0:Y:S01]  /*3e810*/  LDCU UR4, c[0x0][0x3b0] ;  /* 0x00007600ff0477ac */ /* 0x000e220008000800 */
[----:B------:R-:W3:Y:S02]  /*3e820*/  LDL.LU R5, [R1+0x1b8] ;  /* 0x0001b80001057983 */ /* 0x000ee40000300800 */
[----:B------:R-:W-:-:S05]  /*3e830*/  IADD3 R27, P5, PT, R25, R18, RZ ;  /* 0x00000012191b7210 */ /* 0x000fca0007fbe0ff */
[----:B------:R-:W-:Y:S01]  /*3e840*/  STL [R1+0x1310], R27 ;  /* 0x0013101b01007387 */ /* 0x000fe20000100800 */
[----:B------:R-:W-:Y:S02]  /*3e850*/  SHF.R.S32.HI R32, RZ, 0x1f, R25 ;  /* 0x0000001fff207819 */ /* 0x000fe40000011419 */
[----:B----4-:R-:W-:-:S03]  /*3e860*/  PRMT R10, RZ, 0x7610, R10 ;  /* 0x00007610ff0a7816 */ /* 0x010fc6000000000a */
[----:B------:R-:W-:Y:S01]  /*3e870*/  IMAD.X R9, R32, 0x1, R16, P5 ;  /* 0x0000000120097824 */ /* 0x000fe200028e0610 */
[----:B--2---:R1:W-:Y:S04]  /*3e880*/  STL [R1+0x368], R11 ;  /* 0x0003680b01007387 */ /* 0x0043e80000100800 */
[----:B-1----:R-:W2:Y:S04]  /*3e890*/  LDL.LU R11, [R1+0x292c] ;  /* 0x00292c00010b7983 */ /* 0x002ea80000300800 */
[----:B------:R1:W-:Y:S01]  /*3e8a0*/  STL [R1+0x130c], R9 ;  /* 0x00130c0901007387 */ /* 0x0003e20000100800 */
[----:B------:R-:W-:-:S02]  /*3e8b0*/  IMAD.MOV.U32 R51, RZ, RZ, R9 ;  /* 0x000000ffff337224 */ /* 0x000fc400078e0009 */
[----:B------:R-:W-:-:S05]  /*3e8c0*/  @P6 IMAD.MOV.U32 R50, RZ, RZ, R27 ;  /* 0x000000ffff326224 */ /* 0x000fca00078e001b */
[----:B------:R4:W3:Y:S01]  /*3e8d0*/  @P6 LDG.E.U8 R10, desc[UR18][R50.64] ;  /* 0x00000012320a6981 */ /* 0x0008e2000c1e1100 */
[----:B-1----:R-:W-:-:S05]  /*3e8e0*/  IADD3 R9, P5, PT, R25, R17, RZ ;  /* 0x0000001119097210 */ /* 0x002fca0007fbe0ff */
[----:B----4-:R-:W-:Y:S02]  /*3e8f0*/  IMAD.MOV.U32 R51, RZ, RZ, R9 ;  /* 0x000000ffff337224 */ /* 0x010fe400078e0009 */
[----:B------:R-:W-:Y:S01]  /*3e900*/  IMAD.X R50, R32, 0x1, R15, P5 ;  /* 0x0000000120327824 */ /* 0x000fe200028e060f */
[----:B------:R-:W-:Y:S04]  /*3e910*/  STL [R1+0x1318], R9 ;  /* 0x0013180901007387 */ /* 0x000fe80000100800 */
[-C--:B------:R-:W-:Y:S01]  /*3e920*/  @P0 LOP3.LUT R51, R51, R50.reuse, RZ, 0x3c, !PT ;  /* 0x0000003233330212 */ /* 0x080fe200078e3cff */
[----:B------:R1:W-:Y:S03]  /*3e930*/  STL [R1+0x1314], R50 ;  /* 0x0013143201007387 */ /* 0x0003e60000100800 */
[----:B-1----:R-:W-:-:S04]  /*3e940*/  @P0 LOP3.LUT R50, R51, R50, RZ, 0x3c, !PT ;  /* 0x0000003233320212 */ /* 0x002fc800078e3cff */
[----:B------:R-:W-:Y:S02]  /*3e950*/  @P0 LOP3.LUT R51, R51, R50, RZ, 0x3c, !PT ;  /* 0x0000003233330212 */ /* 0x000fe400078e3cff */
[----:B--2---:R-:W-:-:S06]  /*3e960*/  PRMT R11, RZ, 0x7610, R11 ;  /* 0x00007610ff0b7816 */ /* 0x004fcc000000000b */
[----:B------:R1:W2:Y:S01]  /*3e970*/  @P0 LDG.E.U8 R11, desc[UR18][R50.64] ;  /* 0x00000012320b0981 */ /* 0x0002a2000c1e1100 */
[----:B------:R-:W-:Y:S01]  /*3e980*/  IMAD R24, R24, UR10, RZ ;  /* 0x0000000a18187c24 */ /* 0x000fe2000f8e02ff */
[----:B------:R-:W-:Y:S02]  /*3e990*/  SEL R25, R26, R6, !P3 ;  /* 0x000000061a197207 */ /* 0x000fe40005800000 */
[----:B------:R-:W-:Y:S01]  /*3e9a0*/  PRMT R32, RZ, 0x7610, R32 ;  /* 0x00007610ff207816 */ /* 0x000fe20000000020 */
[----:B---3--:R3:W-:Y:S01]  /*3e9b0*/  STL [R1+0x364], R10 ;  /* 0x0003640a01007387 */ /* 0x0087e20000100800 */
[----:B------:R-:W4:Y:S01]  /*3e9c0*/  LDCU UR10, c[0x0][0x3b0] ;  /* 0x00007600ff0a77ac */ /* 0x000f220008000800 */
[----:B------:R-:W-:Y:S02]  /*3e9d0*/  SHF.R.S32.HI R27, RZ, 0x1f, R24 ;  /* 0x0000001fff1b7819 */ /* 0x000fe40000011418 */
[----:B------:R-:W-:-:S05]  /*3e9e0*/  IADD3 R9, P5, PT, R24, R18, RZ ;  /* 0x0000001218097210 */ /* 0x000fca0007fbe0ff */
[----:B------:R-:W-:Y:S02]  /*3e9f0*/  IMAD.X R6, R27, 0x1, R16, P5 ;  /* 0x000000011b067824 */ /* 0x000fe400028e0610 */
[----:B-1----:R-:W-:Y:S01]  /*3ea00*/  IMAD.MOV.U32 R51, RZ, RZ, R9 ;  /* 0x000000ffff337224 */ /* 0x002fe200078e0009 */
[----:B---3--:R-:W3:Y:S01]  /*3ea10*/  LDL.LU R10, [R1+0x1ac] ;  /* 0x0001ac00010a7983 */ /* 0x008ee20000300800 */
        /* <DEDUP_REMOVED lines=10> */
[----:B-1----:R-:W-:Y:S02]  /*3eac0*/  IMAD.MOV.U32 R51, RZ, RZ, R9 ;  /* 0x000000ffff337224 */ /* 0x002fe400078e0009 */
[----:B------:R-:W-:Y:S01]  /*3ead0*/  IMAD.X R50, R27, 0x1, R15, P5 ;  /* 0x000000011b327824 */ /* 0x000fe200028e060f */
[----:B0-----:R-:W4:Y:S04]  /*3eae0*/  LDL.LU R6, [R1+0x2924] ;  /* 0x0029240001067983 */ /* 0x001f280000300800 */
        /* <DEDUP_REMOVED lines=50> */
[----:B--2---:R-:W2:Y:S04]  /*3ee10*/  LDL.LU R11, [R1+0x291c] ;  /* 0x00291c00010b7983 */ /* 0x004ea80000300800 */
[----:B------:R0:W-:Y:S04]  /*3ee20*/  STL [R1+0xfbc], R10 ;  /* 0x000fbc0a01007387 */ /* 0x0001e80000100800 */
[----:B0-----:R-:W2:Y:S01]  /*3ee30*/  LDL.LU R10, [R1+0x2918] ;  /* 0x00291800010a7983 */ /* 0x001ea20000300800 */
[----:B------:R-:W-:-:S05]  /*3ee40*/  IADD3 R5, P5, PT, R24, R17, RZ ;  /* 0x0000001118057210 */ /* 0x000fca0007fbe0ff */
[----:B------:R-:W-:Y:S02]  /*3ee50*/  IMAD.MOV.U32 R51, RZ, RZ, R5 ;  /* 0x000000ffff337224 */ /* 0x000fe400078e0005 */
[----:B------:R-:W-:Y:S01]  /*3ee60*/  IMAD.X R50, R27, 0x1, R15, P5 ;  /* 0x000000011b327824 */ /* 0x000fe200028e060f */
[----:B------:R-:W-:Y:S04]  /*3ee70*/  STL [R1+0xfb8], R5 ;  /* 0x000fb80501007387 */ /* 0x000fe80000100800 */
[-C--:B------:R-:W-:Y:S01]  /*3ee80*/  @P0 LOP3.LUT R51, R51, R50.reuse, RZ, 0x3c, !PT ;  /* 0x0000003233330212 */ /* 0x080fe200078e3cff */
[----:B---3--:R-:W-:Y:S04]  /*3ee90*/  STL [R1+0x34c], R32 ;  /* 0x00034c2001007387 */ /* 0x008fe80000100800 */
[----:B------:R0:W-:Y:S02]  /*3eea0*/  STL [R1+0xfb4], R50 ;  /* 0x000fb43201007387 */ /* 0x0001e40000100800 */
[----:B0-----:R-:W-:-:S04]  /*3eeb0*/  @P0 LOP3.LUT R50, R51, R50, RZ, 0x3c, !PT ;  /* 0x0000003233320212 */ /* 0x001fc800078e3cff */
[----:B------:R-:W-:Y:S02]  /*3eec0*/  @P0 LOP3.LUT R51, R51, R50, RZ, 0x3c, !PT ;  /* 0x0000003233330212 */ /* 0x000fe400078e3cff */
[----:B--2---:R-:W-:-:S06]  /*3eed0*/  PRMT R10, RZ, 0x7610, R10 ;  /* 0x00007610ff0a7816 */ /* 0x004fcc000000000a */
[----:B------:R0:W2:Y:S01]  /*3eee0*/  @P0 LDG.E.U8 R10, desc[UR18][R50.64] ;  /* 0x00000012320a0981 */ /* 0x0000a2000c1e1100 */
[----:B-1----:R-:W-:Y:S01]  /*3eef0*/  IMAD R25, R25, UR4, RZ ;  /* 0x0000000419197c24 */ /* 0x002fe2000f8e02ff */
[----:B------:R-:W-:Y:S02]  /*3ef00*/  SEL R24, R26, R9, !P3 ;  /* 0x000000091a187207 */ /* 0x000fe40005800000 */
[----:B------:R-:W-:Y:S01]  /*3ef10*/  PRMT R27, RZ, 0x7610, R27 ;  /* 0x00007610ff1b7816 */ /* 0x000fe2000000001b */
[----:B------:R-:W1:Y:S01]  /*3ef20*/  LDCU UR4, c[0x0][0x3b0] ;  /* 0x00007600ff0477ac */ /* 0x000e620008000800 */
        /* <DEDUP_REMOVED lines=39> */
[----:B------:R0:W4:Y:S04]  /*3f1a0*/  @P6 LDG.E.U8 R89, desc[UR18][R50.64] ;  /* 0x0000001232596981 */ /* 0x000128000c1e1100 */
[----:B--2---:R2:W-:Y:S04]  /*3f1b0*/  STL [R1+0x340], R9 ;  /* 0x0003400901007387 */ /* 0x0045e80000100800 */
[----:B--2---:R-:W2:Y:S01]  /*3f1c0*/  LDL.LU R9, [R1+0x290c] ;  /* 0x00290c0001097983 */ /* 0x004ea20000300800 */
[----:B------:R-:W-:-:S03]  /*3f1d0*/  IADD3 R32, P5, PT, R24, R17, RZ ;  /* 0x0000001118207210 */ /* 0x000fc60007fbe0ff */
[----:B------:R3:W-:Y:S02]  /*3f1e0*/  STL [R1+0x133c], R6 ;  /* 0x00133c0601007387 */ /* 0x0007e40000100800 */
[----:B0-----:R-:W-:Y:S02]  /*3f1f0*/  IMAD.MOV.U32 R51, RZ, RZ, R32 ;  /* 0x000000ffff337224 */ /* 0x001fe400078e0020 */
[----:B------:R-:W-:Y:S02]  /*3f200*/  IMAD.X R50, R27, 0x1, R15, P5 ;  /* 0x000000011b327824 */ /* 0x000fe400028e060f */
[----:B-1----:R-:W-:Y:S01]  /*3f210*/  IMAD R25, R25, UR4, RZ ;  /* 0x0000000419197c24 */ /* 0x002fe2000f8e02ff */
[----:B------:R-:W-:Y:S01]  /*3f220*/  PRMT R10, RZ, 0x7610, R10 ;  /* 0x00007610ff0a7816 */ /* 0x000fe2000000000a */
[----:B------:R-:W0:Y:S01]  /*3f230*/  LDCU UR4, c[0x0][0x3b0] ;  /* 0x00007600ff0477ac */ /* 0x000e220008000800 */
[----:B---3--:R-:W3:Y:S04]  /*3f240*/  LDL.LU R6, [R1+0x2908] ;  /* 0x0029080001067983 */ /* 0x008ee80000300800 */
[----:B------:R-:W3:Y:S01]  /*3f250*/  LDL.LU R24, [R1+0x1a0] ;  /* 0x0001a00001187983 */ /* 0x000ee20000300800 */
[----:B------:R-:W-:-:S03]  /*3f260*/  @P0 LOP3.LUT R51, R51, R50, RZ, 0x3c, !PT ;  /* 0x0000003233330212 */ /* 0x000fc600078e3cff */
[----:B------:R1:W-:Y:S04]  /*3f270*/  STL [R1+0x1348], R32 ;  /* 0x0013482001007387 */ /* 0x0003e80000100800 */
[----:B----4-:R-:W-:Y:S04]  /*3f280*/  STL [R1+0x33c], R89 ;  /* 0x00033c5901007387 */ /* 0x010fe80000100800 */
[----:B------:R4:W-:Y:S01]  /*3f290*/  STL [R1+0x1344], R50 ;  /* 0x0013443201007387 */ /* 0x0009e20000100800 */
[----:B-1----:R-:W-:Y:S02]  /*3f2a0*/  SHF.R.S32.HI R32, RZ, 0x1f, R25 ;  /* 0x0000001fff207819 */ /* 0x002fe40000011419 */
[----:B----4-:R-:W-:-:S02]  /*3f2b0*/  @P0 LOP3.LUT R50, R51, R50, RZ, 0x3c, !PT ;  /* 0x0000003233320212 */ /* 0x010fc400078e3cff */
[----:B------:R-:W-:Y:S02]  /*3f2c0*/  IADD3 R89, P5, PT, R25, R18, RZ ;  /* 0x0000001219597210 */ /* 0x000fe40007fbe0ff */
[----:B------:R-:W-:-:S03]  /*3f2d0*/  @P0 LOP3.LUT R51, R51, R50, RZ, 0x3c, !PT ;  /* 0x0000003233330212 */ /* 0x000fc600078e3cff */
[----:B------:R-:W-:Y:S01]  /*3f2e0*/  IMAD.X R27, R32, 0x1, R16, P5 ;  /* 0x00000001201b7824 */ /* 0x000fe200028e0610 */
[----:B--2---:R-:W-:-:S06]  /*3f2f0*/  PRMT R9, RZ, 0x7610, R9 ;  /* 0x00007610ff097816 */ /* 0x004fcc0000000009 */
[----:B------:R1:W2:Y:S02]  /*3f300*/  @P0 LDG.E.U8 R9, desc[UR18][R50.64] ;  /* 0x0000001232090981 */ /* 0x0002a4000c1e1100 */
[----:B-1----:R-:W-:Y:S02]  /*3f310*/  @P6 IMAD.MOV.U32 R50, RZ, RZ, R89 ;  /* 0x000000ffff326224 */ /* 0x002fe400078e0059 */
[----:B------:R-:W-:-:S05]  /*3f320*/  @P6 IMAD.MOV.U32 R51, RZ, RZ, R27 ;  /* 0x000000ffff336224 */ /* 0x000fca00078e001b */
[----:B------:R-:W4:Y:S04]  /*3f330*/  @P6 LDG.E.U8 R11, desc[UR18][R50.64] ;  /* 0x00000012320b6981 */ /* 0x000f28000c1e1100 */
[----:B------:R1:W-:Y:S01]  /*3f340*/  STL [R1+0xf80], R89 ;  /* 0x000f805901007387 */ /* 0x0003e20000100800 */
[----:B---3--:R-:W-:Y:S02]  /*3f350*/  SEL R24, R26, R24, !P3 ;  /* 0x000000181a187207 */ /* 0x008fe40005800000 */
[----:B------:R-:W-:-:S03]  /*3f360*/  PRMT R6, RZ, 0x7610, R6 ;  /* 0x00007610ff067816 */ /* 0x000fc60000000006 */
[----:B------:R-:W-:Y:S01]  /*3f370*/  IMAD R24, R24, UR10, RZ ;  /* 0x0000000a18187c24 */ /* 0x000fe2000f8e02ff */
[----:B------:R-:W-:Y:S01]  /*3f380*/  PRMT R83, RZ, 0x7610, R83 ;  /* 0x00007610ff537816 */ /* 0x000fe20000000053 */
[----:B------:R-:W3:Y:S01]  /*3f390*/  LDCU UR10, c[0x0][0x3b0] ;  /* 0x00007600ff0a77ac */ /* 0x000ee20008000800 */
[----:B--2---:R2:W-:Y:S04]  /*3f3a0*/  STL [R1+0x338], R9 ;  /* 0x0003380901007387 */ /* 0x0045e80000100800 */
[----:B------:R0:W-:Y:S04]  /*3f3b0*/  STL [R1+0xf7c], R27 ;  /* 0x000f7c1b01007387 */ /* 0x0001e80000100800 */
[----:B-1----:R-:W3:Y:S01]  /*3f3c0*/  LDL.LU R89, [R1+0x18c] ;  /* 0x00018c0001597983 */ /* 0x002ee20000300800 */
[----:B--2---:R-:W-:-:S05]  /*3f3d0*/  IADD3 R9, P5, PT, R25, R17, RZ ;  /* 0x0000001119097210 */ /* 0x004fca0007fbe0ff */
[----:B------:R-:W-:Y:S04]  /*3f3e0*/  STL [R1+0xf78], R9 ;  /* 0x000f780901007387 */ /* 0x000fe80000100800 */
[----:B----4-:R1:W-:Y:S01]  /*3f3f0*/  STL [R1+0x334], R11 ;  /* 0x0003340b01007387 */ /* 0x0103e20000100800 */
[----:B------:R-:W-:Y:S01]  /*3f400*/  SEL R25, R26, R5, !P3 ;  /* 0x000000051a197207 */ /* 0x000fe20005800000 */
[----:B------:R-:W-:Y:S01]  /*3f410*/  @P0 IMAD.MOV.U32 R50, RZ, RZ, R9 ;  /* 0x000000ffff320224 */ /* 0x000fe200078e0009 */
[----:B0-----:R-:W-:Y:S01]  /*3f420*/  SHF.R.S32.HI R27, RZ, 0x1f, R24 ;  /* 0x0000001fff1b7819 */ /* 0x001fe20000011418 */
[----:B-1----:R-:W-:Y:S01]  /*3f430*/  IMAD.X R11, R32, 0x1, R15, P5 ;  /* 0x00000001200b7824 */ /* 0x002fe200028e060f */
[----:B------:R-:W-:-:S03]  /*3f440*/  IADD3 R5, P5, PT, R24, R18, RZ ;  /* 0x0000001218057210 */ /* 0x000fc60007fbe0ff */
[----:B------:R-:W-:-:S05]  /*3f450*/  @P0 IMAD.MOV.U32 R51, RZ, RZ, R11 ;  /* 0x000000ffff330224 */ /* 0x000fca00078e000b */
[----:B------:R0:W2:Y:S04]  /*3f460*/  @P0 LDG.E.U8 R6, desc[UR18][R50.64] ;  /* 0x0000001232060981 */ /* 0x0000a8000c1e1100 */
[----:B------:R-:W-:Y:S04]  /*3f470*/  STL [R1+0xf74], R11 ;  /* 0x000f740b01007387 */ /* 0x000fe80000100800 */
[----:B------:R1:W-:Y:S01]  /*3f480*/  STL [R1+0x1350], R5 ;  /* 0x0013500501007387 */ /* 0x0003e20000100800 */
[----:B0-----:R-:W-:Y:S02]  /*3f490*/  IMAD.MOV.U32 R51, RZ, RZ, R5 ;  /* 0x000000ffff337224 */ /* 0x001fe400078e0005 */
[----:B------:R-:W-:Y:S01]  /*3f4a0*/  IMAD.X R50, R27, 0x1, R16, P5 ;  /* 0x000000011b327824 */ /* 0x000fe200028e0610 */
[----:B-1----:R-:W4:Y:S04]  /*3f4b0*/  LDL.LU R5, [R1+0x17c] ;  /* 0x00017c0001057983 */ /* 0x002f280000300800 */
[-C--:B------:R-:W-:Y:S01]  /*3f4c0*/  @P6 LOP3.LUT R51, R51, R50.reuse, RZ, 0x3c, !PT ;  /* 0x0000003233336212 */ /* 0x080fe200078e3cff */
[----:B------:R0:W-:Y:S03]  /*3f4d0*/  STL [R1+0x134c], R50 ;  /* 0x00134c3201007387 */ /* 0x0001e60000100800 */
[----:B0-----:R-:W-:-:S04]  /*3f4e0*/  @P6 LOP3.LUT R50, R51, R50, RZ, 0x3c, !PT ;  /* 0x0000003233326212 */ /* 0x001fc800078e3cff */
[----:B------:R-:W-:-:S05]  /*3f4f0*/  @P6 LOP3.LUT R51, R51, R50, RZ, 0x3c, !PT ;  /* 0x0000003233336212 */ /* 0x000fca00078e3cff */
[----:B------:R-:W3:Y:S01]  /*3f500*/  @P6 LDG.E.U8 R10, desc[UR18][R50.64] ;  /* 0x00000012320a6981 */ /* 0x000ee2000c1e1100 */
[----:B------:R-:W-:-:S05]  /*3f510*/  IADD3 R9, P5, PT, R24, R17, RZ ;  /* 0x0000001118097210 */ /* 0x000fca0007fbe0ff */
[----:B------:R-:W-:Y:S04]  /*3f520*/  STL [R1+0x1358], R9 ;  /* 0x0013580901007387 */ /* 0x000fe80000100800 */
[----:B--2---:R-:W-:Y:S04]  /*3f530*/  STL [R1+0x330], R6 ;  /* 0x0003300601007387 */ /* 0x004fe80000100800 */
[----:B---3--:R0:W-:Y:S04]  /*3f540*/  STL [R1+0x32c], R10 ;  /* 0x00032c0a01007387 */ /* 0x0081e80000100800 */
[----:B0-----:R-:W2:Y:S01]  /*3f550*/  LDL.LU R10, [R1+0x2904] ;  /* 0x00290400010a7983 */ /* 0x001ea20000300800 */
[----:B------:R-:W-:-:S02]  /*3f560*/  IMAD.X R11, R27, 0x1, R15, P5 ;  /* 0x000000011b0b7824 */ /* 0x000fc400028e060f */
[----:B------:R-:W-:Y:S02]  /*3f570*/  IMAD.MOV.U32 R51, RZ, RZ, R9 ;  /* 0x000000ffff337224 */ /* 0x000fe400078e0009 */
[----:B------:R-:W-:Y:S02]  /*3f580*/  IMAD.MOV.U32 R50, RZ, RZ, R11 ;  /* 0x000000ffff327224 */ /* 0x000fe400078e000b */
[----:B------:R-:W-:Y:S01]  /*3f590*/  IMAD R25, R25, UR4, RZ ;  /* 0x0000000419197c24 */ /* 0x000fe2000f8e02ff */
[----:B------:R-:W-:Y:S02]  /*3f5a0*/  PRMT R27, RZ, 0x7610, R27 ;  /* 0x00007610ff1b7816 */ /* 0x000fe4000000001b */
[----:B--2---:R-:W-:Y:S02]  /*3f5b0*/  PRMT R10, RZ, 0x7610, R10 ;  /* 0x00007610ff0a7816 */ /* 0x004fe4000000000a */
[----:B------:R-:W-:Y:S02]  /*3f5c0*/  @P0 LOP3.LUT R51, R51, R50, RZ, 0x3c, !PT ;  /* 0x0000003233330212 */ /* 0x000fe400078e3cff */
[----:B------:R-:W-:-:S02]  /*3f5d0*/  SHF.R.S32.HI R24, RZ, 0x1f, R25 ;  /* 0x0000001fff187819 */ /* 0x000fc40000011419 */
[----:B------:R-:W-:Y:S01]  /*3f5e0*/  IADD3 R6, P5, PT, R25, R18, RZ ;  /* 0x0000001219067210 */ /* 0x000fe20007fbe0ff */
[----:B------:R0:W-:Y:S01]  /*3f5f0*/  STL [R1+0x1354], R11 ;  /* 0x0013540b01007387 */ /* 0x0001e20000100800 */
[C---:B------:R-:W-:Y:S01]  /*3f600*/  @P0 LOP3.LUT R50, R51.reuse, R50, RZ, 0x3c, !PT ;  /* 0x0000003233320212 */ /* 0x040fe200078e3cff */
[----:B------:R-:W1:Y:S03]  /*3f610*/  LDCU UR4, c[0x0][0x3b0] ;  /* 0x00007600ff0477ac */ /* 0x000e660008000800 */
[----:B------:R-:W-:Y:S01]  /*3f620*/  @P0 LOP3.LUT R51, R51, R50, RZ, 0x3c, !PT ;  /* 0x0000003233330212 */ /* 0x000fe200078e3cff */
[----:B------:R-:W-:-:S04]  /*3f630*/  IMAD.X R9, R24, 0x1, R16, P5 ;  /* 0x0000000118097824 */ /* 0x000fc800028e0610 */
[----:B------:R2:W3:Y:S04]  /*3f640*/  @P0 LDG.E.U8 R10, desc[UR18][R50.64] ;  /* 0x00000012320a0981 */ /* 0x0004e8000c1e1100 */
[----:B0-----:R-:W4:Y:S01]  /*3f650*/  LDL.LU R11, [R1+0x2900] ;  /* 0x00290000010b7983 */ /* 0x001f220000300800 */
[----:B--2---:R-:W-:Y:S02]  /*3f660*/  @P6 IMAD.MOV.U32 R50, RZ, RZ, R6 ;  /* 0x000000ffff326224 */ /* 0x004fe400078e0006 */
[----:B------:R-:W-:-:S05]  /*3f670*/  @P6 IMAD.MOV.U32 R51, RZ, RZ, R9 ;  /* 0x000000ffff336224 */ /* 0x000fca00078e0009 */
[----:B------:R-:W2:Y:S01]  /*3f680*/  @P6 LDG.E.U8 R27, desc[UR18][R50.64] ;  /* 0x00000012321b6981 */ /* 0x000ea2000c1e1100 */
[----:B------:R-:W-:-:S03]  /*3f690*/  IADD3 R25, P5, PT, R25, R17, RZ ;  /* 0x0000001119197210 */ /* 0x000fc60007fbe0ff */
[----:B------:R-:W-:Y:S04]  /*3f6a0*/  STL [R1+0x1360], R6 ;  /* 0x0013600601007387 */ /* 0x000fe80000100800 */
[----:B------:R-:W-:Y:S01]  /*3f6b0*/  STL [R1+0x135c], R9 ;  /* 0x00135c0901007387 */ /* 0x000fe20000100800 */
[----:B------:R-:W-:-:S03]  /*3f6c0*/  IMAD.X R24, R24, 0x1, R15, P5 ;  /* 0x0000000118187824 */ /* 0x000fc600028e060f */
[----:B---3--:R0:W-:Y:S04]  /*3f6d0*/  STL [R1+0x328], R10 ;  /* 0x0003280a01007387 */ /* 0x0081e80000100800 */
[----:B0-----:R-:W3:Y:S04]  /*3f6e0*/  LDL.LU R10, [R1+0x28fc] ;  /* 0x0028fc00010a7983 */ /* 0x001ee80000300800 */
[----:B------:R-:W3:Y:S04]  /*3f6f0*/  LDL.LU R9, [R1+0x28f8] ;  /* 0x0028f80001097983 */ /* 0x000ee80000300800 */
[----:B------:R-:W3:Y:S04]  /*3f700*/  LDL.LU R6, [R1+0x28f4] ;  /* 0x0028f40001067983 */ /* 0x000ee80000300800 */
[----:B------:R0:W-:Y:S04]  /*3f710*/  STL [R1+0x6d8], R25 ;  /* 0x0006d81901007387 */ /* 0x0001e80000100800 */
[----:B--2---:R2:W-:Y:S01]  /*3f720*/  STL [R1+0x324], R27 ;  /* 0x0003241b01007387 */ /* 0x0045e20000100800 */
[----:B0-----:R-:W-:-:S02]  /*3f730*/  @P0 LOP3.LUT R25, R25, R24, RZ, 0x3c, !PT ;  /* 0x0000001819190212 */ /* 0x001fc400078e3cff */
[----:B--2---:R-:W-:Y:S02]  /*3f740*/  SEL R27, R26, R89, !P3 ;  /* 0x000000591a1b7207 */ /* 0x004fe40005800000 */
[----:B------:R-:W2:Y:S04]  /*3f750*/  LDL.LU R89, [R1+0x178] ;  /* 0x0001780001597983 */ /* 0x000ea80000300800 */
[----:B------:R0:W-:Y:S02]  /*3f760*/  STL [R1+0x6d4], R24 ;  /* 0x0006d41801007387 */ /* 0x0001e40000100800 */
[----:B0-----:R-:W-:-:S04]  /*3f770*/  @P0 LOP3.LUT R24, R25, R24, RZ, 0x3c, !PT ;  /* 0x0000001819180212 */ /* 0x001fc800078e3cff */
[----:B------:R-:W-:-:S05]  /*3f780*/  @P0 LOP3.LUT R25, R25, R24, RZ, 0x3c, !PT ;  /* 0x0000001819190212 */ /* 0x000fca00078e3cff */
[----:B------:R-:W2:Y:S01]  /*3f790*/  @P0 LDG.E.U8 R80, desc[UR18][R24.64] ;  /* 0x0000001218500981 */ /* 0x000ea2000c1e1100 */
[----:B------:R-:W-:Y:S02]  /*3f7a0*/  @P6 IMAD.MOV.U32 R50, RZ, RZ, R4 ;  /* 0x000000ffff326224 */ /* 0x000fe400078e0004 */
[----:B------:R-:W-:-:S05]  /*3f7b0*/  @P6 IMAD.MOV.U32 R51, RZ, RZ, R3 ;  /* 0x000000ffff336224 */ /* 0x000fca00078e0003 */
[----:B------:R0:W3:Y:S04]  /*3f7c0*/  @P6 LDG.E.U8 R83, desc[UR18][R50.64] ;  /* 0x0000001232536981 */ /* 0x0000e8000c1e1100 */
[----:B--2---:R2:W-:Y:S04]  /*3f7d0*/  STL [R1+0x320], R80 ;  /* 0x0003205001007387 */ /* 0x0045e80000100800 */
[----:B------:R-:W4:Y:S04]  /*3f7e0*/  LDL.LU R3, [R1+0x28f0] ;  /* 0x0028f00001037983 */ /* 0x000f280000300800 */
[----:B------:R-:W4:Y:S01]  /*3f7f0*/  LDL.LU R4, [R1+0x28ec] ;  /* 0x0028ec0001047983 */ /* 0x000f220000300800 */
[----:B--2---:R-:W-:-:S05]  /*3f800*/  IADD3 R80, P5, PT, R43, R17, RZ ;  /* 0x000000112b507210 */ /* 0x004fca0007fbe0ff */
[----:B0-----:R-:W-:Y:S02]  /*3f810*/  IMAD.MOV.U32 R51, RZ, RZ, R80 ;  /* 0x000000ffff337224 */ /* 0x001fe400078e0050 */
[----:B------:R-:W-:Y:S01]  /*3f820*/  IMAD.X R50, R52, 0x1, R15, P5 ;  /* 0x0000000134327824 */ /* 0x000fe200028e060f */
[----:B------:R-:W-:Y:S04]  /*3f830*/  STL [R1+0x6e8], R80 ;  /* 0x0006e85001007387 */ /* 0x000fe80000100800 */
[----:B---3--:R0:W-:Y:S01]  /*3f840*/  STL [R1+0x31c], R83 ;  /* 0x00031c5301007387 */ /* 0x0081e20000100800 */
[----:B------:R-:W-:-:S03]  /*3f850*/  @P0 LOP3.LUT R51, R51, R50, RZ, 0x3c, !PT ;  /* 0x0000003233330212 */ /* 0x000fc600078e3cff */
[----:B0-----:R-:W2:Y:S04]  /*3f860*/  LDL.LU R83, [R1+0x184] ;  /* 0x0001840001537983 */ /* 0x001ea80000300800 */
[----:B------:R0:W-:Y:S02]  /*3f870*/  STL [R1+0x6e4], R50 ;  /* 0x0006e43201007387 */ /* 0x0001e40000100800 */
[----:B0-----:R-:W-:-:S04]  /*3f880*/  @P0 LOP3.LUT R50, R51, R50, RZ, 0x3c, !PT ;  /* 0x0000003233320212 */ /* 0x001fc800078e3cff */
[----:B------:R-:W-:Y:S02]  /*3f890*/  @P0 LOP3.LUT R51, R51, R50, RZ, 0x3c, !PT ;  /* 0x0000003233330212 */ /* 0x000fe400078e3cff */
[----:B----4-:R-:W-:-:S06]  /*3f8a0*/  PRMT R3, RZ, 0x7610, R3 ;  /* 0x00007610ff037816 */ /* 0x010fcc0000000003 */
[----:B------:R0:W3:Y:S01]  /*3f8b0*/  @P0 LDG.E.U8 R3, desc[UR18][R50.64] ;  /* 0x0000001232030981 */ /* 0x0000e2000c1e1100 */
[----:B-1----:R-:W-:Y:S01]  /*3f8c0*/  IMAD R24, R27, UR4, RZ ;  /* 0x000000041b187c24 */ /* 0x002fe2000f8e02ff */
[----:B------:R-:W-:Y:S02]  /*3f8d0*/  SEL R25, R26, R5, !P3 ;  /* 0x000000051a197207 */ /* 0x000fe40005800000 */
[----:B------:R-:W-:Y:S01]  /*3f8e0*/  PRMT R32, RZ, 0x7610, R32 ;  /* 0x00007610ff207816 */ /* 0x000fe20000000020 */
[----:B------:R-:W1:Y:S01]  /*3f8f0*/  LDCU UR4, c[0x0][0x3b0] ;  /* 0x00007600ff0477ac */ /* 0x000e620008000800 */
[----:B------:R-:W-:Y:S02]  /*3f900*/  SHF.R.S32.HI R27, RZ, 0x1f, R24 ;  /* 0x0000001fff1b7819 */ /* 0x000fe40000011418 */
[----:B------:R-:W-:-:S05]  /*3f910*/  IADD3 R80, P5, PT, R24, R18, RZ ;  /* 0x0000001218507210 */ /* 0x000fca0007fbe0ff */
[----:B------:R-:W-:Y:S02]  /*3f920*/  IMAD.X R5, R27, 0x1, R16, P5 ;  /* 0x000000011b057824 */ /* 0x000fe400028e0610 */
[----:B0-----:R-:W-:Y:S02]  /*3f930*/  @P6 IMAD.MOV.U32 R50, RZ, RZ, R80 ;  /* 0x000000ffff326224 */ /* 0x001fe400078e0050 */
[----:B------:R-:W-:Y:S01]  /*3f940*/  IMAD.MOV.U32 R51, RZ, RZ, R5 ;  /* 0x000000ffff337224 */ /* 0x000fe200078e0005 */
[----:B------:R-:W-:Y:S04]  /*3f950*/  STL [R1+0x6f0], R80 ;  /* 0x0006f05001007387 */ /* 0x000fe80000100800 */
[----:B------:R0:W4:Y:S04]  /*3f960*/  @P6 LDG.E.U8 R32, desc[UR18][R50.64] ;  /* 0x0000001232206981 */ /* 0x000128000c1e1100 */
[----:B---3--:R3:W-:Y:S04]  /*3f970*/  STL [R1+0x318], R3 ;  /* 0x0003180301007387 */ /* 0x0087e80000100800 */
[----:B---3--:R-:W3:Y:S04]  /*3f980*/  LDL.LU R3, [R1+0x28e8] ;  /* 0x0028e80001037983 */ /* 0x008ee80000300800 */
[----:B------:R0:W-:Y:S02]  /*3f990*/  STL [R1+0x6ec], R5 ;  /* 0x0006ec0501007387 */ /* 0x0001e40000100800 */
[----:B0-----:R-:W-:-:S05]  /*3f9a0*/  IADD3 R5, P5, PT, R24, R17, RZ ;  /* 0x0000001118057210 */ /* 0x001fca0007fbe0ff */
[----:B------:R-:W-:Y:S02]  /*3f9b0*/  IMAD.MOV.U32 R51, RZ, RZ, R5 ;  /* 0x000000ffff337224 */ /* 0x000fe400078e0005 */
[----:B------:R-:W-:Y:S01]  /*3f9c0*/  IMAD.X R50, R27, 0x1, R15, P5 ;  /* 0x000000011b327824 */ /* 0x000fe200028e060f */
[----:B------:R0:W-:Y:S04]  /*3f9d0*/  STL [R1+0x6f8], R5 ;  /* 0x0006f80501007387 */ /* 0x0001e80000100800 */
[-C--:B------:R-:W-:Y:S01]  /*3f9e0*/  @P0 LOP3.LUT R51, R51, R50.reuse, RZ, 0x3c, !PT ;  /* 0x0000003233330212 */ /* 0x080fe200078e3cff */
[----:B0-----:R-:W2:Y:S04]  /*3f9f0*/  LDL.LU R5, [R1+0x190] ;  /* 0x0001900001057983 */ /* 0x001ea80000300800 */
[----:B----4-:R-:W-:Y:S04]  /*3fa00*/  STL [R1+0x314], R32 ;  /* 0x0003142001007387 */ /* 0x010fe80000100800 */
[----:B------:R0:W-:Y:S02]  /*3fa10*/  STL [R1+0x6f4], R50 ;  /* 0x0006f43201007387 */ /* 0x0001e40000100800 */
[----:B0-----:R-:W-:-:S04]  /*3fa20*/  @P0 LOP3.LUT R50, R51, R50, RZ, 0x3c, !PT ;  /* 0x0000003233320212 */ /* 0x001fc800078e3cff */
[----:B------:R-:W-:Y:S02]  /*3fa30*/  @P0 LOP3.LUT R51, R51, R50, RZ, 0x3c, !PT ;  /* 0x0000003233330212 */ /* 0x000fe400078e3cff */
[----:B---3--:R-:W-:-:S06]  /*3fa40*/  PRMT R3, RZ, 0x7610, R3 ;  /* 0x00007610ff037816 */ /* 0x008fcc0000000003 */
[----:B------:R0:W3:Y:S01]  /*3fa50*/  @P0 LDG.E.U8 R3, desc[UR18][R50.64] ;  /* 0x0000001232030981 */ /* 0x0000e2000c1e1100 */
[----:B------:R-:W-:Y:S01]  /*3fa60*/  IMAD R25, R25, UR10, RZ ;  /* 0x0000000a19197c24 */ /* 0x000fe2000f8e02ff */
[----:B------:R-:W-:Y:S02]  /*3fa70*/  SEL R24, R26, R89, !P3 ;  /* 0x000000591a187207 */ /* 0x000fe40005800000 */
[----:B------:R-:W-:Y:S01]  /*3fa80*/  PRMT R27, RZ, 0x7610, R27 ;  /* 0x00007610ff1b7816 */ /* 0x000fe2000000001b */
[----:B------:R-:W4:Y:S01]  /*3fa90*/  LDCU UR10, c[0x0][0x3b0] ;  /* 0x00007600ff0a77ac */ /* 0x000f220008000800 */
[----:B------:R-:W-:Y:S02]  /*3faa0*/  SHF.R.S32.HI R32, RZ, 0x1f, R25 ;  /* 0x0000001fff207819 */ /* 0x000fe40000011419 */
[----:B------:R-:W-:-:S05]  /*3fab0*/  IADD3 R80, P5, PT, R25, R18, RZ ;  /* 0x0000001219507210 */ /* 0x000fca0007fbe0ff */
[----:B------:R-:W-:Y:S02]  /*3fac0*/  IMAD.X R89, R32, 0x1, R16, P5 ;  /* 0x0000000120597824 */ /* 0x000fe400028e0610 */
[----:B0-----:R-:W-:Y:S02]  /*3fad0*/  @P6 IMAD.MOV.U32 R50, RZ, RZ, R80 ;  /* 0x000000ffff326224 */ /* 0x001fe400078e0050 */
[----:B------:R-:W-:Y:S01]  /*3fae0*/  @P6 IMAD.MOV.U32 R51, RZ, RZ, R89 ;  /* 0x000000ffff336224 */ /* 0x000fe200078e0059 */
[----:B------:R-:W-:Y:S04]  /*3faf0*/  STL [R1+0x718], R80 ;  /* 0x0007185001007387 */ /* 0x000fe80000100800 */
[----:B------:R0:W2:Y:S04]  /*3fb00*/  @P6 LDG.E.U8 R27, desc[UR18][R50.64] ;  /* 0x00000012321b6981 */ /* 0x0000a8000c1e1100 */
[----:B---3--:R3:W-:Y:S04]  /*3fb10*/  STL [R1+0x310], R3 ;  /* 0x0003100301007387 */ /* 0x0087e80000100800 */
[----:B---3--:R-:W3:Y:S01]  /*3fb20*/  LDL.LU R3, [R1+0x28e4] ;  /* 0x0028e40001037983 */ /* 0x008ee20000300800 */
[----:B------:R-:W-:-:S05]  /*3fb30*/  IADD3 R25, P5, PT, R25, R17, RZ ;  /* 0x0000001119197210 */ /* 0x000fca0007fbe0ff */
[----:B0-----:R-:W-:Y:S02]  /*3fb40*/  IMAD.MOV.U32 R51, RZ, RZ, R25 ;  /* 0x000000ffff337224 */ /* 0x001fe400078e0019 */
[----:B------:R-:W-:Y:S01]  /*3fb50*/  IMAD.X R50, R32, 0x1, R15, P5 ;  /* 0x0000000120327824 */ /* 0x000fe200028e060f */
[----:B------:R-:W-:Y:S04]  /*3fb60*/  STL [R1+0x714], R89 ;  /* 0x0007145901007387 */ /* 0x000fe80000100800 */
[----:B------:R-:W-:Y:S04]  /*3fb70*/  STL [R1+0x720], R25 ;  /* 0x0007201901007387 */ /* 0x000fe80000100800 */
[----:B--2---:R-:W-:Y:S01]  /*3fb80*/  STL [R1+0x30c], R27 ;  /* 0x00030c1b01007387 */ /* 0x004fe20000100800 */
[----:B------:R-:W-:-:S03]  /*3fb90*/  @P0 LOP3.LUT R51, R51, R50, RZ, 0x3c, !PT ;  /* 0x0000003233330212 */ /* 0x000fc600078e3cff */
[----:B------:R0:W-:Y:S02]  /*3fba0*/  STL [R1+0x71c], R50 ;  /* 0x00071c3201007387 */ /* 0x0001e40000100800 */
[----:B0-----:R-:W-:-:S04]  /*3fbb0*/  @P0 LOP3.LUT R50, R51, R50, RZ, 0x3c, !PT ;  /* 0x0000003233320212 */ /* 0x001fc800078e3cff */
[----:B------:R-:W-:Y:S02]  /*3fbc0*/  @P0 LOP3.LUT R51, R51, R50, RZ, 0x3c, !PT ;  /* 0x0000003233330212 */ /* 0x000fe400078e3cff */
[----:B---3--:R-:W-:-:S06]  /*3fbd0*/  PRMT R3, RZ, 0x7610, R3 ;  /* 0x00007610ff037816 */ /* 0x008fcc0000000003 */
[----:B------:R0:W2:Y:S01]  /*3fbe0*/  @P0 LDG.E.U8 R3, desc[UR18][R50.64] ;  /* 0x0000001232030981 */ /* 0x0000a2000c1e1100 */
[----:B-1----:R-:W-:Y:S01]  /*3fbf0*/  IMAD R24, R24, UR4, RZ ;  /* 0x0000000418187c24 */ /* 0x002fe2000f8e02ff */
[----:B------:R-:W-:Y:S02]  /*3fc00*/  PRMT R32, RZ, 0x7610, R32 ;  /* 0x00007610ff207816 */ /* 0x000fe40000000020 */
[----:B------:R-:W-:Y:S01]  /*3fc10*/  SEL R25, R26, R83, !P3 ;  /* 0x000000531a197207 */ /* 0x000fe20005800000 */
[----:B------:R-:W1:Y:S01]  /*3fc20*/  LDCU UR4, c[0x0][0x3b0] ;  /* 0x00007600ff0477ac */ /* 0x000e620008000800 */
[----:B------:R-:W3:Y:S01]  /*3fc30*/  LDL.LU R83, [R1+0x168] ;  /* 0x0001680001537983 */ /* 0x000ee20000300800 */
[----:B------:R-:W-:Y:S02]  /*3fc40*/  SHF.R.S32.HI R27, RZ, 0x1f, R24 ;  /* 0x0000001fff1b7819 */ /* 0x000fe40000011418 */
[----:B------:R-:W-:-:S05]  /*3fc50*/  IADD3 R80, P5, PT, R24, R18, RZ ;  /* 0x0000001218507210 */ /* 0x000fca0007fbe0ff */
[----:B------:R-:W-:Y:S02]  /*3fc60*/  IMAD.X R89, R27, 0x1, R16, P5 ;  /* 0x000000011b597824 */ /* 0x000fe400028e0610 */
[----:B0-----:R-:W-:Y:S02]  /*3fc70*/  @P6 IMAD.MOV.U32 R50, RZ, RZ, R80 ;  /* 0x000000ffff326224 */ /* 0x001fe400078e0050 */
[----:B------:R-:W-:Y:S01]  /*3fc80*/  @P6 IMAD.MOV.U32 R51, RZ, RZ, R89 ;  /* 0x000000ffff336224 */ /* 0x000fe200078e0059 */
[----:B------:R-:W-:Y:S04]  /*3fc90*/  STL [R1+0x728], R80 ;  /* 0x0007285001007387 */ /* 0x000fe80000100800 */
[----:B------:R0:W3:Y:S04]  /*3fca0*/  @P6 LDG.E.U8 R32, desc[UR18][R50.64] ;  /* 0x0000001232206981 */ /* 0x0000e8000c1e1100 */
[----:B--2---:R2:W-:Y:S04]  /*3fcb0*/  STL [R1+0x304], R3 ;  /* 0x0003040301007387 */ /* 0x0045e80000100800 */
[----:B--2---:R-:W2:Y:S01]  /*3fcc0*/  LDL.LU R3, [R1+0x28e0] ;  /* 0x0028e00001037983 */ /* 0x004ea20000300800 */
[----:B------:R-:W-:-:S05]  /*3fcd0*/  IADD3 R24, P5, PT, R24, R17, RZ ;  /* 0x0000001118187210 */ /* 0x000fca0007fbe0ff */
[----:B0-----:R-:W-:Y:S02]  /*3fce0*/  IMAD.MOV.U32 R51, RZ, RZ, R24 ;  /* 0x000000ffff337224 */ /* 0x001fe400078e0018 */
[----:B------:R-:W-:Y:S01]  /*3fcf0*/  IMAD.X R50, R27, 0x1, R15, P5 ;  /* 0x000000011b327824 */ /* 0x000fe200028e060f */
[----:B------:R-:W-:Y:S04]  /*3fd00*/  STL [R1+0x724], R89 ;  /* 0x0007245901007387 */ /* 0x000fe80000100800 */
[----:B------:R-:W-:Y:S04]  /*3fd10*/  STL [R1+0x730], R24 ;  /* 0x0007301801007387 */ /* 0x000fe80000100800 */
[----:B---3--:R-:W-:Y:S01]  /*3fd20*/  STL [R1+0x300], R32 ;  /* 0x0003002001007387 */ /* 0x008fe20000100800 */
[----:B------:R-:W-:-:S03]  /*3fd30*/  @P0 LOP3.LUT R51, R51, R50, RZ, 0x3c, !PT ;  /* 0x0000003233330212 */ /* 0x000fc600078e3cff */
[----:B------:R0:W-:Y:S01]  /*3fd40*/  STL [R1+0x72c], R50 ;  /* 0x00072c3201007387 */ /* 0x0001e20000100800 */
[----:B----4-:R-:W-:Y:S01]  /*3fd50*/  IMAD R25, R25, UR10, RZ ;  /* 0x0000000a19197c24 */ /* 0x010fe2000f8e02ff */
[----:B--2---:R-:W-:Y:S02]  /*3fd60*/  PRMT R3, RZ, 0x7610, R3 ;  /* 0x00007610ff037816 */ /* 0x004fe40000000003 */
[C---:B0-----:R-:W-:Y:S02]  /*3fd70*/  @P0 LOP3.LUT R50, R51.reuse, R50, RZ, 0x3c, !PT ;  /* 0x0000003233320212 */ /* 0x041fe400078e3cff */
[----:B------:R-:W-:Y:S02]  /*3fd80*/  SEL R24, R26, R5, !P3 ;  /* 0x000000051a187207 */ /* 0x000fe40005800000 */
[----:B------:R-:W-:Y:S01]  /*3fd90*/  PRMT R27, RZ, 0x7610, R27 ;  /* 0x00007610ff1b7816 */ /* 0x000fe2000000001b */
[----:B------:R-:W2:Y:S01]  /*3fda0*/  LDL.LU R89, [R1+0x160] ;  /* 0x0001600001597983 */ /* 0x000ea20000300800 */
[----:B------:R-:W-:Y:S01]  /*3fdb0*/  @P0 LOP3.LUT R51, R51, R50, RZ, 0x3c, !PT ;  /* 0x0000003233330212 */ /* 0x000fe200078e3cff */
[----:B------:R-:W0:Y:S04]  /*3fdc0*/  LDCU UR10, c[0x0][0x3b0] ;  /* 0x00007600ff0a77ac */ /* 0x000e280008000800 */
[----:B------:R3:W4:Y:S01]  /*3fdd0*/  @P0 LDG.E.U8 R3, desc[UR18][R50.64] ;  /* 0x0000001232030981 */ /* 0x000722000c1e1100 */
[----:B------:R-:W-:-:S02]  /*3fde0*/  SHF.R.S32.HI R32, RZ, 0x1f, R25 ;  /* 0x0000001fff207819 */ /* 0x000fc40000011419 */
[----:B------:R-:W-:-:S05]  /*3fdf0*/  IADD3 R80, P5, PT, R25, R18, RZ ;  /* 0x0000001219507210 */ /* 0x000fca0007fbe0ff */
[----:B------:R-:W-:Y:S02]  /*3fe00*/  IMAD.X R5, R32, 0x1, R16, P5 ;  /* 0x0000000120057824 */ /* 0x000fe400028e0610 */
[----:B---3--:R-:W-:Y:S02]  /*3fe10*/  @P6 IMAD.MOV.U32 R50, RZ, RZ, R80 ;  /* 0x000000ffff326224 */ /* 0x008fe400078e0050 */
[----:B------:R-:W-:Y:S01]  /*3fe20*/  IMAD.MOV.U32 R51, RZ, RZ, R5 ;  /* 0x000000ffff337224 */ /* 0x000fe200078e0005 */
[----:B------:R-:W-:Y:S04]  /*3fe30*/  STL [R1+0x738], R80 ;  /* 0x0007385001007387 */ /* 0x000fe80000100800 */
[----:B------:R3:W2:Y:S04]  /*3fe40*/  @P6 LDG.E.U8 R27, desc[UR18][R50.64] ;  /* 0x00000012321b6981 */ /* 0x0006a8000c1e1100 */
[----:B----4-:R4:W-:Y:S04]  /*3fe50*/  STL [R1+0x2fc], R3 ;  /* 0x0002fc0301007387 */ /* 0x0109e80000100800 */
[----:B----4-:R-:W4:Y:S04]  /*3fe60*/  LDL.LU R3, [R1+0x28dc] ;  /* 0x0028dc0001037983 */ /* 0x010f280000300800 */
[----:B------:R0:W-:Y:S02]  /*3fe70*/  STL [R1+0x734], R5 ;  /* 0x0007340501007387 */ /* 0x0001e40000100800 */
[----:B0-----:R-:W-:-:S05]  /*3fe80*/  IADD3 R5, P5, PT, R25, R17, RZ ;  /* 0x0000001119057210 */ /* 0x001fca0007fbe0ff */
[----:B---3--:R-:W-:Y:S02]  /*3fe90*/  IMAD.MOV.U32 R51, RZ, RZ, R5 ;  /* 0x000000ffff337224 */ /* 0x008fe400078e0005 */
[----:B------:R-:W-:Y:S01]  /*3fea0*/  IMAD.X R50, R32, 0x1, R15, P5 ;  /* 0x0000000120327824 */ /* 0x000fe200028e060f */
[----:B------:R0:W-:Y:S04]  /*3feb0*/  STL [R1+0x740], R5 ;  /* 0x0007400501007387 */ /* 0x0001e80000100800 */
[-C--:B------:R-:W-:Y:S01]  /*3fec0*/  @P0 LOP3.LUT R51, R51, R50.reuse, RZ, 0x3c, !PT ;  /* 0x0000003233330212 */ /* 0x080fe200078e3cff */
[----:B0-----:R-:W3:Y:S04]  /*3fed0*/  LDL.LU R5, [R1+0x1b0] ;  /* 0x0001b00001057983 */ /* 0x001ee80000300800 */
[----:B--2---:R-:W-:Y:S04]  /*3fee0*/  STL [R1+0x2f8], R27 ;  /* 0x0002f81b01007387 */ /* 0x004fe80000100800 */
[----:B------:R0:W-:Y:S02]  /*3fef0*/  STL [R1+0x73c], R50 ;  /* 0x00073c3201007387 */ /* 0x0001e40000100800 */
[----:B0-----:R-:W-:-:S04]  /*3ff00*/  @P0 LOP3.LUT R50, R51, R50, RZ, 0x3c, !PT ;  /* 0x0000003233320212 */ /* 0x001fc800078e3cff */
[----:B------:R-:W-:Y:S02]  /*3ff10*/  @P0 LOP3.LUT R51, R51, R50, RZ, 0x3c, !PT ;  /* 0x0000003233330212 */ /* 0x000fe400078e3cff */
[----:B----4-:R-:W-:-:S06]  /*3ff20*/  PRMT R3, RZ, 0x7610, R3 ;  /* 0x00007610ff037816 */ /* 0x010fcc0000000003 */
        /* <DEDUP_REMOVED lines=9> */
[----:B------:R-:W-:Y:S01]  /*3ffc0*/  @P6 IMAD.MOV.U32 R51, RZ, RZ, R83 ;  /* 0x000000ffff336224 */ /* 0x000fe200078e0053 */
[----:B------:R-:W-:Y:S04]  /*3ffd0*/  STL [R1+0x748], R80 ;  /* 0x0007485001007387 */ /* 0x000fe80000100800 */
[----:B------:R0:W4:Y:S04]  /*3ffe0*/  @P6 LDG.E.U8 R32, desc[UR18][R50.64] ;  /* 0x0000001232206981 */ /* 0x000128000c1e1100 */
[----:B--2---:R2:W-:Y:S04]  /*3fff0*/  STL [R1+0x2f4], R3 ;  /* 0x0002f40301007387 */ /* 0x0045e80000100800 */
[----:B--2---:R-:W2:Y:S01]  /*40000*/  LDL.LU R3, [R1+0x28d8] ;  /* 0x0028d80001037983 */ /* 0x004ea20000300800 */
[----:B------:R-:W-:-:S03]  /*40010*/  IADD3 R24, P5, PT, R24, R17, RZ ;  /* 0x0000001118187210 */ /* 0x000fc60007fbe0ff */
[----:B------:R1:W-:Y:S02]  /*40020*/  STL [R1+0x744], R83 ;  /* 0x0007445301007387 */ /* 0x0003e40000100800 */
[----:B0-----:R-:W-:Y:S02]  /*40030*/  IMAD.MOV.U32 R51, RZ, RZ, R24 ;  /* 0x000000ffff337224 */ /* 0x001fe400078e0018 */
[----:B------:R-:W-:Y:S01]  /*40040*/  IMAD.X R50, R27, 0x1, R15, P5 ;  /* 0x000000011b327824 */ /* 0x000fe200028e060f */
[----:B------:R-:W-:Y:S04]  /*40050*/  STL [R1+0x750], R24 ;  /* 0x0007501801007387 */ /* 0x000fe80000100800 */
[-C--:B------:R-:W-:Y:S01]  /*40060*/  @P0 LOP3.LUT R51, R51, R50.reuse, RZ, 0x3c, !PT ;  /* 0x0000003233330212 */ /* 0x080fe200078e3cff */
[----:B-1----:R-:W3:Y:S04]  /*40070*/  LDL.LU R83, [R1+0x14c] ;  /* 0x00014c0001537983 */ /* 0x002ee80000300800 */
[----:B----4-:R-:W-:Y:S04]  /*40080*/  STL [R1+0x2f0], R32 ;  /* 0x0002f02001007387 */ /* 0x010fe80000100800 */
        /* <DEDUP_REMOVED lines=18> */
[----:B------:R-:W-:-:S05]  /*401b0*/  IADD3 R25, P5, PT, R25, R17, RZ ;  /* 0x0000001119197210 */ /* 0x000fca0007fbe0ff */
[----:B0-----:R-:W-:Y:S02]  /*401c0*/  IMAD.MOV.U32 R51, RZ, RZ, R25 ;  /* 0x000000ffff337224 */ /* 0x001fe400078e0019 */
[----:B------:R-:W-:Y:S01]  /*401d0*/  IMAD.X R50, R32, 0x1, R15, P5 ;  /* 0x0000000120327824 */ /* 0x000fe200028e060f */
[----:B------:R-:W-:Y:S04]  /*401e0*/  STL [R1+0x754], R89 ;  /* 0x0007545901007387 */ /* 0x000fe80000100800 */
[----:B------:R-:W-:Y:S04]  /*401f0*/  STL [R1+0x760], R25 ;  /* 0x0007601901007387 */ /* 0x000fe80000100800 */
[----:B----4-:R-:W-:Y:S01]  /*40200*/  STL [R1+0x2bc], R27 ;  /* 0x0002bc1b01007387 */ /* 0x010fe20000100800 */
[----:B------:R-:W-:-:S03]  /*40210*/  @P0 LOP3.LUT R51, R51, R50, RZ, 0x3c, !PT ;  /* 0x0000003233330212 */ /* 0x000fc600078e3cff */
[----:B------:R0:W-:Y:S02]  /*40220*/  STL [R1+0x75c], R50 ;  /* 0x00075c3201007387 */ /* 0x0001e40000100800 */
[----:B0-----:R-:W-:-:S04]  /*40230*/  @P0 LOP3.LUT R50, R51, R50, RZ, 0x3c, !PT ;  /* 0x0000003233320212 */ /* 0x001fc800078e3cff */
[----:B------:R-:W-:Y:S02]  /*40240*/  @P0 LOP3.LUT R51, R51, R50, RZ, 0x3c, !PT ;  /* 0x0000003233330212 */ /* 0x000fe400078e3cff */
[----:B--2---:R-:W-:-:S06]  /*40250*/  PRMT R3, RZ, 0x7610, R3 ;  /* 0x00007610ff037816 */ /* 0x004fcc0000000003 */
[----:B------:R0:W2:Y:S01]  /*40260*/  @P0 LDG.E.U8 R3, desc[UR18][R50.64] ;  /* 0x0000001232030981 */ /* 0x0000a2000c1e1100 */
[----:B------:R-:W-:Y:S01]  /*40270*/  IMAD R24, R24, UR4, RZ ;  /* 0x0000000418187c24 */ /* 0x000fe2000f8e02ff */
[----:B------:R-:W-:Y:S02]  /*40280*/  PRMT R32, RZ, 0x7610, R32 ;  /* 0x00007610ff207816 */ /* 0x000fe40000000020 */
[----:B---3--:R-:W-:Y:S01]  /*40290*/  SEL R25, R26, R5, !P3 ;  /* 0x000000051a197207 */ /* 0x008fe20005800000 */
[----:B------:R-:W3:Y:S01]  /*402a0*/  LDCU UR4, c[0x0][0x3b0] ;  /* 0x00007600ff0477ac */ /* 0x000ee20008000800 */
[----:B------:R-:W4:Y:S01]  /*402b0*/  LDL.LU R5, [R1+0x154] ;  /* 0x0001540001057983 */ /* 0x000f220000300800 */
        /* <DEDUP_REMOVED lines=17> */
[----:B-1----:R-:W-:Y:S01]  /*403d0*/  IMAD R25, R25, UR10, RZ ;  /* 0x0000000a19197c24 */ /* 0x002fe2000f8e02ff */
[----:B--2---:R-:W-:Y:S02]  /*403e0*/  PRMT R3, RZ, 0x7610, R3 ;  /* 0x00007610ff037816 */ /* 0x004fe40000000003 */
[C---:B0-----:R-:W-:Y:S02]  /*403f0*/  @P0 LOP3.LUT R50, R51.reuse, R50, RZ, 0x3c, !PT ;  /* 0x0000003233320212 */ /* 0x041fe400078e3cff */
[----:B------:R-:W-:Y:S02]  /*40400*/  SEL R24, R26, R83, !P3 ;  /* 0x000000531a187207 */ /* 0x000fe40005800000 */
[----:B------:R-:W-:Y:S01]  /*40410*/  PRMT R27, RZ, 0x7610, R27 ;  /* 0x00007610ff1b7816 */ /* 0x000fe2000000001b */
[----:B------:R-:W2:Y:S01]  /*40420*/  LDL.LU R89, [R1+0x148] ;  /* 0x0001480001597983 */ /* 0x000ea20000300800 */
[----:B------:R-:W-:Y:S01]  /*40430*/  @P0 LOP3.LUT R51, R51, R50, RZ, 0x3c, !PT ;  /* 0x0000003233330212 */ /* 0x000fe200078e3cff */
[----:B------:R-:W0:Y:S04]  /*40440*/  LDCU UR10, c[0x0][0x3b0] ;  /* 0x00007600ff0a77ac */ /* 0x000e280008000800 */
[----:B------:R1:W3:Y:S01]  /*40450*/  @P0 LDG.E.U8 R3, desc[UR18][R50.64] ;  /* 0x0000001232030981 */ /* 0x0002e2000c1e1100 */
[----:B------:R-:W-:-:S02]  /*40460*/  SHF.R.S32.HI R32, RZ, 0x1f, R25 ;  /* 0x0000001fff207819 */ /* 0x000fc40000011419 */
[----:B------:R-:W-:-:S05]  /*40470*/  IADD3 R80, P5, PT, R25, R18, RZ ;  /* 0x0000001219507210 */ /* 0x000fca0007fbe0ff */
[----:B------:R-:W-:Y:S02]  /*40480*/  IMAD.X R83, R32, 0x1, R16, P5 ;  /* 0x0000000120537824 */ /* 0x000fe400028e0610 */
[----:B-1----:R-:W-:Y:S02]  /*40490*/  @P6 IMAD.MOV.U32 R50, RZ, RZ, R80 ;  /* 0x000000ffff326224 */ /* 0x002fe400078e0050 */
[----:B------:R-:W-:Y:S01]  /*404a0*/  @P6 IMAD.MOV.U32 R51, RZ, RZ, R83 ;  /* 0x000000ffff336224 */ /* 0x000fe200078e0053 */
[----:B------:R-:W-:Y:S04]  /*404b0*/  STL [R1+0x778], R80 ;  /* 0x0007785001007387 */ /* 0x000fe80000100800 */
[----:B------:R1:W2:Y:S04]  /*404c0*/  @P6 LDG.E.U8 R27, desc[UR18][R50.64] ;  /* 0x00000012321b6981 */ /* 0x0002a8000c1e1100 */
[----:B---3--:R3:W-:Y:S04]  /*404d0*/  STL [R1+0x2a8], R3 ;  /* 0x0002a80301007387 */ /* 0x0087e80000100800 */
[----:B---3--:R-:W3:Y:S01]  /*404e0*/  LDL.LU R3, [R1+0x28cc] ;  /* 0x0028cc0001037983 */ /* 0x008ee20000300800 */
[----:B------:R-:W-:-:S03]  /*404f0*/  IADD3 R25, P5, PT, R25, R17, RZ ;  /* 0x0000001119197210 */ /* 0x000fc60007fbe0ff */
[----:B------:R0:W-:Y:S02]  /*40500*/  STL [R1+0x774], R83 ;  /* 0x0007745301007387 */ /* 0x0001e40000100800 */
[----:B-1----:R-:W-:Y:S02]  /*40510*/  IMAD.MOV.U32 R51, RZ, RZ, R25 ;  /* 0x000000ffff337224 */ /* 0x002fe400078e0019 */
[----:B------:R-:W-:Y:S01]  /*40520*/  IMAD.X R50, R32, 0x1, R15, P5 ;  /* 0x0000000120327824 */ /* 0x000fe200028e060f */
[----:B------:R-:W-:Y:S04]  /*40530*/  STL [R1+0x780], R25 ;  /* 0x0007801901007387 */ /* 0x000fe80000100800 */
[-C--:B------:R-:W-:Y:S01]  /*40540*/  @P0 LOP3.LUT R51, R51, R50.reuse, RZ, 0x3c, !PT ;  /* 0x0000003233330212 */ /* 0x080fe200078e3cff */
[----:B0-----:R-:W4:Y:S04]  /*40550*/  LDL.LU R83, [R1+0x158] ;  /* 0x0001580001537983 */ /* 0x001f280000300800 */
[----:B--2---:R-:W-:Y:S04]  /*40560*/  STL [R1+0x2a4], R27 ;  /* 0x0002a41b01007387 */ /* 0x004fe80000100800 */
[----:B------:R0:W-:Y:S02]  /*40570*/  STL [R1+0x77c], R50 ;  /* 0x00077c3201007387 */ /* 0x0001e40000100800 */
[----:B0-----:R-:W-:-:S04]  /*40580*/  @P0 LOP3.LUT R50, R51, R50, RZ, 0x3c, !PT ;  /* 0x0000003233320212 */ /* 0x001fc800078e3cff */
[----:B------:R-:W-:Y:S02]  /*40590*/  @P0 LOP3.LUT R51, R51, R50, RZ, 0x3c, !PT ;  /* 0x0000003233330212 */ /* 0x000fe400078e3cff */
[----:B---3--:R-:W-:-:S06]  /*405a0*/  PRMT R3, RZ, 0x7610, R3 ;  /* 0x00007610ff037816 */ /* 0x008fcc0000000003 */
[----:B------:R0:W2:Y:S01]  /*405b0*/  @P0 LDG.E.U8 R3, desc[UR18][R50.64] ;  /* 0x0000001232030981 */ /* 0x0000a2000c1e1100 */
[----:B------:R-:W-:Y:S01]  /*405c0*/  IMAD R24, R24, UR4, RZ ;  /* 0x0000000418187c24 */ /* 0x000fe2000f8e02ff */
[----:B----4-:R-:W-:Y:S02]  /*405d0*/  SEL R25, R26, R5, !P3 ;  /* 0x000000051a197207 */ /* 0x010fe40005800000 */
        /* <DEDUP_REMOVED lines=44> */
[----:B------:R0:W-:Y:S02]  /*408a0*/  STL [R1+0x7ac], R50 ;  /* 0x0007ac3201007387 */ /* 0x0001e40000100800 */
[----:B0-----:R-:W-:-:S04]  /*408b0*/  @P0 LOP3.LUT R50, R51, R50, RZ, 0x3c, !PT ;  /* 0x0000003233320212 */ /* 0x001fc800078e3cff */
[----:B------:R-:W-:Y:S02]  /*408c0*/  @P0 LOP3.LUT R51, R51, R50, RZ, 0x3c, !PT ;  /* 0x0000003233330212 */ /* 0x000fe400078e3cff */
[----:B--2---:R-:W-:-:S06]  /*408d0*/  PRMT R3, RZ, 0x7610, R3 ;  /* 0x00007610ff037816 */ /* 0x004fcc0000000003 */
        /* <DEDUP_REMOVED lines=23> */
[----:B------:R-:W-:Y:S01]  /*40a50*/  IMAD R25, R25, UR10, RZ ;  /* 0x0000000a19197c24 */ /* 0x000fe2000f8e02ff */
[----:B--2---:R-:W-:Y:S02]  /*40a60*/  PRMT R3, RZ, 0x7610, R3 ;  /* 0x00007610ff037816 */ /* 0x004fe40000000003 */
[C---:B0-----:R-:W-:Y:S02]  /*40a70*/  @P0 LOP3.LUT R50, R51.reuse, R50, RZ, 0x3c, !PT ;  /* 0x0000003233320212 */ /* 0x041fe400078e3cff */
[----:B----4-:R-:W-:Y:S02]  /*40a80*/  SEL R24, R26, R5, !P3 ;  /* 0x000000051a187207 */ /* 0x010fe40005800000 */
        /* <DEDUP_REMOVED lines=563> */
[----:B------:R-:W-:Y:S02]  /*42dc0*/  IMAD.X R50, R27, 0x1, R15, P5 ;  /* 0x000000011b327824 */ /* 0x000fe400028e060f */
[----:B------:R-:W-:Y:S01]  /*42dd0*/  IMAD R25, R25, UR10, RZ ;  /* 0x0000000a19197c24 */ /* 0x000fe2000f8e02ff */
[----:B------:R0:W-:Y:S01]  /*42de0*/  STL [R1+0xa78], R5 ;  /* 0x000a780501007387 */ /* 0x0001e20000100800 */
[----:B------:R-:W-:Y:S02]  /*42df0*/  SEL R24, R26, R89, !P3 ;  /* 0x000000591a187207 */ /* 0x000fe40005800000 */
[----:B------:R-:W-:Y:S02]  /*42e00*/  PRMT R27, RZ, 0x7610, R27 ;  /* 0x00007610ff1b7816 */ /* 0x000fe4000000001b */
[----:B------:R-:W-:-:S02]  /*42e10*/  @P0 LOP3.LUT R51, R51, R50, RZ, 0x3c, !PT ;  /* 0x0000003233330212 */ /* 0x000fc400078e3cff */
[----:B------:R-:W-:Y:S01]  /*42e20*/  IADD3 R80, P5, PT, R25, R18, RZ ;  /* 0x0000001219507210 */ /* 0x000fe20007fbe0ff */
[----:B------:R-:W4:Y:S01]  /*42e30*/  LDCU UR10, c[0x0][0x3b0] ;  /* 0x00007600ff0a77ac */ /* 0x000f220008000800 */
[----:B0-----:R-:W4:Y:S04]  /*42e40*/  LDL.LU R5, [R1+0xb4] ;  /* 0x0000b40001057983 */ /* 0x001f280000300800 */
[----:B---3--:R0:W-:Y:S04]  /*42e50*/  STL [R1+0x1bc], R32 ;  /* 0x0001bc2001007387 */ /* 0x0081e80000100800 */
[----:B------:R3:W-:Y:S01]  /*42e60*/  STL [R1+0xa74], R50 ;  /* 0x000a743201007387 */ /* 0x0007e20000100800 */
[----:B0-----:R-:W-:-:S02]  /*42e70*/  SHF.R.S32.HI R32, RZ, 0x1f, R25 ;  /* 0x0000001fff207819 */ /* 0x001fc40000011419 */
[----:B---3--:R-:W-:-:S04]  /*42e80*/  @P0 LOP3.LUT R50, R51, R50, RZ, 0x3c, !PT ;  /* 0x0000003233320212 */ /* 0x008fc800078e3cff */
[----:B------:R-:W-:Y:S01]  /*42e90*/  @P0 LOP3.LUT R51, R51, R50, RZ, 0x3c, !PT ;  /* 0x0000003233330212 */ /* 0x000fe200078e3cff */
[----:B------:R-:W-:Y:S01]  /*42ea0*/  IMAD.X R89, R32, 0x1, R16, P5 ;  /* 0x0000000120597824 */ /* 0x000fe200028e0610 */
[----:B--2---:R-:W-:-:S06]  /*42eb0*/  PRMT R3, RZ, 0x7610, R3 ;  /* 0x00007610ff037816 */ /* 0x004fcc0000000003 */
[----:B------:R0:W2:Y:S02]  /*42ec0*/  @P0 LDG.E.U8 R3, desc[UR18][R50.64] ;  /* 0x0000001232030981 */ /* 0x0000a4000c1e1100 */
[----:B0-----:R-:W-:Y:S02]  /*42ed0*/  @P6 IMAD.MOV.U32 R50, RZ, RZ, R80 ;  /* 0x000000ffff326224 */ /* 0x001fe400078e0050 */
[----:B------:R-:W-:-:S05]  /*42ee0*/  @P6 IMAD.MOV.U32 R51, RZ, RZ, R89 ;  /* 0x000000ffff336224 */ /* 0x000fca00078e0059 */
[----:B------:R0:W3:Y:S01]  /*42ef0*/  @P6 LDG.E.U8 R27, desc[UR18][R50.64] ;  /* 0x00000012321b6981 */ /* 0x0000e2000c1e1100 */
[----:B------:R-:W-:-:S03]  /*42f00*/  IADD3 R25, P5, PT, R25, R17, RZ ;  /* 0x0000001119197210 */ /* 0x000fc60007fbe0ff */
[----:B------:R4:W-:Y:S01]  /*42f10*/  STL [R1+0xaa8], R80 ;  /* 0x000aa85001007387 */ /* 0x0009e20000100800 */
[----:B-1----:R-:W-:Y:S01]  /*42f20*/  IMAD R24, R24, UR4, RZ ;  /* 0x0000000418187c24 */ /* 0x002fe2000f8e02ff */
[----:B------:R-:W-:Y:S01]  /*42f30*/  PRMT R9, RZ, 0x7610, R9 ;  /* 0x00007610ff097816 */ /* 0x000fe20000000009 */
[----:B------:R-:W1:Y:S01]  /*42f40*/  LDCU UR4, c[0x0][0x3b0] ;  /* 0x00007600ff0477ac */ /* 0x000e620008000800 */
[----:B0-----:R-:W-:Y:S02]  /*42f50*/  IMAD.MOV.U32 R51, RZ, RZ, R25 ;  /* 0x000000ffff337224 */ /* 0x001fe400078e0019 */
[----:B------:R-:W-:-:S05]  /*42f60*/  IMAD.X R50, R32, 0x1, R15, P5 ;  /* 0x0000000120327824 */ /* 0x000fca00028e060f */
[----:B------:R-:W-:Y:S02]  /*42f70*/  @P0 LOP3.LUT R51, R51, R50, RZ, 0x3c, !PT ;  /* 0x0000003233330212 */ /* 0x000fe400078e3cff */
[----:B----4-:R-:W-:Y:S02]  /*42f80*/  IADD3 R80, P5, PT, R24, R18, RZ ;  /* 0x0000001218507210 */ /* 0x010fe40007fbe0ff */
[----:B------:R-:W-:Y:S01]  /*42f90*/  PRMT R32, RZ, 0x7610, R32 ;  /* 0x00007610ff207816 */ /* 0x000fe20000000020 */
[----:B--2---:R0:W-:Y:S04]  /*42fa0*/  STL [R1+0x1b8], R3 ;  /* 0x0001b80301007387 */ /* 0x0041e80000100800 */
[----:B0-----:R-:W2:Y:S04]  /*42fb0*/  LDL.LU R3, [R1+0x2864] ;  /* 0x0028640001037983 */ /* 0x001ea80000300800 */
[----:B------:R0:W-:Y:S04]  /*42fc0*/  STL [R1+0xaa4], R89 ;  /* 0x000aa45901007387 */ /* 0x0001e80000100800 */
[----:B------:R-:W-:Y:S04]  /*42fd0*/  STL [R1+0xab8], R25 ;  /* 0x000ab81901007387 */ /* 0x000fe80000100800 */
[----:B---3--:R-:W-:Y:S04]  /*42fe0*/  STL [R1+0x1b4], R27 ;  /* 0x0001b41b01007387 */ /* 0x008fe80000100800 */
[----:B------:R3:W-:Y:S04]  /*42ff0*/  STL [R1+0xab4], R50 ;  /* 0x000ab43201007387 */ /* 0x0007e80000100800 */
[----:B0-----:R-:W4:Y:S01]  /*43000*/  LDL.LU R89, [R1+0xb0] ;  /* 0x0000b00001597983 */ /* 0x001f220000300800 */
[----:B---3--:R-:W-:-:S02]  /*43010*/  @P0 LOP3.LUT R50, R51, R50, RZ, 0x3c, !PT ;  /* 0x0000003233320212 */ /* 0x008fc400078e3cff */
[----:B------:R-:W-:Y:S02]  /*43020*/  SHF.R.S32.HI R27, RZ, 0x1f, R24 ;  /* 0x0000001fff1b7819 */ /* 0x000fe40000011418 */
[----:B------:R-:W-:Y:S02]  /*43030*/  SEL R25, R26, R83, !P3 ;  /* 0x000000531a197207 */ /* 0x000fe40005800000 */
[----:B------:R-:W-:Y:S01]  /*43040*/  @P0 LOP3.LUT R51, R51, R50, RZ, 0x3c, !PT ;  /* 0x0000003233330212 */ /* 0x000fe200078e3cff */
[----:B------:R-:W-:-:S04]  /*43050*/  IMAD.X R83, R27, 0x1, R16, P5 ;  /* 0x000000011b537824 */ /* 0x000fc800028e0610 */
[----:B------:R0:W3:Y:S02]  /*43060*/  @P0 LDG.E.U8 R8, desc[UR18][R50.64] ;  /* 0x0000001232080981 */ /* 0x0000e4000c1e1100 */
[----:B0-----:R-:W-:Y:S02]  /*43070*/  @P6 IMAD.MOV.U32 R50, RZ, RZ, R80 ;  /* 0x000000ffff326224 */ /* 0x001fe400078e0050 */
[----:B------:R-:W-:-:S05]  /*43080*/  @P6 IMAD.MOV.U32 R51, RZ, RZ, R83 ;  /* 0x000000ffff336224 */ /* 0x000fca00078e0053 */
[----:B------:R-:W2:Y:S04]  /*43090*/  @P6 LDG.E.U8 R32, desc[UR18][R50.64] ;  /* 0x0000001232206981 */ /* 0x000ea8000c1e1100 */
[----:B------:R-:W-:Y:S04]  /*430a0*/  STL [R1+0xad0], R80 ;  /* 0x000ad05001007387 */ /* 0x000fe80000100800 */
[----:B------:R-:W-:Y:S01]  /*430b0*/  STL [R1+0xacc], R83 ;  /* 0x000acc5301007387 */ /* 0x000fe20000100800 */
[----:B------:R-:W-:Y:S01]  /*430c0*/  IMAD R25, R25, UR10, RZ ;  /* 0x0000000a19197c24 */ /* 0x000fe2000f8e02ff */
[----:B------:R-:W-:Y:S01]  /*430d0*/  PRMT R10, RZ, 0x7610, R10 ;  /* 0x00007610ff0a7816 */ /* 0x000fe2000000000a */
[----:B------:R-:W0:Y:S01]  /*430e0*/  LDCU UR10, c[0x0][0x3b0] ;  /* 0x00007600ff0a77ac */ /* 0x000e220008000800 */
[----:B---3--:R3:W-:Y:S02]  /*430f0*/  STL [R1+0x1b0], R8 ;  /* 0x0001b00801007387 */ /* 0x0087e40000100800 */
[----:B---3--:R-:W-:-:S05]  /*43100*/  IADD3 R8, P5, PT, R24, R17, RZ ;  /* 0x0000001118087210 */ /* 0x008fca0007fbe0ff */
[----:B------:R-:W-:Y:S04]  /*43110*/  STL [R1+0xae0], R8 ;  /* 0x000ae00801007387 */ /* 0x000fe80000100800 */
[----:B--2---:R2:W-:Y:S01]  /*43120*/  STL [R1+0x1ac], R32 ;  /* 0x0001ac2001007387 */ /* 0x0045e20000100800 */
[----:B------:R-:W-:Y:S01]  /*43130*/  IMAD.X R51, R27, 0x1, R15, P5 ;  /* 0x000000011b337824 */ /* 0x000fe200028e060f */
[----:B------:R-:W-:Y:S01]  /*43140*/  IADD3 R80, P5, PT, R25, R18, RZ ;  /* 0x0000001219507210 */ /* 0x000fe20007fbe0ff */
[----:B------:R-:W-:Y:S01]  /*43150*/  @P0 IMAD.MOV.U32 R50, RZ, RZ, R8 ;  /* 0x000000ffff320224 */ /* 0x000fe200078e0008 */
[----:B------:R-:W-:Y:S02]  /*43160*/  SEL R24, R26, R5, !P3 ;  /* 0x000000051a187207 */ /* 0x000fe40005800000 */
[----:B--2---:R-:W-:Y:S01]  /*43170*/  SHF.R.S32.HI R32, RZ, 0x1f, R25 ;  /* 0x0000001fff207819 */ /* 0x004fe20000011419 */
[----:B------:R2:W-:Y:S01]  /*43180*/  STL [R1+0xadc], R51 ;  /* 0x000adc3301007387 */ /* 0x0005e20000100800 */
[----:B------:R-:W-:-:S03]  /*43190*/  PRMT R27, RZ, 0x7610, R27 ;  /* 0x00007610ff1b7816 */ /* 0x000fc6000000001b */
[----:B------:R3:W4:Y:S04]  /*431a0*/  @P0 LDG.E.U8 R9, desc[UR18][R50.64] ;  /* 0x0000001232090981 */ /* 0x000728000c1e1100 */
[----:B------:R-:W4:Y:S01]  /*431b0*/  LDL.LU R83, [R1+0xac] ;  /* 0x0000ac0001537983 */ /* 0x000f220000300800 */
[----:B------:R-:W-:Y:S02]  /*431c0*/  IMAD.X R5, R32, 0x1, R16, P5 ;  /* 0x0000000120057824 */ /* 0x000fe400028e0610 */
[----:B---3--:R-:W-:Y:S02]  /*431d0*/  @P6 IMAD.MOV.U32 R50, RZ, RZ, R80 ;  /* 0x000000ffff326224 */ /* 0x008fe400078e0050 */
[----:B--2---:R-:W-:-:S05]  /*431e0*/  @P6 IMAD.MOV.U32 R51, RZ, RZ, R5 ;  /* 0x000000ffff336224 */ /* 0x004fca00078e0005 */
[----:B------:R2:W3:Y:S01]  /*431f0*/  @P6 LDG.E.U8 R27, desc[UR18][R50.64] ;  /* 0x00000012321b6981 */ /* 0x0004e2000c1e1100 */
[----:B------:R-:W-:-:S03]  /*43200*/  IADD3 R8, P5, PT, R25, R17, RZ ;  /* 0x0000001119087210 */ /* 0x000fc60007fbe0ff */
[----:B------:R0:W-:Y:S01]  /*43210*/  STL [R1+0xae8], R80 ;  /* 0x000ae85001007387 */ /* 0x0001e20000100800 */
[----:B-1----:R-:W-:Y:S01]  /*43220*/  IMAD R24, R24, UR4, RZ ;  /* 0x0000000418187c24 */ /* 0x002fe2000f8e02ff */
[----:B----4-:R-:W-:Y:S02]  /*43230*/  SEL R25, R26, R89, !P3 ;  /* 0x000000591a197207 */ /* 0x010fe40005800000 */
[----:B------:R-:W-:Y:S01]  /*43240*/  PRMT R11, RZ, 0x7610, R11 ;  /* 0x00007610ff0b7816 */ /* 0x000fe2000000000b */
[----:B------:R-:W1:Y:S01]  /*43250*/  LDCU UR4, c[0x0][0x3b0] ;  /* 0x00007600ff0477ac */ /* 0x000e620008000800 */
[----:B--2---:R-:W-:Y:S02]  /*43260*/  IMAD.X R51, R32, 0x1, R15, P5 ;  /* 0x0000000120337824 */ /* 0x004fe400028e060f */
[----:B------:R-:W-:Y:S01]  /*43270*/  @P0 IMAD.MOV.U32 R50, RZ, RZ, R8 ;  /* 0x000000ffff320224 */ /* 0x000fe200078e0008 */
[----:B0-----:R-:W-:-:S04]  /*43280*/  IADD3 R80, P5, PT, R24, R18, RZ ;  /* 0x0000001218507210 */ /* 0x001fc80007fbe0ff */
[----:B------:R0:W2:Y:S01]  /*43290*/  @P0 LDG.E.U8 R10, desc[UR18][R50.64] ;  /* 0x00000012320a0981 */ /* 0x0000a2000c1e1100 */
[----:B------:R-:W-:Y:S01]  /*432a0*/  PRMT R32, RZ, 0x7610, R32 ;  /* 0x00007610ff207816 */ /* 0x000fe20000000020 */
[----:B0-----:R-:W-:Y:S02]  /*432b0*/  @P6 IMAD.MOV.U32 R50, RZ, RZ, R80 ;  /* 0x000000ffff326224 */ /* 0x001fe400078e0050 */
[----:B------:R-:W-:Y:S04]  /*432c0*/  STL [R1+0x2754], R9 ;  /* 0x0027540901007387 */ /* 0x000fe80000100800 */
[----:B------:R0:W-:Y:S04]  /*432d0*/  STL [R1+0xae4], R5 ;  /* 0x000ae40501007387 */ /* 0x0001e80000100800 */
[----:B0-----:R-:W4:Y:S04]  /*432e0*/  LDL.LU R5, [R1+0x2860] ;  /* 0x0028600001057983 */ /* 0x001f280000300800 */
[----:B------:R-:W-:Y:S04]  /*432f0*/  STL [R1+0xaf8], R8 ;  /* 0x000af80801007387 */ /* 0x000fe80000100800 */
[----:B---3--:R0:W-:Y:S04]  /*43300*/  STL [R1+0x1a4], R27 ;  /* 0x0001a41b01007387 */ /* 0x0081e80000100800 */
[----:B------:R3:W-:Y:S01]  /*43310*/  STL [R1+0xaf4], R51 ;  /* 0x000af43301007387 */ /* 0x0007e20000100800 */
[----:B0-----:R-:W-:-:S05]  /*43320*/  SHF.R.S32.HI R27, RZ, 0x1f, R24 ;  /* 0x0000001fff1b7819 */ /* 0x001fca0000011418 */
[----:B------:R-:W-:-:S04]  /*43330*/  IMAD.X R89, R27, 0x1, R16, P5 ;  /* 0x000000011b597824 */ /* 0x000fc800028e0610 */
[----:B---3--:R-:W-:-:S05]  /*43340*/  @P6 IMAD.MOV.U32 R51, RZ, RZ, R89 ;  /* 0x000000ffff336224 */ /* 0x008fca00078e0059 */
[----:B------:R0:W3:Y:S01]  /*43350*/  @P6 LDG.E.U8 R32, desc[UR18][R50.64] ;  /* 0x0000001232206981 */ /* 0x0000e2000c1e1100 */
[----:B------:R-:W-:-:S03]  /*43360*/  IADD3 R8, P5, PT, R24, R17, RZ ;  /* 0x0000001118087210 */ /* 0x000fc60007fbe0ff */
[----:B------:R-:W-:Y:S04]  /*43370*/  STL [R1+0xb10], R80 ;  /* 0x000b105001007387 */ /* 0x000fe80000100800 */
[----:B--2---:R-:W-:Y:S04]  /*43380*/  STL [R1+0x2744], R10 ;  /* 0x0027440a01007387 */ /* 0x004fe80000100800 */
[----:B------:R2:W-:Y:S01]  /*43390*/  STL [R1+0xb0c], R89 ;  /* 0x000b0c5901007387 */ /* 0x0005e20000100800 */
[----:B0-----:R-:W-:Y:S02]  /*433a0*/  @P0 IMAD.MOV.U32 R50, RZ, RZ, R8 ;  /* 0x000000ffff320224 */ /* 0x001fe400078e0008 */
[----:B--2---:R-:W-:-:S04]  /*433b0*/  IMAD.X R89, R27, 0x1, R15, P5 ;  /* 0x000000011b597824 */ /* 0x004fc800028e060f */
[----:B------:R-:W-:Y:S02]  /*433c0*/  @P0 IMAD.MOV.U32 R51, RZ, RZ, R89 ;  /* 0x000000ffff330224 */ /* 0x000fe400078e0059 */
[----:B------:R-:W-:Y:S01]  /*433d0*/  IMAD R25, R25, UR10, RZ ;  /* 0x0000000a19197c24 */ /* 0x000fe2000f8e02ff */
[----:B------:R-:W-:Y:S04]  /*433e0*/  STL [R1+0xb20], R8 ;  /* 0x000b200801007387 */ /* 0x000fe80000100800 */
[----:B------:R0:W2:Y:S01]  /*433f0*/  @P0 LDG.E.U8 R11, desc[UR18][R50.64] ;  /* 0x00000012320b0981 */ /* 0x0000a2000c1e1100 */
[----:B------:R-:W-:Y:S02]  /*43400*/  SEL R24, R26, R83, !P3 ;  /* 0x000000531a187207 */ /* 0x000fe40005800000 */
[----:B------:R-:W-:-:S02]  /*43410*/  PRMT R27, RZ, 0x7610, R27 ;  /* 0x00007610ff1b7816 */ /* 0x000fc4000000001b */
[----:B------:R-:W-:Y:S01]  /*43420*/  IADD3 R80, P5, PT, R25, R18, RZ ;  /* 0x0000001219507210 */ /* 0x000fe20007fbe0ff */
[----:B------:R-:W1:Y:S04]  /*43430*/  LDCU UR10, c[0x0][0x3b0] ;  /* 0x00007600ff0a77ac */ /* 0x000e680008000800 */
[----:B0-----:R-:W-:Y:S01]  /*43440*/  @P6 IMAD.MOV.U32 R50, RZ, RZ, R80 ;  /* 0x000000ffff326224 */ /* 0x001fe200078e0050 */
[----:B---3--:R0:W-:Y:S02]  /*43450*/  STL [R1+0x19c], R32 ;  /* 0x00019c2001007387 */ /* 0x0081e40000100800 */
[----:B0-----:R-:W-:-:S05]  /*43460*/  SHF.R.S32.HI R32, RZ, 0x1f, R25 ;  /* 0x0000001fff207819 */ /* 0x001fca0000011419 */
[----:B------:R-:W-:-:S04]  /*43470*/  IMAD.X R83, R32, 0x1, R16, P5 ;  /* 0x0000000120537824 */ /* 0x000fc800028e0610 */
[----:B------:R-:W-:-:S05]  /*43480*/  @P6 IMAD.MOV.U32 R51, RZ, RZ, R83 ;  /* 0x000000ffff336224 */ /* 0x000fca00078e0053 */
[----:B------:R0:W3:Y:S01]  /*43490*/  @P6 LDG.E.U8 R27, desc[UR18][R50.64] ;  /* 0x00000012321b6981 */ /* 0x0000e2000c1e1100 */
[----:B------:R-:W-:-:S03]  /*434a0*/  IADD3 R8, P5, PT, R25, R17, RZ ;  /* 0x0000001119087210 */ /* 0x000fc60007fbe0ff */
[----:B------:R-:W-:Y:S04]  /*434b0*/  STL [R1+0xb1c], R89 ;  /* 0x000b1c5901007387 */ /* 0x000fe80000100800 */
[----:B------:R-:W-:Y:S04]  /*434c0*/  STL [R1+0xb28], R80 ;  /* 0x000b285001007387 */ /* 0x000fe80000100800 */
[----:B--2---:R-:W-:Y:S04]  /*434d0*/  STL [R1+0x2734], R11 ;  /* 0x0027340b01007387 */ /* 0x004fe80000100800 */
[----:B------:R2:W-:Y:S01]  /*434e0*/  STL [R1+0xb24], R83 ;  /* 0x000b245301007387 */ /* 0x0005e20000100800 */
[----:B0-----:R-:W-:-:S02]  /*434f0*/  @P0 IMAD.MOV.U32 R50, RZ, RZ, R8 ;  /* 0x000000ffff320224 */ /* 0x001fc400078e0008 */
[----:B--2---:R-:W-:-:S04]  /*43500*/  IMAD.X R83, R32, 0x1, R15, P5 ;  /* 0x0000000120537824 */ /* 0x004fc800028e060f */
[----:B------:R-:W-:-:S05]  /*43510*/  @P0 IMAD.MOV.U32 R51, RZ, RZ, R83 ;  /* 0x000000ffff330224 */ /* 0x000fca00078e0053 */
[----:B------:R0:W2:Y:S04]  /*43520*/  @P0 LDG.E.U8 R12, desc[UR18][R50.64] ;  /* 0x00000012320c0981 */ /* 0x0000a8000c1e1100 */
[----:B------:R-:W-:Y:S01]  /*43530*/  STL [R1+0xb38], R8 ;  /* 0x000b380801007387 */ /* 0x000fe20000100800 */
[----:B----4-:R-:W-:-:S03]  /*43540*/  SEL R25, R26, R5, !P3 ;  /* 0x000000051a197207 */ /* 0x010fc60005800000 */
[----:B---3--:R3:W-:Y:S04]  /*43550*/  STL [R1+0x194], R27 ;  /* 0x0001941b01007387 */ /* 0x0087e80000100800 */
[----:B------:R-:W4:Y:S01]  /*43560*/  LDL.LU R5, [R1+0x285c] ;  /* 0x00285c0001057983 */ /* 0x000f220000300800 */
[----:B-1----:R-:W-:Y:S01]  /*43570*/  IMAD R24, R24, UR4, RZ ;  /* 0x0000000418187c24 */ /* 0x002fe2000f8e02ff */
[----:B------:R-:W-:Y:S01]  /*43580*/  PRMT R6, RZ, 0x7610, R6 ;  /* 0x00007610ff067816 */ /* 0x000fe20000000006 */
[----:B------:R-:W-:Y:S01]  /*43590*/  IMAD R25, R25, UR10, RZ ;  /* 0x0000000a19197c24 */ /* 0x000fe2000f8e02ff */
[----:B------:R1:W-:Y:S01]  /*435a0*/  STL [R1+0xb34], R83 ;  /* 0x000b345301007387 */ /* 0x0003e20000100800 */
[----:B------:R-:W2:Y:S01]  /*435b0*/  LDCU UR4, c[0x0][0x3b0] ;  /* 0x00007600ff0477ac */ /* 0x000ea20008000800 */
[----:B------:R-:W-:Y:S01]  /*435c0*/  IADD3 R80, P5, PT, R24, R18, RZ ;  /* 0x0000001218507210 */ /* 0x000fe20007fbe0ff */
[----:B------:R-:W2:Y:S01]  /*435d0*/  LDCU UR10, c[0x0][0x3b0] ;  /* 0x00007600ff0a77ac */ /* 0x000ea20008000800 */
[----:B---3--:R-:W-:-:S05]  /*435e0*/  SHF.R.S32.HI R27, RZ, 0x1f, R24 ;  /* 0x0000001fff1b7819 */ /* 0x008fca0000011418 */
[C---:B------:R-:W-:Y:S01]  /*435f0*/  IMAD.X R32, R27.reuse, 0x1, R16, P5 ;  /* 0x000000011b207824 */ /* 0x040fe200028e0610 */
[----:B------:R-:W-:Y:S01]  /*43600*/  IADD3 R8, P5, PT, R24, R17, RZ ;  /* 0x0000001118087210 */ /* 0x000fe20007fbe0ff */
[----:B0-----:R-:W-:Y:S01]  /*43610*/  @P6 IMAD.MOV.U32 R50, RZ, RZ, R80 ;  /* 0x000000ffff326224 */ /* 0x001fe200078e0050 */
[----:B------:R0:W-:Y:S01]  /*43620*/  STL [R1+0xb50], R80 ;  /* 0x000b505001007387 */ /* 0x0001e20000100800 */
[----:B------:R-:W-:Y:S02]  /*43630*/  @P6 IMAD.MOV.U32 R51, RZ, RZ, R32 ;  /* 0x000000ffff336224 */ /* 0x000fe400078e0020 */
[----:B-1----:R-:W-:Y:S01]  /*43640*/  IMAD.X R83, R27, 0x1, R15, P5 ;  /* 0x000000011b537824 */ /* 0x002fe200028e060f */
[----:B--2---:R-:W-:Y:S04]  /*43650*/  STL [R1+0x2724], R12 ;  /* 0x0027240c01007387 */ /* 0x004fe80000100800 */
[----:B------:R1:W-:Y:S04]  /*43660*/  STL [R1+0xb4c], R32 ;  /* 0x000b4c2001007387 */ /* 0x0003e80000100800 */
[----:B------:R2:W3:Y:S01]  /*43670*/  @P6 LDG.E.U8 R6, desc[UR18][R50.64] ;  /* 0x0000001232066981 */ /* 0x0004e2000c1e1100 */
[----:B0-----:R-:W-:-:S02]  /*43680*/  IADD3 R80, P5, PT, R25, R18, RZ ;  /* 0x0000001219507210 */ /* 0x001fc40007fbe0ff */
[----:B-1----:R-:W-:Y:S01]  /*43690*/  SHF.R.S32.HI R32, RZ, 0x1f, R25 ;  /* 0x0000001fff207819 */ /* 0x002fe20000011419 */
[----:B--2---:R-:W-:Y:S02]  /*436a0*/  @P0 IMAD.MOV.U32 R50, RZ, RZ, R8 ;  /* 0x000000ffff320224 */ /* 0x004fe400078e0008 */
[----:B------:R-:W-:Y:S02]  /*436b0*/  @P0 IMAD.MOV.U32 R51, RZ, RZ, R83 ;  /* 0x000000ffff330224 */ /* 0x000fe400078e0053 */
[----:B------:R-:W-:-:S03]  /*436c0*/  IMAD.X R27, R32, 0x1, R16, P5 ;  /* 0x00000001201b7824 */ /* 0x000fc600028e0610 */
[----:B------:R0:W2:Y:S04]  /*436d0*/  @P0 LDG.E.U8 R13, desc[UR18][R50.64] ;  /* 0x00000012320d0981 */ /* 0x0000a8000c1e1100 */
[----:B------:R1:W-:Y:S01]  /*436e0*/  STL [R1+0xb60], R8 ;  /* 0x000b600801007387 */ /* 0x0003e20000100800 */
[----:B------:R-:W-:-:S03]  /*436f0*/  SEL R24, R26, R3, !P3 ;  /* 0x000000031a187207 */ /* 0x000fc60005800000 */
[----:B------:R-:W2:Y:S01]  /*43700*/  LDL.LU R3, [R1+0x2858] ;  /* 0x0028580001037983 */ /* 0x000ea20000300800 */
[----:B0-----:R-:W-:Y:S02]  /*43710*/  @P6 IMAD.MOV.U32 R50, RZ, RZ, R80 ;  /* 0x000000ffff326224 */ /* 0x001fe400078e0050 */
[----:B------:R-:W-:Y:S01]  /*43720*/  @P6 IMAD.MOV.U32 R51, RZ, RZ, R27 ;  /* 0x000000ffff336224 */ /* 0x000fe200078e001b */
[----:B----4-:R-:W-:-:S06]  /*43730*/  PRMT R5, RZ, 0x7610, R5 ;  /* 0x00007610ff057816 */ /* 0x010fcc0000000005 */
[----:B------:R0:W4:Y:S04]  /*43740*/  @P6 LDG.E.U8 R5, desc[UR18][R50.64] ;  /* 0x0000001232056981 */ /* 0x000128000c1e1100 */
[----:B------:R-:W-:Y:S01]  /*43750*/  STL [R1+0xb5c], R83 ;  /* 0x000b5c5301007387 */ /* 0x000fe20000100800 */
[----:B-1----:R-:W-:Y:S01]  /*43760*/  IADD3 R8, P5, PT, R25, R17, RZ ;  /* 0x0000001119087210 */ /* 0x002fe20007fbe0ff */
[----:B------:R-:W-:Y:S01]  /*43770*/  IMAD R24, R24, UR4, RZ ;  /* 0x0000000418187c24 */ /* 0x000fe2000f8e02ff */
[----:B------:R-:W-:Y:S01]  /*43780*/  SEL R25, R26, R4, !P3 ;  /* 0x000000041a197207 */ /* 0x000fe20005800000 */
[----:B------:R-:W1:Y:S02]  /*43790*/  LDCU UR4, c[0x0][0x3b0] ;  /* 0x00007600ff0477ac */ /* 0x000e640008000800 */
[----:B0-----:R-:W-:-:S02]  /*437a0*/  IMAD.X R51, R32, 0x1, R15, P5 ;  /* 0x0000000120337824 */ /* 0x001fc400028e060f */
[----:B------:R-:W-:Y:S01]  /*437b0*/  @P0 IMAD.MOV.U32 R50, RZ, RZ, R8 ;  /* 0x000000ffff320224 */ /* 0x000fe200078e0008 */
[----:B---3--:R0:W-:Y:S04]  /*437c0*/  STL [R1+0x18c], R6 ;  /* 0x00018c0601007387 */ /* 0x0081e80000100800 */
[----:B0-----:R-:W3:Y:S04]  /*437d0*/  LDL.LU R6, [R1+0xa4] ;  /* 0x0000a40001067983 */ /* 0x001ee80000300800 */
[----:B------:R0:W-:Y:S04]  /*437e0*/  STL [R1+0xb68], R80 ;  /* 0x000b685001007387 */ /* 0x0001e80000100800 */
[----:B--2---:R-:W-:Y:S04]  /*437f0*/  STL [R1+0x2718], R13 ;  /* 0x0027180d01007387 */ /* 0x004fe80000100800 */
[----:B------:R2:W-:Y:S01]  /*43800*/  STL [R1+0xb64], R27 ;  /* 0x000b641b01007387 */ /* 0x0005e20000100800 */
[----:B------:R-:W-:-:S02]  /*43810*/  PRMT R3, RZ, 0x7610, R3 ;  /* 0x00007610ff037816 */ /* 0x000fc40000000003 */
[----:B0-----:R-:W-:Y:S02]  /*43820*/  IADD3 R80, P5, PT, R24, R18, RZ ;  /* 0x0000001218507210 */ /* 0x001fe40007fbe0ff */
[----:B------:R-:W-:Y:S02]  /*43830*/  PRMT R32, RZ, 0x7610, R32 ;  /* 0x00007610ff207816 */ /* 0x000fe40000000020 */
[----:B------:R0:W3:Y:S01]  /*43840*/  @P0 LDG.E.U8 R3, desc[UR18][R50.64] ;  /* 0x0000001232030981 */ /* 0x0000e2000c1e1100 */
[----:B--2---:R-:W-:-:S05]  /*43850*/  SHF.R.S32.HI R27, RZ, 0x1f, R24 ;  /* 0x0000001fff1b7819 */ /* 0x004fca0000011418 */
[----:B------:R-:W-:Y:S02]  /*43860*/  IMAD.X R89, R27, 0x1, R16, P5 ;  /* 0x000000011b597824 */ /* 0x000fe400028e0610 */
[----:B0-----:R-:W-:Y:S01]  /*43870*/  @P6 IMAD.MOV.U32 R50, RZ, RZ, R80 ;  /* 0x000000ffff326224 */ /* 0x001fe200078e0050 */
[----:B----4-:R-:W-:Y:S04]  /*43880*/  STL [R1+0x26f8], R5 ;  /* 0x0026f80501007387 */ /* 0x010fe80000100800 */
[----:B------:R-:W-:Y:S04]  /*43890*/  STL [R1+0xb78], R8 ;  /* 0x000b780801007387 */ /* 0x000fe80000100800 */
[----:B------:R-:W2:Y:S04]  /*438a0*/  LDL.LU R4, [R1+0x2854] ;  /* 0x0028540001047983 */ /* 0x000ea80000300800 */
[----:B------:R0:W-:Y:S04]  /*438b0*/  STL [R1+0xb74], R51 ;  /* 0x000b743301007387 */ /* 0x0001e80000100800 */
[----:B------:R-:W4:Y:S01]  /*438c0*/  LDL.LU R83, [R1+0xc4] ;  /* 0x0000c40001537983 */ /* 0x000f220000300800 */
[----:B0-----:R-:W-:-:S05]  /*438d0*/  @P6 IMAD.MOV.U32 R51, RZ, RZ, R89 ;  /* 0x000000ffff336224 */ /* 0x001fca00078e0059 */
[----:B------:R0:W4:Y:S01]  /*438e0*/  @P6 LDG.E.U8 R32, desc[UR18][R50.64] ;  /* 0x0000001232206981 */ /* 0x000122000c1e1100 */
[----:B------:R-:W-:-:S03]  /*438f0*/  IADD3 R8, P5, PT, R24, R17, RZ ;  /* 0x0000001118087210 */ /* 0x000fc60007fbe0ff */
[----:B------:R-:W-:Y:S02]  /*43900*/  STL [R1+0xba8], R80 ;  /* 0x000ba85001007387 */ /* 0x000fe40000100800 */
[----:B0-----:R-:W-:Y:S02]  /*43910*/  IMAD.MOV.U32 R51, RZ, RZ, R8 ;  /* 0x000000ffff337224 */ /* 0x001fe400078e0008 */
[----:B------:R-:W-:-:S05]  /*43920*/  IMAD.X R50, R27, 0x1, R15, P5 ;  /* 0x000000011b327824 */ /* 0x000fca00028e060f */
[----:B------:R-:W-:Y:S01]  /*43930*/  @P0 LOP3.LUT R51, R51, R50, RZ, 0x3c, !PT ;  /* 0x0000003233330212 */ /* 0x000fe200078e3cff */
[----:B---3--:R-:W-:Y:S04]  /*43940*/  STL [R1+0x26f4], R3 ;  /* 0x0026f40301007387 */ /* 0x008fe80000100800 */
[----:B------:R0:W-:Y:S04]  /*43950*/  STL [R1+0xba4], R89 ;  /* 0x000ba45901007387 */ /* 0x0001e80000100800 */
[----:B0-----:R-:W3:Y:S04]  /*43960*/  LDL.LU R89, [R1+0x2850] ;  /* 0x0028500001597983 */ /* 0x001ee80000300800 */
[----:B------:R-:W-:Y:S01]  /*43970*/  STL [R1+0xbb8], R8 ;  /* 0x000bb80801007387 */ /* 0x000fe20000100800 */
[----:B--2---:R-:W-:-:S03]  /*43980*/  PRMT R4, RZ, 0x7610, R4 ;  /* 0x00007610ff047816 */ /* 0x004fc60000000004 */
[----:B----4-:R-:W-:Y:S04]  /*43990*/  STL [R1+0x17c], R32 ;  /* 0x00017c2001007387 */ /* 0x010fe80000100800 */
[----:B------:R0:W-:Y:S02]  /*439a0*/  STL [R1+0xbb4], R50 ;  /* 0x000bb43201007387 */ /* 0x0001e40000100800 */
[----:B0-----:R-:W-:-:S04]  /*439b0*/  @P0 LOP3.LUT R50, R51, R50, RZ, 0x3c, !PT ;  /* 0x0000003233320212 */ /* 0x001fc800078e3cff */
[----:B------:R-:W-:-:S05]  /*439c0*/  @P0 LOP3.LUT R51, R51, R50, RZ, 0x3c, !PT ;  /* 0x0000003233330212 */ /* 0x000fca00078e3cff */
[----:B------:R0:W2:Y:S01]  /*439d0*/  @P0 LDG.E.U8 R4, desc[UR18][R50.64] ;  /* 0x0000001232040981 */ /* 0x0000a2000c1e1100 */
[----:B------:R-:W-:Y:S01]  /*439e0*/  IMAD R25, R25, UR10, RZ ;  /* 0x0000000a19197c24 */ /* 0x000fe2000f8e02ff */
[----:B------:R-:W-:Y:S02]  /*439f0*/  PRMT R27, RZ, 0x7610, R27 ;  /* 0x00007610ff1b7816 */ /* 0x000fe4000000001b */
[----:B------:R-:W-:Y:S01]  /*43a00*/  SEL R24, R26, R6, !P3 ;  /* 0x000000061a187207 */ /* 0x000fe20005800000 */
[----:B------:R-:W4:Y:S01]  /*43a10*/  LDCU UR10, c[0x0][0x3b0] ;  /* 0x00007600ff0a77ac */ /* 0x000f220008000800 */
[----:B------:R-:W3:Y:S01]  /*43a20*/  LDL.LU R6, [R1+0xec] ;  /* 0x0000ec0001067983 */ /* 0x000ee20000300800 */
        /* <DEDUP_REMOVED lines=10> */
[----:B0-----:R-:W-:-:S05]  /*43ad0*/  IADD3 R8, P5, PT, R25, R17, RZ ;  /* 0x0000001119087210 */ /* 0x001fca0007fbe0ff */
        /* <DEDUP_REMOVED lines=30> */
[----:B-1----:R-:W4:Y:S04]  /*43cc0*/  LDL.LU R83, [R1+0x11c] ;  /* 0x00011c0001537983 */ /* 0x002f280000300800 */
        /* <DEDUP_REMOVED lines=23> */
[----:B----4-:R-:W4:Y:S04]  /*43e40*/  LDL.LU R6, [R1+0x2840] ;  /* 0x0028400001067983 */ /* 0x010f280000300800 */
[-C--:B------:R-:W-:Y:S01]  /*43e50*/  @P0 LOP3.LUT R51, R51, R50.reuse, RZ, 0x3c, !PT ;  /* 0x0000003233330212 */ /* 0x080fe200078e3cff */
[----:B------:R-:W-:Y:S04]  /*43e60*/  STL [R1+0xc20], R25 ;  /* 0x000c201901007387 */ /* 0x000fe80000100800 */
        /* <DEDUP_REMOVED lines=40> */
[----:B------:R-:W-:-:S05]  /*440f0*/  @P6 IMAD.MOV.U32 R51, RZ, RZ, R83 ;  /* 0x000000ffff336224 */ /* 0x000fca00078e0053 */
[----:B------:R1:W2:Y:S04]  /*44100*/  @P6 LDG.E.U8 R27, desc[UR18][R50.64] ;  /* 0x00000012321b6981 */ /* 0x0002a8000c1e1100 */
[----:B------:R-:W-:Y:S01]  /*44110*/  STL [R1+0xc50], R80 ;  /* 0x000c505001007387 */ /* 0x000fe20000100800 */
[----:B------:R-:W-:-:S03]  /*44120*/  IADD3 R25, P5, PT, R25, R17, RZ ;  /* 0x0000001119197210 */ /* 0x000fc60007fbe0ff */
[----:B---3--:R3:W-:Y:S04]  /*44130*/  STL [R1+0x158], R4 ;  /* 0x0001580401007387 */ /* 0x0087e80000100800 */
[----:B---3--:R-:W3:Y:S01]  /*44140*/  LDL.LU R4, [R1+0x2838] ;  /* 0x0028380001047983 */ /* 0x008ee20000300800 */
[----:B-1----:R-:W-:Y:S02]  /*44150*/  IMAD.MOV.U32 R51, RZ, RZ, R25 ;  /* 0x000000ffff337224 */ /* 0x002fe400078e0019 */
[----:B------:R-:W-:Y:S01]  /*44160*/  IMAD.X R50, R32, 0x1, R15, P5 ;  /* 0x0000000120327824 */ /* 0x000fe200028e060f */
[----:B------:R-:W-:Y:S01]  /*44170*/  STL [R1+0xc4c], R83 ;  /* 0x000c4c5301007387 */ /* 0x000fe20000100800 */
[----:B------:R-:W-:-:S03]  /*44180*/  IMAD R24, R24, UR4, RZ ;  /* 0x0000000418187c24 */ /* 0x000fc6000f8e02ff */
[----:B------:R4:W-:Y:S04]  /*44190*/  STL [R1+0xc60], R25 ;  /* 0x000c601901007387 */ /* 0x0009e80000100800 */
[----:B--2---:R1:W-:Y:S01]  /*441a0*/  STL [R1+0x154], R27 ;  /* 0x0001541b01007387 */ /* 0x0043e20000100800 */
[----:B------:R-:W-:Y:S01]  /*441b0*/  @P0 LOP3.LUT R51, R51, R50, RZ, 0x3c, !PT ;  /* 0x0000003233330212 */ /* 0x000fe200078e3cff */
[----:B------:R-:W2:Y:S01]  /*441c0*/  LDCU UR4, c[0x0][0x3b0] ;  /* 0x00007600ff0477ac */ /* 0x000ea20008000800 */
[----:B------:R-:W-:Y:S02]  /*441d0*/  IADD3 R80, P5, PT, R24, R18, RZ ;  /* 0x0000001218507210 */ /* 0x000fe40007fbe0ff */
[----:B----4-:R-:W-:Y:S02]  /*441e0*/  SEL R25, R26, R6, !P3 ;  /* 0x000000061a197207 */ /* 0x010fe40005800000 */
[----:B------:R-:W4:Y:S04]  /*441f0*/  LDL.LU R6, [R1+0x2834] ;  /* 0x0028340001067983 */ /* 0x000f280000300800 */
[----:B------:R0:W-:Y:S01]  /*44200*/  STL [R1+0xc5c], R50 ;  /* 0x000c5c3201007387 */ /* 0x0001e20000100800 */
[----:B-1----:R-:W-:-:S03]  /*44210*/  SHF.R.S32.HI R27, RZ, 0x1f, R24 ;  /* 0x0000001fff1b7819 */ /* 0x002fc60000011418 */
[----:B------:R-:W2:Y:S01]  /*44220*/  LDL.LU R83, [R1+0x280] ;  /* 0x0002800001537983 */ /* 0x000ea20000300800 */
[----:B0-----:R-:W-:Y:S01]  /*44230*/  @P0 LOP3.LUT R50, R51, R50, RZ, 0x3c, !PT ;  /* 0x0000003233320212 */ /* 0x001fe200078e3cff */
[----:B------:R-:W-:-:S03]  /*44240*/  IMAD.X R32, R27, 0x1, R16, P5 ;  /* 0x000000011b207824 */ /* 0x000fc600028e0610 */
[----:B------:R-:W-:-:S05]  /*44250*/  @P0 LOP3.LUT R51, R51, R50, RZ, 0x3c, !PT ;  /* 0x0000003233330212 */ /* 0x000fca00078e3cff */
[----:B------:R0:W2:Y:S02]  /*44260*/  @P0 LDG.E.U8 R93, desc[UR18][R50.64] ;  /* 0x00000012325d0981 */ /* 0x0000a4000c1e1100 */
[----:B0-----:R-:W-:Y:S02]  /*44270*/  @P6 IMAD.MOV.U32 R50, RZ, RZ, R80 ;  /* 0x000000ffff326224 */ /* 0x001fe400078e0050 */
[----:B------:R-:W-:Y:S01]  /*44280*/  @P6 IMAD.MOV.U32 R51, RZ, RZ, R32 ;  /* 0x000000ffff336224 */ /* 0x000fe200078e0020 */
[----:B---3--:R-:W-:-:S06]  /*44290*/  PRMT R4, RZ, 0x7610, R4 ;  /* 0x00007610ff047816 */ /* 0x008fcc0000000004 */
[----:B------:R0:W3:Y:S01]  /*442a0*/  @P6 LDG.E.U8 R4, desc[UR18][R50.64] ;  /* 0x0000001232046981 */ /* 0x0000e2000c1e1100 */
[----:B------:R-:W-:Y:S01]  /*442b0*/  IADD3 R24, P5, PT, R24, R17, RZ ;  /* 0x0000001118187210 */ /* 0x000fe20007fbe0ff */
[----:B------:R-:W-:Y:S02]  /*442c0*/  IMAD R25, R25, UR10, RZ ;  /* 0x0000000a19197c24 */ /* 0x000fe4000f8e02ff */
[----:B------:R1:W-:Y:S04]  /*442d0*/  STL [R1+0xc68], R80 ;  /* 0x000c685001007387 */ /* 0x0003e80000100800 */
[----:B------:R4:W-:Y:S01]  /*442e0*/  STL [R1+0xc64], R32 ;  /* 0x000c642001007387 */ /* 0x0009e20000100800 */
[----:B0-----:R-:W-:Y:S02]  /*442f0*/  IMAD.MOV.U32 R51, RZ, RZ, R24 ;  /* 0x000000ffff337224 */ /* 0x001fe400078e0018 */
[----:B------:R-:W-:Y:S01]  /*44300*/  IMAD.X R50, R27, 0x1, R15, P5 ;  /* 0x000000011b327824 */ /* 0x000fe200028e060f */
[----:B------:R0:W-:Y:S01]  /*44310*/  STL [R1+0xc78], R24 ;  /* 0x000c781801007387 */ /* 0x0001e20000100800 */
[----:B-1----:R-:W-:-:S02]  /*44320*/  IADD3 R80, P5, PT, R25, R18, RZ ;  /* 0x0000001219507210 */ /* 0x002fc40007fbe0ff */
[----:B----4-:R-:W-:Y:S02]  /*44330*/  PRMT R6, RZ, 0x7610, R6 ;  /* 0x00007610ff067816 */ /* 0x010fe40000000006 */
[----:B------:R-:W-:Y:S02]  /*44340*/  PRMT R89, RZ, 0x7610, R89 ;  /* 0x00007610ff597816 */ /* 0x000fe40000000059 */
[----:B------:R-:W-:Y:S02]  /*44350*/  @P0 LOP3.LUT R51, R51, R50, RZ, 0x3c, !PT ;  /* 0x0000003233330212 */ /* 0x000fe400078e3cff */
[----:B------:R-:W-:Y:S01]  /*44360*/  SHF.R.S32.HI R32, RZ, 0x1f, R25 ;  /* 0x0000001fff207819 */ /* 0x000fe20000011419 */
[----:B------:R-:W1:Y:S01]  /*44370*/  LDCU UR10, c[0x0][0x3b0] ;  /* 0x00007600ff0a77ac */ /* 0x000e620008000800 */
[----:B0-----:R-:W-:Y:S02]  /*44380*/  SEL R24, R26, R8, !P3 ;  /* 0x000000081a187207 */ /* 0x001fe40005800000 */
[----:B------:R-:W-:Y:S01]  /*44390*/  PRMT R27, RZ, 0x7610, R27 ;  /* 0x00007610ff1b7816 */ /* 0x000fe2000000001b */
[----:B---3--:R-:W-:Y:S04]  /*443a0*/  STL [R1+0x26fc], R4 ;  /* 0x0026fc0401007387 */ /* 0x008fe80000100800 */
[----:B------:R0:W-:Y:S04]  /*443b0*/  STL [R1+0xc74], R50 ;  /* 0x000c743201007387 */ /* 0x0001e80000100800 */
[----:B------:R-:W3:Y:S04]  /*443c0*/  LDL.LU R8, [R1+0x284] ;  /* 0x0002840001087983 */ /* 0x000ee80000300800 */
[----:B------:R-:W-:Y:S04]  /*443d0*/  STL [R1+0xca8], R80 ;  /* 0x000ca85001007387 */ /* 0x000fe80000100800 */
[----:B--2---:R2:W-:Y:S01]  /*443e0*/  STL [R1+0x150], R93 ;  /* 0x0001505d01007387 */ /* 0x0045e20000100800 */
[----:B0-----:R-:W-:-:S04]  /*443f0*/  @P0 LOP3.LUT R50, R51, R50, RZ, 0x3c, !PT ;  /* 0x0000003233320212 */ /* 0x001fc800078e3cff */
[----:B------:R-:W-:Y:S01]  /*44400*/  @P0 LOP3.LUT R51, R51, R50, RZ, 0x3c, !PT ;  /* 0x0000003233330212 */ /* 0x000fe200078e3cff */
[----:B--2---:R-:W-:-:S04]  /*44410*/  IMAD.X R93, R32, 0x1, R16, P5 ;  /* 0x00000001205d7824 */ /* 0x004fc800028e0610 */
[----:B------:R0:W2:Y:S02]  /*44420*/  @P0 LDG.E.U8 R6, desc[UR18][R50.64] ;  /* 0x0000001232060981 */ /* 0x0000a4000c1e1100 */
[----:B0-----:R-:W-:Y:S02]  /*44430*/  @P6 IMAD.MOV.U32 R50, RZ, RZ, R80 ;  /* 0x000000ffff326224 */ /* 0x001fe400078e0050 */
[----:B------:R-:W-:-:S05]  /*44440*/  @P6 IMAD.MOV.U32 R51, RZ, RZ, R93 ;  /* 0x000000ffff336224 */ /* 0x000fca00078e005d */
[----:B------:R0:W4:Y:S01]  /*44450*/  @P6 LDG.E.U8 R27, desc[UR18][R50.64] ;  /* 0x00000012321b6981 */ /* 0x000122000c1e1100 */
[----:B------:R-:W-:Y:S01]  /*44460*/  IADD3 R25, P5, PT, R25, R17, RZ ;  /* 0x0000001119197210 */ /* 0x000fe20007fbe0ff */
[----:B------:R-:W-:Y:S01]  /*44470*/  IMAD R24, R24, UR4, RZ ;  /* 0x0000000418187c24 */ /* 0x000fe2000f8e02ff */
[----:B------:R-:W-:Y:S01]  /*44480*/  PRMT R9, RZ, 0x7610, R9 ;  /* 0x00007610ff097816 */ /* 0x000fe20000000009 */
[----:B------:R-:W1:Y:S02]  /*44490*/  LDCU UR4, c[0x0][0x3b0] ;  /* 0x00007600ff0477ac */ /* 0x000e640008000800 */
[----:B0-----:R-:W-:Y:S02]  /*444a0*/  IMAD.MOV.U32 R51, RZ, RZ, R25 ;  /* 0x000000ffff337224 */ /* 0x001fe400078e0019 */
[----:B------:R-:W-:-:S05]  /*444b0*/  IMAD.X R50, R32, 0x1, R15, P5 ;  /* 0x0000000120327824 */ /* 0x000fca00028e060f */
[----:B------:R-:W-:Y:S02]  /*444c0*/  @P0 LOP3.LUT R51, R51, R50, RZ, 0x3c, !PT ;  /* 0x0000003233330212 */ /* 0x000fe400078e3cff */
[----:B------:R-:W-:Y:S02]  /*444d0*/  IADD3 R80, P5, PT, R24, R18, RZ ;  /* 0x0000001218507210 */ /* 0x000fe40007fbe0ff */
[----:B------:R-:W-:Y:S01]  /*444e0*/  PRMT R32, RZ, 0x7610, R32 ;  /* 0x00007610ff207816 */ /* 0x000fe20000000020 */
[----:B--2---:R-:W-:Y:S04]  /*444f0*/  STL [R1+0x2700], R6 ;  /* 0x0027000601007387 */ /* 0x004fe80000100800 */
[----:B------:R-:W-:Y:S04]  /*44500*/  STL [R1+0xca4], R93 ;  /* 0x000ca45d01007387 */ /* 0x000fe80000100800 */
[----:B------:R-:W-:Y:S04]  /*44510*/  STL [R1+0xcb8], R25 ;  /* 0x000cb81901007387 */ /* 0x000fe80000100800 */
[----:B----4-:R0:W-:Y:S04]  /*44520*/  STL [R1+0x144], R27 ;  /* 0x0001441b01007387 */ /* 0x0101e80000100800 */
[----:B------:R2:W-:Y:S01]  /*44530*/  STL [R1+0xcb4], R50 ;  /* 0x000cb43201007387 */ /* 0x0005e20000100800 */
[----:B0-----:R-:W-:-:S02]  /*44540*/  SHF.R.S32.HI R27, RZ, 0x1f, R24 ;  /* 0x0000001fff1b7819 */ /* 0x001fc40000011418 */
[----:B--2---:R-:W-:-:S04]  /*44550*/  @P0 LOP3.LUT R50, R51, R50, RZ, 0x3c, !PT ;  /* 0x0000003233320212 */ /* 0x004fc800078e3cff */
[----:B------:R-:W-:Y:S01]  /*44560*/  @P0 LOP3.LUT R51, R51, R50, RZ, 0x3c, !PT ;  /* 0x0000003233330212 */ /* 0x000fe200078e3cff */
[----:B------:R-:W-:-:S04]  /*44570*/  IMAD.X R93, R27, 0x1, R16, P5 ;  /* 0x000000011b5d7824 */ /* 0x000fc800028e0610 */
[----:B------:R0:W2:Y:S02]  /*44580*/  @P0 LDG.E.U8 R89, desc[UR18][R50.64] ;  /* 0x0000001232590981 */ /* 0x0000a4000c1e1100 */
[----:B0-----:R-:W-:Y:S02]  /*44590*/  @P6 IMAD.MOV.U32 R50, RZ, RZ, R80 ;  /* 0x000000ffff326224 */ /* 0x001fe400078e0050 */
[----:B------:R-:W-:-:S05]  /*445a0*/  @P6 IMAD.MOV.U32 R51, RZ, RZ, R93 ;  /* 0x000000ffff336224 */ /* 0x000fca00078e005d */
[----:B------:R0:W4:Y:S01]  /*445b0*/  @P6 LDG.E.U8 R32, desc[UR18][R50.64] ;  /* 0x0000001232206981 */ /* 0x000122000c1e1100 */
[----:B------:R-:W-:Y:S02]  /*445c0*/  IADD3 R24, P5, PT, R24, R17, RZ ;  /* 0x0000001118187210 */ /* 0x000fe40007fbe0ff */
[----:B------:R-:W-:Y:S02]  /*445d0*/  SEL R25, R26, R83, !P3 ;  /* 0x000000531a197207 */ /* 0x000fe40005800000 */
[----:B------:R-:W3:Y:S04]  /*445e0*/  LDL.LU R83, [R1+0x290] ;  /* 0x0002900001537983 */ /* 0x000ee80000300800 */
[----:B------:R1:W-:Y:S01]  /*445f0*/  STL [R1+0xcd0], R80 ;  /* 0x000cd05001007387 */ /* 0x0003e20000100800 */
[----:B0-----:R-:W-:-:S02]  /*44600*/  IMAD.MOV.U32 R51, RZ, RZ, R24 ;  /* 0x000000ffff337224 */ /* 0x001fc400078e0018 */
[----:B------:R-:W-:Y:S02]  /*44610*/  IMAD.X R50, R27, 0x1, R15, P5 ;  /* 0x000000011b327824 */ /* 0x000fe400028e060f */
[----:B-1----:R-:W-:Y:S01]  /*44620*/  IMAD R25, R25, UR10, RZ ;  /* 0x0000000a19197c24 */ /* 0x002fe2000f8e02ff */
[----:B------:R-:W-:Y:S02]  /*44630*/  PRMT R27, RZ, 0x7610, R27 ;  /* 0x00007610ff1b7816 */ /* 0x000fe4000000001b */
[----:B------:R-:W-:Y:S01]  /*44640*/  PRMT R10, RZ, 0x7610, R10 ;  /* 0x00007610ff0a7816 */ /* 0x000fe2000000000a */
[----:B------:R-:W0:Y:S01]  /*44650*/  LDCU UR10, c[0x0][0x3b0] ;  /* 0x00007600ff0a77ac */ /* 0x000e220008000800 */
[----:B------:R-:W-:Y:S02]  /*44660*/  @P0 LOP3.LUT R51, R51, R50, RZ, 0x3c, !PT ;  /* 0x0000003233330212 */ /* 0x000fe400078e3cff */
[----:B------:R-:W-:Y:S01]  /*44670*/  IADD3 R80, P5, PT, R25, R18, RZ ;  /* 0x0000001219507210 */ /* 0x000fe20007fbe0ff */
[----:B--2---:R1:W-:Y:S04]  /*44680*/  STL [R1+0x140], R89 ;  /* 0x0001405901007387 */ /* 0x0043e80000100800 */
[----:B-1----:R-:W2:Y:S04]  /*44690*/  LDL.LU R89, [R1+0x2830] ;  /* 0x0028300001597983 */ /* 0x002ea80000300800 */
[----:B------:R-:W-:Y:S04]  /*446a0*/  STL [R1+0xccc], R93 ;  /* 0x000ccc5d01007387 */ /* 0x000fe80000100800 */
[----:B------:R-:W-:Y:S04]  /*446b0*/  STL [R1+0xce0], R24 ;  /* 0x000ce01801007387 */ /* 0x000fe80000100800 */
[----:B----4-:R1:W-:Y:S04]  /*446c0*/  STL [R1+0x13c], R32 ;  /* 0x00013c2001007387 */ /* 0x0103e80000100800 */
[----:B------:R4:W-:Y:S01]  /*446d0*/  STL [R1+0xcdc], R50 ;  /* 0x000cdc3201007387 */ /* 0x0009e20000100800 */
[----:B-1----:R-:W-:-:S02]  /*446e0*/  SHF.R.S32.HI R32, RZ, 0x1f, R25 ;  /* 0x0000001fff207819 */ /* 0x002fc40000011419 */
[----:B----4-:R-:W-:-:S04]  /*446f0*/  @P0 LOP3.LUT R50, R51, R50, RZ, 0x3c, !PT ;  /* 0x0000003233320212 */ /* 0x010fc800078e3cff */
[----:B------:R-:W-:Y:S01]  /*44700*/  @P0 LOP3.LUT R51, R51, R50, RZ, 0x3c, !PT ;  /* 0x0000003233330212 */ /* 0x000fe200078e3cff */
[----:B------:R-:W-:-:S04]  /*44710*/  IMAD.X R93, R32, 0x1, R16, P5 ;  /* 0x00000001205d7824 */ /* 0x000fc800028e0610 */
[----:B------:R1:W4:Y:S02]  /*44720*/  @P0 LDG.E.U8 R9, desc[UR18][R50.64] ;  /* 0x0000001232090981 */ /* 0x000324000c1e1100 */
[----:B-1----:R-:W-:Y:S02]  /*44730*/  @P6 IMAD.MOV.U32 R50, RZ, RZ, R80 ;  /* 0x000000ffff326224 */ /* 0x002fe400078e0050 */
[----:B------:R-:W-:-:S05]  /*44740*/  @P6 IMAD.MOV.U32 R51, RZ, RZ, R93 ;  /* 0x000000ffff336224 */ /* 0x000fca00078e005d */
[----:B------:R1:W2:Y:S01]  /*44750*/  @P6 LDG.E.U8 R27, desc[UR18][R50.64] ;  /* 0x00000012321b6981 */ /* 0x0002a2000c1e1100 */
[----:B------:R-:W-:Y:S02]  /*44760*/  IADD3 R25, P5, PT, R25, R17, RZ ;  /* 0x0000001119197210 */ /* 0x000fe40007fbe0ff */
[----:B---3--:R-:W-:Y:S02]  /*44770*/  SEL R24, R26, R8, !P3 ;  /* 0x000000081a187207 */ /* 0x008fe40005800000 */
[----:B------:R-:W3:Y:S04]  /*44780*/  LDL.LU R8, [R1+0x294] ;  /* 0x0002940001087983 */ /* 0x000ee80000300800 */
[----:B------:R0:W-:Y:S01]  /*44790*/  STL [R1+0xce8], R80 ;  /* 0x000ce85001007387 */ /* 0x0001e20000100800 */
[----:B-1----:R-:W-:-:S02]  /*447a0*/  IMAD.MOV.U32 R51, RZ, RZ, R25 ;  /* 0x000000ffff337224 */ /* 0x002fc400078e0019 */
[----:B------:R-:W-:Y:S02]  /*447b0*/  IMAD.X R50, R32, 0x1, R15, P5 ;  /* 0x0000000120327824 */ /* 0x000fe400028e060f */
[----:B------:R-:W-:Y:S01]  /*447c0*/  IMAD R24, R24, UR4, RZ ;  /* 0x0000000418187c24 */ /* 0x000fe2000f8e02ff */
[----:B------:R-:W-:Y:S01]  /*447d0*/  PRMT R32, RZ, 0x7610, R32 ;  /* 0x00007610ff207816 */ /* 0x000fe20000000020 */
[----:B------:R-:W1:Y:S01]  /*447e0*/  LDCU UR4, c[0x0][0x3b0] ;  /* 0x00007600ff0477ac */ /* 0x000e620008000800 */
[----:B------:R-:W-:Y:S02]  /*447f0*/  @P0 LOP3.LUT R51, R51, R50, RZ, 0x3c, !PT ;  /* 0x0000003233330212 */ /* 0x000fe400078e3cff */
[----:B0-----:R-:W-:Y:S01]  /*44800*/  IADD3 R80, P5, PT, R24, R18, RZ ;  /* 0x0000001218507210 */ /* 0x001fe20007fbe0ff */
[----:B----4-:R-:W-:Y:S04]  /*44810*/  STL [R1+0x2760], R9 ;  /* 0x0027600901007387 */ /* 0x010fe80000100800 */
[----:B------:R-:W-:Y:S04]  /*44820*/  STL [R1+0xce4], R93 ;  /* 0x000ce45d01007387 */ /* 0x000fe80000100800 */
[----:B------:R-:W-:Y:S04]  /*44830*/  STL [R1+0xcf8], R25 ;  /* 0x000cf81901007387 */ /* 0x000fe80000100800 */
[----:B--2---:R0:W-:Y:S04]  /*44840*/  STL [R1+0x134], R27 ;  /* 0x0001341b01007387 */ /* 0x0041e80000100800 */
        /* <DEDUP_REMOVED lines=12> */
[----:B------:R-:W-:Y:S01]  /*44910*/  STL [R1+0xd10], R80 ;  /* 0x000d105001007387 */ /* 0x000fe20000100800 */
[----:B0-----:R-:W-:-:S02]  /*44920*/  IMAD.MOV.U32 R51, RZ, RZ, R24 ;  /* 0x000000ffff337224 */ /* 0x001fc400078e0018 */
[----:B------:R-:W-:-:S05]  /*44930*/  IMAD.X R50, R27, 0x1, R15, P5 ;  /* 0x000000011b327824 */ /* 0x000fca00028e060f */
[-C--:B------:R-:W-:Y:S02]  /*44940*/  @P0 LOP3.LUT R51, R51, R50.reuse, RZ, 0x3c, !PT ;  /* 0x0000003233330212 */ /* 0x080fe400078e3cff */
[----:B------:R-:W-:Y:S01]  /*44950*/  PRMT R89, RZ, 0x7610, R89 ;  /* 0x00007610ff597816 */ /* 0x000fe20000000059 */
[----:B--2---:R-:W-:Y:S04]  /*44960*/  STL [R1+0x2750], R10 ;  /* 0x0027500a01007387 */ /* 0x004fe80000100800 */
[----:B------:R0:W-:Y:S04]  /*44970*/  STL [R1+0xd0c], R93 ;  /* 0x000d0c5d01007387 */ /* 0x0001e80000100800 */
[----:B------:R-:W-:Y:S04]  /*44980*/  STL [R1+0xd20], R24 ;  /* 0x000d201801007387 */ /* 0x000fe80000100800 */
[----:B0-----:R-:W2:Y:S04]  /*44990*/  LDL.LU R93, [R1+0x2a0] ;  /* 0x0002a000015d7983 */ /* 0x001ea80000300800 */
[----:B----4-:R-:W-:Y:S04]  /*449a0*/  STL [R1+0x12c], R32 ;  /* 0x00012c2001007387 */ /* 0x010fe80000100800 */
[----:B------:R0:W-:Y:S02]  /*449b0*/  STL [R1+0xd1c], R50 ;  /* 0x000d1c3201007387 */ /* 0x0001e40000100800 */
[----:B0-----:R-:W-:-:S04]  /*449c0*/  @P0 LOP3.LUT R50, R51, R50, RZ, 0x3c, !PT ;  /* 0x0000003233320212 */ /* 0x001fc800078e3cff */
[----:B------:R-:W-:-:S05]  /*449d0*/  @P0 LOP3.LUT R51, R51, R50, RZ, 0x3c, !PT ;  /* 0x0000003233330212 */ /* 0x000fca00078e3cff */
[----:B------:R0:W4:Y:S01]  /*449e0*/  @P0 LDG.E.U8 R89, desc[UR18][R50.64] ;  /* 0x0000001232590981 */ /* 0x000122000c1e1100 */
[----:B------:R-:W-:Y:S01]  /*449f0*/  IMAD R25, R25, UR10, RZ ;  /* 0x0000000a19197c24 */ /* 0x000fe2000f8e02ff */
[----:B---3--:R-:W-:Y:S02]  /*44a00*/  SEL R24, R26, R8, !P3 ;  /* 0x000000081a187207 */ /* 0x008fe40005800000 */
        /* <DEDUP_REMOVED lines=8> */
[----:B------:R0:W2:Y:S04]  /*44a90*/  @P6 LDG.E.U8 R27, desc[UR18][R50.64] ;  /* 0x00000012321b6981 */ /* 0x0000a8000c1e1100 */
[----:B----4-:R4:W-:Y:S04]  /*44aa0*/  STL [R1+0x128], R89 ;  /* 0x0001285901007387 */ /* 0x0109e80000100800 */
[----:B----4-:R-:W4:Y:S04]  /*44ab0*/  LDL.LU R89, [R1+0x282c] ;  /* 0x00282c0001597983 */ /* 0x010f280000300800 */
[----:B------:R0:W-:Y:S02]  /*44ac0*/  STL [R1+0xd24], R8 ;  /* 0x000d240801007387 */ /* 0x0001e40000100800 */
[----:B0-----:R-:W-:-:S05]  /*44ad0*/  IADD3 R8, P5, PT, R25, R17, RZ ;  /* 0x0000001119087210 */ /* 0x001fca0007fbe0ff */
[----:B------:R-:W-:Y:S02]  /*44ae0*/  IMAD.MOV.U32 R51, RZ, RZ, R8 ;  /* 0x000000ffff337224 */ /* 0x000fe400078e0008 */
[----:B------:R-:W-:Y:S01]  /*44af0*/  IMAD.X R50, R32, 0x1, R15, P5 ;  /* 0x0000000120327824 */ /* 0x000fe200028e060f */
[----:B------:R-:W-:Y:S04]  /*44b00*/  STL [R1+0xd38], R8 ;  /* 0x000d380801007387 */ /* 0x000fe80000100800 */
[----:B--2---:R-:W-:Y:S01]  /*44b10*/  STL [R1+0x124], R27 ;  /* 0x0001241b01007387 */ /* 0x004fe20000100800 */
[----:B------:R-:W-:-:S03]  /*44b20*/  @P0 LOP3.LUT R51, R51, R50, RZ, 0x3c, !PT ;  /* 0x0000003233330212 */ /* 0x000fc600078e3cff */
[----:B------:R0:W-:Y:S02]  /*44b30*/  STL [R1+0xd34], R50 ;  /* 0x000d343201007387 */ /* 0x0001e40000100800 */
[----:B0-----:R-:W-:-:S04]  /*44b40*/  @P0 LOP3.LUT R50, R51, R50, RZ, 0x3c, !PT ;  /* 0x0000003233320212 */ /* 0x001fc800078e3cff */
[----:B------:R-:W-:Y:S02]  /*44b50*/  @P0 LOP3.LUT R51, R51, R50, RZ, 0x3c, !PT ;  /* 0x0000003233330212 */ /* 0x000fe400078e3cff */
[----:B----4-:R-:W-:-:S06]  /*44b60*/  PRMT R89, RZ, 0x7610, R89 ;  /* 0x00007610ff597816 */ /* 0x010fcc0000000059 */
[----:B------:R0:W2:Y:S01]  /*44b70*/  @P0 LDG.E.U8 R89, desc[UR18][R50.64] ;  /* 0x0000001232590981 */ /* 0x0000a2000c1e1100 */
[----:B-1----:R-:W-:Y:S01]  /*44b80*/  IMAD R24, R24, UR4, RZ ;  /* 0x0000000418187c24 */ /* 0x002fe2000f8e02ff */
[----:B------:R-:W-:Y:S02]  /*44b90*/  PRMT R32, RZ, 0x7610, R32 ;  /* 0x00007610ff207816 */ /* 0x000fe40000000020 */
[----:B------:R-:W-:Y:S02]  /*44ba0*/  SEL R25, R26, R83, !P3 ;  /* 0x000000531a197207 */ /* 0x000fe40005800000 */
[----:B------:R-:W-:Y:S01]  /*44bb0*/  PRMT R14, RZ, 0x7610, R14 ;  /* 0x00007610ff0e7816 */ /* 0x000fe2000000000e */
[----:B------:R-:W4:Y:S01]  /*44bc0*/  LDL.LU R83, [R1+0x2ac] ;  /* 0x0002ac0001537983 */ /* 0x000f220000300800 */
[----:B------:R-:W-:Y:S02]  /*44bd0*/  SHF.R.S32.HI R27, RZ, 0x1f, R24 ;  /* 0x0000001fff1b7819 */ /* 0x000fe40000011418 */
[----:B------:R-:W-:Y:S01]  /*44be0*/  IADD3 R80, P5, PT, R24, R18, RZ ;  /* 0x0000001218507210 */ /* 0x000fe20007fbe0ff */
[----:B------:R-:W1:Y:S04]  /*44bf0*/  LDCU UR4, c[0x0][0x3b0] ;  /* 0x00007600ff0477ac */ /* 0x000e680008000800 */
[----:B------:R-:W-:-:S02]  /*44c00*/  IMAD.X R8, R27, 0x1, R16, P5 ;  /* 0x000000011b087824 */ /* 0x000fc400028e0610 */
        /* <DEDUP_REMOVED lines=10> */
[----:B---3--:R-:W-:Y:S01]  /*44cb0*/  IMAD R25, R25, UR10, RZ ;  /* 0x0000000a19197c24 */ /* 0x008fe2000f8e02ff */
[----:B------:R-:W-:Y:S01]  /*44cc0*/  PRMT R2, RZ, 0x7610, R2 ;  /* 0x00007610ff027816 */ /* 0x000fe20000000002 */
[----:B------:R-:W0:Y:S01]  /*44cd0*/  LDCU UR10, c[0x0][0x3b0] ;  /* 0x00007600ff0a77ac */ /* 0x000e220008000800 */
[----:B-1----:R-:W3:Y:S01]  /*44ce0*/  LDL.LU R8, [R1+0x2824] ;  /* 0x0028240001087983 */ /* 0x002ee20000300800 */
[----:B------:R-:W-:-:S03]  /*44cf0*/  @P0 LOP3.LUT R51, R51, R50, RZ, 0x3c, !PT ;  /* 0x0000003233330212 */ /* 0x000fc600078e3cff */
[----:B------:R-:W-:Y:S04]  /*44d00*/  STL [R1+0xd60], R24 ;  /* 0x000d601801007387 */ /* 0x000fe80000100800 */
[----:B----4-:R1:W-:Y:S04]  /*44d10*/  STL [R1+0x11c], R32 ;  /* 0x00011c2001007387 */ /* 0x0103e80000100800 */
[----:B------:R4:W-:Y:S01]  /*44d20*/  STL [R1+0xd5c], R50 ;  /* 0x000d5c3201007387 */ /* 0x0009e20000100800 */
[----:B------:R-:W-:Y:S02]  /*44d30*/  IADD3 R80, P5, PT, R25, R18, RZ ;  /* 0x0000001219507210 */ /* 0x000fe40007fbe0ff */
[----:B-1----:R-:W-:-:S02]  /*44d40*/  SHF.R.S32.HI R32, RZ, 0x1f, R25 ;  /* 0x0000001fff207819 */ /* 0x002fc40000011419 */
[----:B----4-:R-:W-:-:S04]  /*44d50*/  @P0 LOP3.LUT R50, R51, R50, RZ, 0x3c, !PT ;  /* 0x0000003233320212 */ /* 0x010fc800078e3cff */
[----:B------:R-:W-:Y:S01]  /*44d60*/  @P0 LOP3.LUT R51, R51, R50, RZ, 0x3c, !PT ;  /* 0x0000003233330212 */ /* 0x000fe200078e3cff */
[----:B------:R-:W-:Y:S01]  /*44d70*/  IMAD.X R27, R32, 0x1, R16, P5 ;  /* 0x00000001201b7824 */ /* 0x000fe200028e0610 */
[----:B--2---:R-:W-:-:S06]  /*44d80*/  PRMT R89, RZ, 0x7610, R89 ;  /* 0x00007610ff597816 */ /* 0x004fcc0000000059 */
[----:B------:R1:W2:Y:S02]  /*44d90*/  @P0 LDG.E.U8 R89, desc[UR18][R50.64] ;  /* 0x0000001232590981 */ /* 0x0002a4000c1e1100 */
[----:B-1----:R-:W-:Y:S02]  /*44da0*/  @P6 IMAD.MOV.U32 R50, RZ, RZ, R80 ;  /* 0x000000ffff326224 */ /* 0x002fe400078e0050 */
[----:B------:R-:W-:-:S05]  /*44db0*/  @P6 IMAD.MOV.U32 R51, RZ, RZ, R27 ;  /* 0x000000ffff336224 */ /* 0x000fca00078e001b */
[----:B------:R1:W4:Y:S01]  /*44dc0*/  @P6 LDG.E.U8 R14, desc[UR18][R50.64] ;  /* 0x00000012320e6981 */ /* 0x000322000c1e1100 */
[----:B------:R-:W-:Y:S02]  /*44dd0*/  IADD3 R25, P5, PT, R25, R17, RZ ;  /* 0x0000001119197210 */ /* 0x000fe40007fbe0ff */
[----:B------:R-:W-:Y:S02]  /*44de0*/  SEL R24, R26, R93, !P3 ;  /* 0x0000005d1a187207 */ /* 0x000fe40005800000 */
[----:B------:R-:W2:Y:S04]  /*44df0*/  LDL.LU R93, [R1+0x2b0] ;  /* 0x0002b000015d7983 */ /* 0x000ea80000300800 */
[----:B------:R0:W-:Y:S01]  /*44e00*/  STL [R1+0xd68], R80 ;  /* 0x000d685001007387 */ /* 0x0001e20000100800 */
[----:B------:R-:W-:-:S02]  /*44e10*/  IMAD R24, R24, UR4, RZ ;  /* 0x0000000418187c24 */ /* 0x000fc4000f8e02ff */
[----:B-1----:R-:W-:Y:S02]  /*44e20*/  IMAD.MOV.U32 R51, RZ, RZ, R25 ;  /* 0x000000ffff337224 */ /* 0x002fe400078e0019 */
[----:B------:R-:W-:Y:S01]  /*44e30*/  IMAD.X R50, R32, 0x1, R15, P5 ;  /* 0x0000000120327824 */ /* 0x000fe200028e060f */
[----:B------:R1:W-:Y:S04]  /*44e40*/  STL [R1+0xd64], R27 ;  /* 0x000d641b01007387 */ /* 0x0003e80000100800 */
[----:B------:R1:W-:Y:S01]  /*44e50*/  STL [R1+0xd70], R25 ;  /* 0x000d701901007387 */ /* 0x0003e20000100800 */
[----:B---3--:R-:W-:Y:S01]  /*44e60*/  PRMT R8, RZ, 0x7610, R8 ;  /* 0x00007610ff087816 */ /* 0x008fe20000000008 */
[----:B------:R-:W3:Y:S01]  /*44e70*/  LDCU UR4, c[0x0][0x3b0] ;  /* 0x00007600ff0477ac */ /* 0x000ee20008000800 */
[----:B------:R-:W-:-:S02]  /*44e80*/  @P0 LOP3.LUT R51, R51, R50, RZ, 0x3c, !PT ;  /* 0x0000003233330212 */ /* 0x000fc400078e3cff */
[----:B0-----:R-:W-:Y:S02]  /*44e90*/  IADD3 R80, P5, PT, R24, R18, RZ ;  /* 0x0000001218507210 */ /* 0x001fe40007fbe0ff */
[----:B-1----:R-:W-:Y:S02]  /*44ea0*/  SHF.R.S32.HI R27, RZ, 0x1f, R24 ;  /* 0x0000001fff1b7819 */ /* 0x002fe40000011418 */
[----:B------:R-:W-:Y:S02]  /*44eb0*/  SEL R25, R26, R83, !P3 ;  /* 0x000000531a197207 */ /* 0x000fe40005800000 */
[----:B------:R-:W-:Y:S01]  /*44ec0*/  PRMT R32, RZ, 0x7610, R32 ;  /* 0x00007610ff207816 */ /* 0x000fe20000000020 */
[----:B----4-:R-:W-:Y:S04]  /*44ed0*/  STL [R1+0x2704], R14 ;  /* 0x0027040e01007387 */ /* 0x010fe80000100800 */
[----:B------:R0:W-:Y:S04]  /*44ee0*/  STL [R1+0xd6c], R50 ;  /* 0x000d6c3201007387 */ /* 0x0001e80000100800 */
[----:B------:R-:W4:Y:S04]  /*44ef0*/  LDL.LU R83, [R1+0x2c0] ;  /* 0x0002c00001537983 */ /* 0x000f280000300800 */
[----:B------:R-:W-:Y:S04]  /*44f00*/  STL [R1+0xdb8], R80 ;  /* 0x000db85001007387 */ /* 0x000fe80000100800 */
[----:B--2---:R1:W-:Y:S01]  /*44f10*/  STL [R1+0x118], R89 ;  /* 0x0001185901007387 */ /* 0x0043e20000100800 */
[----:B0-----:R-:W-:-:S04]  /*44f20*/  @P0 LOP3.LUT R50, R51, R50, RZ, 0x3c, !PT ;  /* 0x0000003233320212 */ /* 0x001fc800078e3cff */
[----:B------:R-:W-:Y:S01]  /*44f30*/  @P0 LOP3.LUT R51, R51, R50, RZ, 0x3c, !PT ;  /* 0x0000003233330212 */ /* 0x000fe200078e3cff */
[----:B-1----:R-:W-:-:S04]  /*44f40*/  IMAD.X R89, R27, 0x1, R16, P5 ;  /* 0x000000011b597824 */ /* 0x002fc800028e0610 */
[----:B------:R0:W2:Y:S02]  /*44f50*/  @P0 LDG.E.U8 R2, desc[UR18][R50.64] ;  /* 0x0000001232020981 */ /* 0x0000a4000c1e1100 */
[----:B0-----:R-:W-:Y:S02]  /*44f60*/  @P6 IMAD.MOV.U32 R50, RZ, RZ, R80 ;  /* 0x000000ffff326224 */ /* 0x001fe400078e0050 */
[----:B------:R-:W-:-:S05]  /*44f70*/  @P6 IMAD.MOV.U32 R51, RZ, RZ, R89 ;  /* 0x000000ffff336224 */ /* 0x000fca00078e0059 */
[----:B------:R0:W3:Y:S01]  /*44f80*/  @P6 LDG.E.U8 R32, desc[UR18][R50.64] ;  /* 0x0000001232206981 */ /* 0x0000e2000c1e1100 */
[----:B------:R-:W-:-:S05]  /*44f90*/  IADD3 R24, P5, PT, R24, R17, RZ ;  /* 0x0000001118187210 */ /* 0x000fca0007fbe0ff */
[----:B0-----:R-:W-:Y:S02]  /*44fa0*/  IMAD.MOV.U32 R51, RZ, RZ, R24 ;  /* 0x000000ffff337224 */ /* 0x001fe400078e0018 */
[----:B------:R-:W-:-:S05]  /*44fb0*/  IMAD.X R50, R27, 0x1, R15, P5 ;  /* 0x000000011b327824 */ /* 0x000fca00028e060f */
[-C--:B------:R-:W-:Y:S01]  /*44fc0*/  @P0 LOP3.LUT R51, R51, R50.reuse, RZ, 0x3c, !PT ;  /* 0x0000003233330212 */ /* 0x080fe200078e3cff */
[----:B--2---:R-:W-:Y:S04]  /*44fd0*/  STL [R1+0x2708], R2 ;  /* 0x0027080201007387 */ /* 0x004fe80000100800 */
[----:B------:R0:W-:Y:S04]  /*44fe0*/  STL [R1+0xdb4], R89 ;  /* 0x000db45901007387 */ /* 0x0001e80000100800 */
[----:B------:R-:W-:Y:S04]  /*44ff0*/  STL [R1+0xdc0], R24 ;  /* 0x000dc01801007387 */ /* 0x000fe80000100800 */
[----:B0-----:R-:W2:Y:S04]  /*45000*/  LDL.LU R89, [R1+0x2c4] ;  /* 0x0002c40001597983 */ /* 0x001ea80000300800 */
[----:B---3--:R-:W-:Y:S04]  /*45010*/  STL [R1+0x10c], R32 ;  /* 0x00010c2001007387 */ /* 0x008fe80000100800 */
[----:B------:R0:W-:Y:S02]  /*45020*/  STL [R1+0xdbc], R50 ;  /* 0x000dbc3201007387 */ /* 0x0001e40000100800 */
[----:B0-----:R-:W-:-:S04]  /*45030*/  @P0 LOP3.LUT R50, R51, R50, RZ, 0x3c, !PT ;  /* 0x0000003233320212 */ /* 0x001fc800078e3cff */
[----:B------:R-:W-:-:S05]  /*45040*/  @P0 LOP3.LUT R51, R51, R50, RZ, 0x3c, !PT ;  /* 0x0000003233330212 */ /* 0x000fca00078e3cff */
[----:B------:R0:W3:Y:S01]  /*45050*/  @P0 LDG.E.U8 R8, desc[UR18][R50.64] ;  /* 0x0000001232080981 */ /* 0x0000e2000c1e1100 */
        /* <DEDUP_REMOVED lines=25> */
[----:B------:R-:W-:Y:S01]  /*451f0*/  IMAD R24, R24, UR4, RZ ;  /* 0x0000000418187c24 */ /* 0x000fe2000f8e02ff */
[----:B------:R-:W-:Y:S02]  /*45200*/  PRMT R32, RZ, 0x7610, R32 ;  /* 0x00007610ff207816 */ /* 0x000fe40000000020 */
[----:B----4-:R-:W-:Y:S02]  /*45210*/  SEL R25, R26, R83, !P3 ;  /* 0x000000531a197207 */ /* 0x010fe40005800000 */
[----:B------:R-:W-:Y:S01]  /*45220*/  PRMT R11, RZ, 0x7610, R11 ;  /* 0x00007610ff0b7816 */ /* 0x000fe2000000000b */
[----:B------:R-:W3:Y:S01]  /*45230*/  LDL.LU R83, [R1+0x2c8] ;  /* 0x0002c80001537983 */ /* 0x000ee20000300800 */
[----:B------:R-:W-:Y:S02]  /*45240*/  SHF.R.S32.HI R27, RZ, 0x1f, R24 ;  /* 0x0000001fff1b7819 */ /* 0x000fe40000011418 */
[----:B------:R-:W-:Y:S01]  /*45250*/  IADD3 R80, P5, PT, R24, R18, RZ ;  /* 0x0000001218507210 */ /* 0x000fe20007fbe0ff */
[----:B------:R-:W4:Y:S04]  /*45260*/  LDCU UR4, c[0x0][0x3b0] ;  /* 0x00007600ff0477ac */ /* 0x000f280008000800 */
[----:B------:R-:W-:-:S02]  /*45270*/  IMAD.X R93, R27, 0x1, R16, P5 ;  /* 0x000000011b5d7824 */ /* 0x000fc400028e0610 */
        /* <DEDUP_REMOVED lines=14> */
[----:B------:R0:W-:Y:S01]  /*45360*/  STL [R1+0xdfc], R50 ;  /* 0x000dfc3201007387 */ /* 0x0001e20000100800 */
[----:B------:R-:W-:Y:S01]  /*45370*/  IMAD R25, R25, UR10, RZ ;  /* 0x0000000a19197c24 */ /* 0x000fe2000f8e02ff */
[----:B------:R-:W1:Y:S01]  /*45380*/  LDCU UR10, c[0x0][0x3b0] ;  /* 0x00007600ff0a77ac */ /* 0x000e620008000800 */
[----:B0-----:R-:W-:-:S04]  /*45390*/  @P0 LOP3.LUT R50, R51, R50, RZ, 0x3c, !PT ;  /* 0x0000003233320212 */ /* 0x001fc800078e3cff */
[----:B------:R-:W-:Y:S02]  /*453a0*/  @P0 LOP3.LUT R51, R51, R50, RZ, 0x3c, !PT ;  /* 0x0000003233330212 */ /* 0x000fe400078e3cff */
[----:B------:R-:W-:Y:S02]  /*453b0*/  SHF.R.S32.HI R32, RZ, 0x1f, R25 ;  /* 0x0000001fff207819 */ /* 0x000fe40000011419 */
[----:B------:R-:W-:-:S05]  /*453c0*/  IADD3 R80, P5, PT, R25, R18, RZ ;  /* 0x0000001219507210 */ /* 0x000fca0007fbe0ff */
[----:B------:R-:W-:Y:S01]  /*453d0*/  IMAD.X R27, R32, 0x1, R16, P5 ;  /* 0x00000001201b7824 */ /* 0x000fe200028e0610 */
[----:B--2---:R-:W-:-:S06]  /*453e0*/  PRMT R8, RZ, 0x7610, R8 ;  /* 0x00007610ff087816 */ /* 0x004fcc0000000008 */
[----:B------:R0:W2:Y:S02]  /*453f0*/  @P0 LDG.E.U8 R8, desc[UR18][R50.64] ;  /* 0x0000001232080981 */ /* 0x0000a4000c1e1100 */
[----:B0-----:R-:W-:Y:S02]  /*45400*/  @P6 IMAD.MOV.U32 R50, RZ, RZ, R80 ;  /* 0x000000ffff326224 */ /* 0x001fe400078e0050 */
[----:B------:R-:W-:-:S05]  /*45410*/  @P6 IMAD.MOV.U32 R51, RZ, RZ, R27 ;  /* 0x000000ffff336224 */ /* 0x000fca00078e001b */
[----:B------:R0:W3:Y:S01]  /*45420*/  @P6 LDG.E.U8 R11, desc[UR18][R50.64] ;  /* 0x00000012320b6981 */ /* 0x0000e2000c1e1100 */
[----:B------:R-:W-:-:S03]  /*45430*/  SEL R24, R26, R89, !P3 ;  /* 0x000000591a187207 */ /* 0x000fc60005800000 */
[----:B------:R-:W3:Y:S04]  /*45440*/  LDL.LU R89, [R1+0x2cc] ;  /* 0x0002cc0001597983 */ /* 0x000ee80000300800 */
[----:B------:R-:W-:Y:S04]  /*45450*/  STL [R1+0xe18], R80 ;  /* 0x000e185001007387 */ /* 0x000fe80000100800 */
[----:B------:R0:W-:Y:S01]  /*45460*/  STL [R1+0xe14], R27 ;  /* 0x000e141b01007387 */ /* 0x0001e20000100800 */
[----:B----4-:R-:W-:Y:S01]  /*45470*/  IMAD R24, R24, UR4, RZ ;  /* 0x0000000418187c24 */ /* 0x010fe2000f8e02ff */
[----:B------:R-:W-:-:S02]  /*45480*/  PRMT R93, RZ, 0x7610, R93 ;  /* 0x00007610ff5d7816 */ /* 0x000fc4000000005d */
[----:B------:R-:W-:Y:S01]  /*45490*/  PRMT R12, RZ, 0x7610, R12 ;  /* 0x00007610ff0c7816 */ /* 0x000fe2000000000c */
[----:B------:R-:W4:Y:S01]  /*454a0*/  LDCU UR4, c[0x0][0x3b0] ;  /* 0x00007600ff0477ac */ /* 0x000f220008000800 */
[----:B0-----:R-:W-:Y:S01]  /*454b0*/  SHF.R.S32.HI R27, RZ, 0x1f, R24 ;  /* 0x0000001fff1b7819 */ /* 0x001fe20000011418 */
[----:B--2---:R0:W-:Y:S02]  /*454c0*/  STL [R1+0xf8], R8 ;  /* 0x0000f80801007387 */ /* 0x0041e40000100800 */
[----:B0-----:R-:W-:-:S05]  /*454d0*/  IADD3 R8, P5, PT, R25, R17, RZ ;  /* 0x0000001119087210 */ /* 0x001fca0007fbe0ff */
[----:B------:R-:W-:Y:S02]  /*454e0*/  IMAD.MOV.U32 R51, RZ, RZ, R8 ;  /* 0x000000ffff337224 */ /* 0x000fe400078e0008 */
[----:B------:R-:W-:Y:S01]  /*454f0*/  IMAD.X R50, R32, 0x1, R15, P5 ;  /* 0x0000000120327824 */ /* 0x000fe200028e060f */
[----:B------:R0:W-:Y:S04]  /*45500*/  STL [R1+0xe20], R8 ;  /* 0x000e200801007387 */ /* 0x0001e80000100800 */
[----:B---3--:R-:W-:Y:S01]  /*45510*/  STL [R1+0x2740], R11 ;  /* 0x0027400b01007387 */ /* 0x008fe20000100800 */
[----:B------:R-:W-:-:S03]  /*45520*/  @P0 LOP3.LUT R51, R51, R50, RZ, 0x3c, !PT ;  /* 0x0000003233330212 */ /* 0x000fc600078e3cff */
[----:B------:R2:W-:Y:S01]  /*45530*/  STL [R1+0xe1c], R50 ;  /* 0x000e1c3201007387 */ /* 0x0005e20000100800 */
[----:B------:R-:W-:Y:S02]  /*45540*/  IADD3 R80, P5, PT, R24, R18, RZ ;  /* 0x0000001218507210 */ /* 0x000fe40007fbe0ff */
[----:B------:R-:W-:Y:S02]  /*45550*/  SEL R25, R26, R83, !P3 ;  /* 0x000000531a197207 */ /* 0x000fe40005800000 */
[----:B------:R-:W-:Y:S01]  /*45560*/  PRMT R32, RZ, 0x7610, R32 ;  /* 0x00007610ff207816 */ /* 0x000fe20000000020 */
[----:B0-----:R-:W3:Y:S01]  /*45570*/  LDL.LU R8, [R1+0x2d0] ;  /* 0x0002d00001087983 */ /* 0x001ee20000300800 */
[----:B--2---:R-:W-:Y:S01]  /*45580*/  @P0 LOP3.LUT R50, R51, R50, RZ, 0x3c, !PT ;  /* 0x0000003233320212 */ /* 0x004fe200078e3cff */
[----:B------:R-:W-:-:S03]  /*45590*/  IMAD.X R83, R27, 0x1, R16, P5 ;  /* 0x000000011b537824 */ /* 0x000fc600028e0610 */
[----:B------:R-:W-:-:S05]  /*455a0*/  @P0 LOP3.LUT R51, R51, R50, RZ, 0x3c, !PT ;  /* 0x0000003233330212 */ /* 0x000fca00078e3cff */
[----:B------:R0:W2:Y:S02]  /*455b0*/  @P0 LDG.E.U8 R93, desc[UR18][R50.64] ;  /* 0x00000012325d0981 */ /* 0x0000a4000c1e1100 */
[----:B0-----:R-:W-:Y:S02]  /*455c0*/  @P6 IMAD.MOV.U32 R50, RZ, RZ, R80 ;  /* 0x000000ffff326224 */ /* 0x001fe400078e0050 */
[----:B------:R-:W-:-:S05]  /*455d0*/  @P6 IMAD.MOV.U32 R51, RZ, RZ, R83 ;  /* 0x000000ffff336224 */ /* 0x000fca00078e0053 */
[----:B------:R0:W3:Y:S01]  /*455e0*/  @P6 LDG.E.U8 R32, desc[UR18][R50.64] ;  /* 0x0000001232206981 */ /* 0x0000e2000c1e1100 */
[----:B------:R-:W-:-:S03]  /*455f0*/  IADD3 R24, P5, PT, R24, R17, RZ ;  /* 0x0000001118187210 */ /* 0x000fc60007fbe0ff */
[----:B------:R-:W-:Y:S01]  /*45600*/  STL [R1+0xe38], R80 ;  /* 0x000e385001007387 */ /* 0x000fe20000100800 */
[----:B-1----:R-:W-:Y:S01]  /*45610*/  IMAD R25, R25, UR10, RZ ;  /* 0x0000000a19197c24 */ /* 0x002fe2000f8e02ff */
[----:B------:R-:W-:Y:S01]  /*45620*/  PRMT R3, RZ, 0x7610, R3 ;  /* 0x00007610ff037816 */ /* 0x000fe20000000003 */
[----:B------:R-:W1:Y:S01]  /*45630*/  LDCU UR10, c[0x0][0x3b0] ;  /* 0x00007600ff0a77ac */ /* 0x000e620008000800 */
[----:B0-----:R-:W-:Y:S02]  /*45640*/  IMAD.MOV.U32 R51, RZ, RZ, R24 ;  /* 0x000000ffff337224 */ /* 0x001fe400078e0018 */
[----:B------:R-:W-:-:S05]  /*45650*/  IMAD.X R50, R27, 0x1, R15, P5 ;  /* 0x000000011b327824 */ /* 0x000fca00028e060f */
[----:B------:R-:W-:Y:S02]  /*45660*/  @P0 LOP3.LUT R51, R51, R50, RZ, 0x3c, !PT ;  /* 0x0000003233330212 */ /* 0x000fe400078e3cff */
[----:B------:R-:W-:Y:S01]  /*45670*/  PRMT R27, RZ, 0x7610, R27 ;  /* 0x00007610ff1b7816 */ /* 0x000fe2000000001b */
[----:B--2---:R0:W-:Y:S04]  /*45680*/  STL [R1+0xf0], R93 ;  /* 0x0000f05d01007387 */ /* 0x0041e80000100800 */
[----:B0-----:R-:W2:Y:S04]  /*45690*/  LDL.LU R93, [R1+0x2814] ;  /* 0x00281400015d7983 */ /* 0x001ea80000300800 */
[----:B------:R0:W-:Y:S04]  /*456a0*/  STL [R1+0xe34], R83 ;  /* 0x000e345301007387 */ /* 0x0001e80000100800 */
[----:B------:R0:W-:Y:S04]  /*456b0*/  STL [R1+0xe40], R24 ;  /* 0x000e401801007387 */ /* 0x0001e80000100800 */
[----:B---3--:R3:W-:Y:S04]  /*456c0*/  STL [R1+0xec], R32 ;  /* 0x0000ec2001007387 */ /* 0x0087e80000100800 */
[----:B------:R1:W-:Y:S04]  /*456d0*/  STL [R1+0xe3c], R50 ;  /* 0x000e3c3201007387 */ /* 0x0003e80000100800 */
[----:B------:R-:W2:Y:S01]  /*456e0*/  LDL.LU R80, [R1+0x2d4] ;  /* 0x0002d40001507983 */ /* 0x000ea20000300800 */
[----:B0-----:R-:W-:-:S02]  /*456f0*/  IADD3 R83, P5, PT, R25, R18, RZ ;  /* 0x0000001219537210 */ /* 0x001fc40007fbe0ff */
[----:B------:R-:W-:Y:S02]  /*45700*/  SEL R24, R26, R89, !P3 ;  /* 0x000000591a187207 */ /* 0x000fe40005800000 */
[----:B---3--:R-:W-:Y:S02]  /*45710*/  SHF.R.S32.HI R32, RZ, 0x1f, R25 ;  /* 0x0000001fff207819 */ /* 0x008fe40000011419 */
[----:B-1----:R-:W-:-:S04]  /*45720*/  @P0 LOP3.LUT R50, R51, R50, RZ, 0x3c, !PT ;  /* 0x0000003233320212 */ /* 0x002fc800078e3cff */
[----:B------:R-:W-:Y:S01]  /*45730*/  @P0 LOP3.LUT R51, R51, R50, RZ, 0x3c, !PT ;  /* 0x0000003233330212 */ /* 0x000fe200078e3cff */
[----:B------:R-:W-:-:S04]  /*45740*/  IMAD.X R89, R32, 0x1, R16, P5 ;  /* 0x0000000120597824 */ /* 0x000fc800028e0610 */
[----:B------:R0:W3:Y:S02]  /*45750*/  @P0 LDG.E.U8 R12, desc[UR18][R50.64] ;  /* 0x00000012320c0981 */ /* 0x0000e4000c1e1100 */
[----:B0-----:R-:W-:Y:S02]  /*45760*/  @P6 IMAD.MOV.U32 R50, RZ, RZ, R83 ;  /* 0x000000ffff326224 */ /* 0x001fe400078e0053 */
[----:B------:R-:W-:-:S05]  /*45770*/  @P6 IMAD.MOV.U32 R51, RZ, RZ, R89 ;  /* 0x000000ffff336224 */ /* 0x000fca00078e0059 */
[----:B------:R0:W3:Y:S01]  /*45780*/  @P6 LDG.E.U8 R27, desc[UR18][R50.64] ;  /* 0x00000012321b6981 */ /* 0x0000e2000c1e1100 */
[----:B------:R-:W-:-:S03]  /*45790*/  IADD3 R25, P5, PT, R25, R17, RZ ;  /* 0x0000001119197210 */ /* 0x000fc60007fbe0ff */
[----:B------:R1:W-:Y:S01]  /*457a0*/  STL [R1+0xe58], R83 ;  /* 0x000e585301007387 */ /* 0x0003e20000100800 */
[----:B----4-:R-:W-:Y:S01]  /*457b0*/  IMAD R24, R24, UR4, RZ ;  /* 0x0000000418187c24 */ /* 0x010fe2000f8e02ff */
[----:B------:R-:W-:Y:S01]  /*457c0*/  PRMT R5, RZ, 0x7610, R5 ;  /* 0x00007610ff057816 */ /* 0x000fe20000000005 */
[----:B------:R-:W4:Y:S01]  /*457d0*/  LDCU UR4, c[0x0][0x3b0] ;  /* 0x00007600ff0477ac */ /* 0x000f220008000800 */
[----:B0-----:R-:W-:Y:S02]  /*457e0*/  IMAD.MOV.U32 R51, RZ, RZ, R25 ;  /* 0x000000ffff337224 */ /* 0x001fe400078e0019 */
[----:B------:R-:W-:-:S05]  /*457f0*/  IMAD.X R50, R32, 0x1, R15, P5 ;  /* 0x0000000120327824 */ /* 0x000fca00028e060f */
[----:B------:R-:W-:Y:S02]  /*45800*/  @P0 LOP3.LUT R51, R51, R50, RZ, 0x3c, !PT ;  /* 0x0000003233330212 */ /* 0x000fe400078e3cff */
[----:B-1----:R-:W-:Y:S02]  /*45810*/  IADD3 R83, P5, PT, R24, R18, RZ ;  /* 0x0000001218537210 */ /* 0x002fe40007fbe0ff */
[----:B--2---:R-:W-:Y:S01]  /*45820*/  PRMT R93, RZ, 0x7610, R93 ;  /* 0x00007610ff5d7816 */ /* 0x004fe2000000005d */
[----:B---3--:R-:W-:Y:S04]  /*45830*/  STL [R1+0x2738], R12 ;  /* 0x0027380c01007387 */ /* 0x008fe80000100800 */
[----:B------:R0:W-:Y:S04]  /*45840*/  STL [R1+0xe54], R89 ;  /* 0x000e545901007387 */ /* 0x0001e80000100800 */
[----:B0-----:R-:W2:Y:S04]  /*45850*/  LDL.LU R89, [R1+0x2810] ;  /* 0x0028100001597983 */ /* 0x001ea80000300800 */
[----:B------:R-:W-:Y:S04]  /*45860*/  STL [R1+0xe60], R25 ;  /* 0x000e601901007387 */ /* 0x000fe80000100800 */
[----:B------:R0:W-:Y:S04]  /*45870*/  STL [R1+0xe4], R27 ;  /* 0x0000e41b01007387 */ /* 0x0001e80000100800 */
[----:B------:R1:W-:Y:S01]  /*45880*/  STL [R1+0xe5c], R50 ;  /* 0x000e5c3201007387 */ /* 0x0003e20000100800 */
[----:B0-----:R-:W-:-:S02]  /*45890*/  SHF.R.S32.HI R27, RZ, 0x1f, R24 ;  /* 0x0000001fff1b7819 */ /* 0x001fc40000011418 */
[----:B-1----:R-:W-:-:S04]  /*458a0*/  @P0 LOP3.LUT R50, R51, R50, RZ, 0x3c, !PT ;  /* 0x0000003233320212 */ /* 0x002fc800078e3cff */
[----:B------:R-:W-:Y:S01]  /*458b0*/  @P0 LOP3.LUT R51, R51, R50, RZ, 0x3c, !PT ;  /* 0x0000003233330212 */ /* 0x000fe200078e3cff */
[----:B------:R-:W-:-:S04]  /*458c0*/  IMAD.X R32, R27, 0x1, R16, P5 ;  /* 0x000000011b207824 */ /* 0x000fc800028e0610 */
[----:B------:R0:W3:Y:S02]  /*458d0*/  @P0 LDG.E.U8 R93, desc[UR18][R50.64] ;  /* 0x00000012325d0981 */ /* 0x0000e4000c1e1100 */
[----:B0-----:R-:W-:Y:S02]  /*458e0*/  @P6 IMAD.MOV.U32 R50, RZ, RZ, R83 ;  /* 0x000000ffff326224 */ /* 0x001fe400078e0053 */
[----:B------:R-:W-:-:S05]  /*458f0*/  @P6 IMAD.MOV.U32 R51, RZ, RZ, R32 ;  /* 0x000000ffff336224 */ /* 0x000fca00078e0020 */
[----:B------:R0:W2:Y:S01]  /*45900*/  @P6 LDG.E.U8 R3, desc[UR18][R50.64] ;  /* 0x0000001232036981 */ /* 0x0000a2000c1e1100 */
[----:B------:R-:W-:Y:S02]  /*45910*/  IADD3 R24, P5, PT, R24, R17, RZ ;  /* 0x0000001118187210 */ /* 0x000fe40007fbe0ff */
[----:B------:R-:W-:Y:S02]  /*45920*/  SEL R25, R26, R8, !P3 ;  /* 0x000000081a197207 */ /* 0x000fe40005800000 */
[----:B------:R-:W3:Y:S04]  /*45930*/  LDL.LU R8, [R1+0x2d8] ;  /* 0x0002d80001087983 */ /* 0x000ee80000300800 */
[----:B------:R1:W-:Y:S01]  /*45940*/  STL [R1+0xe78], R83 ;  /* 0x000e785301007387 */ /* 0x0003e20000100800 */
[----:B------:R-:W-:-:S02]  /*45950*/  IMAD R25, R25, UR10, RZ ;  /* 0x0000000a19197c24 */ /* 0x000fc4000f8e02ff */
[----:B0-----:R-:W-:Y:S02]  /*45960*/  IMAD.MOV.U32 R51, RZ, RZ, R24 ;  /* 0x000000ffff337224 */ /* 0x001fe400078e0018 */
[----:B------:R-:W-:Y:S01]  /*45970*/  IMAD.X R50, R27, 0x1, R15, P5 ;  /* 0x000000011b327824 */ /* 0x000fe200028e060f */
[----:B------:R0:W-:Y:S04]  /*45980*/  STL [R1+0xe74], R32 ;  /* 0x000e742001007387 */ /* 0x0001e80000100800 */
[----:B------:R4:W-:Y:S01]  /*45990*/  STL [R1+0xe80], R24 ;  /* 0x000e801801007387 */ /* 0x0009e20000100800 */
[----:B------:R-:W2:Y:S01]  /*459a0*/  LDCU UR10, c[0x0][0x3b0] ;  /* 0x00007600ff0a77ac */ /* 0x000ea20008000800 */
[----:B------:R-:W-:Y:S02]  /*459b0*/  @P0 LOP3.LUT R51, R51, R50, RZ, 0x3c, !PT ;  /* 0x0000003233330212 */ /* 0x000fe400078e3cff */
[----:B-1----:R-:W-:-:S02]  /*459c0*/  IADD3 R83, P5, PT, R25, R18, RZ ;  /* 0x0000001219537210 */ /* 0x002fc40007fbe0ff */
[----:B0-----:R-:W-:Y:S02]  /*459d0*/  SHF.R.S32.HI R32, RZ, 0x1f, R25 ;  /* 0x0000001fff207819 */ /* 0x001fe40000011419 */
[----:B----4-:R-:W-:Y:S02]  /*459e0*/  SEL R24, R26, R80, !P3 ;  /* 0x000000501a187207 */ /* 0x010fe40005800000 */
[----:B------:R-:W-:Y:S01]  /*459f0*/  PRMT R27, RZ, 0x7610, R27 ;  /* 0x00007610ff1b7816 */ /* 0x000fe2000000001b */
[----:B--2---:R-:W-:Y:S04]  /*45a00*/  STL [R1+0x270c], R3 ;  /* 0x00270c0301007387 */ /* 0x004fe80000100800 */
[----:B------:R0:W-:Y:S04]  /*45a10*/  STL [R1+0xe7c], R50 ;  /* 0x000e7c3201007387 */ /* 0x0001e80000100800 */
[----:B------:R-:W2:Y:S04]  /*45a20*/  LDL.LU R80, [R1+0x2e0] ;  /* 0x0002e00001507983 */ /* 0x000ea80000300800 */
[----:B------:R-:W-:Y:S04]  /*45a30*/  STL [R1+0xeb8], R83 ;  /* 0x000eb85301007387 */ /* 0x000fe80000100800 */
[----:B---3--:R1:W-:Y:S01]  /*45a40*/  STL [R1+0xe0], R93 ;  /* 0x0000e05d01007387 */ /* 0x0083e20000100800 */
[----:B0-----:R-:W-:-:S04]  /*45a50*/  @P0 LOP3.LUT R50, R51, R50, RZ, 0x3c, !PT ;  /* 0x0000003233320212 */ /* 0x001fc800078e3cff */
[----:B------:R-:W-:Y:S01]  /*45a60*/  @P0 LOP3.LUT R51, R51, R50, RZ, 0x3c, !PT ;  /* 0x0000003233330212 */ /* 0x000fe200078e3cff */
[----:B-1----:R-:W-:-:S04]  /*45a70*/  IMAD.X R93, R32, 0x1, R16, P5 ;  /* 0x00000001205d7824 */ /* 0x002fc800028e0610 */
[----:B------:R0:W3:Y:S02]  /*45a80*/  @P0 LDG.E.U8 R5, desc[UR18][R50.64] ;  /* 0x0000001232050981 */ /* 0x0000e4000c1e1100 */
[----:B0-----:R-:W-:Y:S02]  /*45a90*/  @P6 IMAD.MOV.U32 R50, RZ, RZ, R83 ;  /* 0x000000ffff326224 */ /* 0x001fe400078e0053 */
[----:B------:R-:W-:-:S05]  /*45aa0*/  @P6 IMAD.MOV.U32 R51, RZ, RZ, R93 ;  /* 0x000000ffff336224 */ /* 0x000fca00078e005d */
[----:B------:R0:W4:Y:S01]  /*45ab0*/  @P6 LDG.E.U8 R27, desc[UR18][R50.64] ;  /* 0x00000012321b6981 */ /* 0x000122000c1e1100 */
[----:B------:R-:W-:-:S05]  /*45ac0*/  IADD3 R25, P5, PT, R25, R17, RZ ;  /* 0x0000001119197210 */ /* 0x000fca0007fbe0ff */
[----:B0-----:R-:W-:Y:S02]  /*45ad0*/  IMAD.MOV.U32 R51, RZ, RZ, R25 ;  /* 0x000000ffff337224 */ /* 0x001fe400078e0019 */
[----:B------:R-:W-:-:S05]  /*45ae0*/  IMAD.X R50, R32, 0x1, R15, P5 ;  /* 0x0000000120327824 */ /* 0x000fca00028e060f */
[-C--:B------:R-:W-:Y:S02]  /*45af0*/  @P0 LOP3.LUT R51, R51, R50.reuse, RZ, 0x3c, !PT ;  /* 0x0000003233330212 */ /* 0x080fe400078e3cff */
[----:B------:R-:W-:Y:S01]  /*45b00*/  PRMT R89, RZ, 0x7610, R89 ;  /* 0x00007610ff597816 */ /* 0x000fe20000000059 */
[----:B---3--:R-:W-:Y:S04]  /*45b10*/  STL [R1+0x2710], R5 ;  /* 0x0027100501007387 */ /* 0x008fe80000100800 */
[----:B------:R-:W-:Y:S04]  /*45b20*/  STL [R1+0xeb4], R93 ;  /* 0x000eb45d01007387 */ /* 0x000fe80000100800 */
[----:B------:R-:W-:Y:S04]  /*45b30*/  STL [R1+0xec0], R25 ;  /* 0x000ec01901007387 */ /* 0x000fe80000100800 */
[----:B----4-:R-:W-:Y:S04]  /*45b40*/  STL [R1+0xd4], R27 ;  /* 0x0000d41b01007387 */ /* 0x010fe80000100800 */
[----:B------:R0:W-:Y:S02]  /*45b50*/  STL [R1+0xebc], R50 ;  /* 0x000ebc3201007387 */ /* 0x0001e40000100800 */
[----:B0-----:R-:W-:-:S04]  /*45b60*/  @P0 LOP3.LUT R50, R51, R50, RZ, 0x3c, !PT ;  /* 0x0000003233320212 */ /* 0x001fc800078e3cff */
[----:B------:R-:W-:-:S05]  /*45b70*/  @P0 LOP3.LUT R51, R51, R50, RZ, 0x3c, !PT ;  /* 0x0000003233330212 */ /* 0x000fca00078e3cff */
[----:B------:R0:W3:Y:S01]  /*45b80*/  @P0 LDG.E.U8 R89, desc[UR18][R50.64] ;  /* 0x0000001232590981 */ /* 0x0000e2000c1e1100 */
[----:B------:R-:W-:Y:S01]  /*45b90*/  IMAD R24, R24, UR4, RZ ;  /* 0x0000000418187c24 */ /* 0x000fe2000f8e02ff */
[----:B------:R-:W-:Y:S02]  /*45ba0*/  PRMT R32, RZ, 0x7610, R32 ;  /* 0x00007610ff207816 */ /* 0x000fe40000000020 */
[----:B------:R-:W-:Y:S01]  /*45bb0*/  SEL R25, R26, R8, !P3 ;  /* 0x000000081a197207 */ /* 0x000fe20005800000 */
[----:B------:R-:W1:Y:S01]  /*45bc0*/  LDCU UR4, c[0x0][0x3b0] ;  /* 0x00007600ff0477ac */ /* 0x000e620008000800 */
[----:B------:R-:W4:Y:S01]  /*45bd0*/  LDL.LU R8, [R1+0x2e4] ;  /* 0x0002e40001087983 */ /* 0x000f220000300800 */
        /* <DEDUP_REMOVED lines=23> */
[----:B------:R-:W-:Y:S02]  /*45d50*/  SEL R24, R26, R80, !P3 ;  /* 0x000000501a187207 */ /* 0x000fe40005800000 */
[----:B------:R-:W-:Y:S01]  /*45d60*/  PRMT R12, RZ, 0x7610, R12 ;  /* 0x00007610ff0c7816 */ /* 0x000fe2000000000c */
[----:B------:R-:W3:Y:S01]  /*45d70*/  LDL.LU R80, [R1+0x2e8] ;  /* 0x0002e80001507983 */ /* 0x000ee20000300800 */
[----:B------:R-:W-:Y:S02]  /*45d80*/  SHF.R.S32.HI R32, RZ, 0x1f, R25 ;  /* 0x0000001fff207819 */ /* 0x000fe40000011419 */
[----:B------:R-:W-:Y:S01]  /*45d90*/  IADD3 R83, P5, PT, R25, R18, RZ ;  /* 0x0000001219537210 */ /* 0x000fe20007fbe0ff */
[----:B------:R-:W1:Y:S04]  /*45da0*/  LDCU UR10, c[0x0][0x3b0] ;  /* 0x00007600ff0a77ac */ /* 0x000e680008000800 */
        /* <DEDUP_REMOVED lines=12> */
[----:B------:R-:W-:Y:S01]  /*45e70*/  STL [R1+0xf00], R25 ;  /* 0x000f001901007387 */ /* 0x000fe20000100800 */
[----:B------:R-:W-:-:S03]  /*45e80*/  @P0 LOP3.LUT R51, R51, R50, RZ, 0x3c, !PT ;  /* 0x0000003233330212 */ /* 0x000fc600078e3cff */
[----:B------:R-:W4:Y:S04]  /*45e90*/  LDL.LU R83, [R1+0x2ec] ;  /* 0x0002ec0001537983 */ /* 0x000f280000300800 */
[----:B---3--:R-:W-:Y:S04]  /*45ea0*/  STL [R1+0xc4], R27 ;  /* 0x0000c41b01007387 */ /* 0x008fe80000100800 */
[----:B------:R0:W-:Y:S02]  /*45eb0*/  STL [R1+0xefc], R50 ;  /* 0x000efc3201007387 */ /* 0x0001e40000100800 */
[----:B0-----:R-:W-:-:S04]  /*45ec0*/  @P0 LOP3.LUT R50, R51, R50, RZ, 0x3c, !PT ;  /* 0x0000003233320212 */ /* 0x001fc800078e3cff */
[----:B------:R-:W-:Y:S02]  /*45ed0*/  @P0 LOP3.LUT R51, R51, R50, RZ, 0x3c, !PT ;  /* 0x0000003233330212 */ /* 0x000fe400078e3cff */
[----:B--2---:R-:W-:-:S06]  /*45ee0*/  PRMT R89, RZ, 0x7610, R89 ;  /* 0x00007610ff597816 */ /* 0x004fcc0000000059 */
[----:B------:R0:W2:Y:S01]  /*45ef0*/  @P0 LDG.E.U8 R89, desc[UR18][R50.64] ;  /* 0x0000001232590981 */ /* 0x0000a2000c1e1100 */
[----:B------:R-:W-:Y:S01]  /*45f00*/  IMAD R24, R24, UR4, RZ ;  /* 0x0000000418187c24 */ /* 0x000fe2000f8e02ff */
[----:B----4-:R-:W-:Y:S01]  /*45f10*/  SEL R25, R26, R8, !P3 ;  /* 0x000000081a197207 */ /* 0x010fe20005800000 */
[----:B------:R-:W1:Y:S03]  /*45f20*/  LDCU UR4, c[0x0][0x3b0] ;  /* 0x00007600ff0477ac */ /* 0x000e660008000800 */
        /* <DEDUP_REMOVED lines=21> */
[----:B------:R-:W-:Y:S01]  /*46080*/  IMAD R25, R25, UR10, RZ ;  /* 0x0000000a19197c24 */ /* 0x000fe2000f8e02ff */
[----:B------:R-:W-:Y:S02]  /*46090*/  SEL R24, R26, R80, !P3 ;  /* 0x000000501a187207 */ /* 0x000fe40005800000 */
[----:B------:R-:W-:Y:S02]  /*460a0*/  PRMT R27, RZ, 0x7610, R27 ;  /* 0x00007610ff1b7816 */ /* 0x000fe4000000001b */
        /* <DEDUP_REMOVED lines=16> */
[----:B------:R-:W-:Y:S02]  /*461b0*/  PRMT R4, RZ, 0x7610, R4 ;  /* 0x00007610ff047816 */ /* 0x000fe40000000004 */
[----:B------:R-:W-:Y:S01]  /*461c0*/  PRMT R6, RZ, 0x7610, R6 ;  /* 0x00007610ff067816 */ /* 0x000fe20000000006 */
[----:B------:R-:W0:Y:S01]  /*461d0*/  LDCU UR4, c[0x0][0x3b0] ;  /* 0x00007600ff0477ac */ /* 0x000e220008000800 */
[----:B---3--:R-:W3:Y:S04]  /*461e0*/  LDL.LU R80, [R1+0x27f8] ;  /* 0x0027f80001507983 */ /* 0x008ee80000300800 */
[----:B------:R-:W3:Y:S01]  /*461f0*/  LDL.LU R8, [R1+0x27f4] ;  /* 0x0027f40001087983 */ /* 0x000ee20000300800 */
[----:B------:R-:W-:-:S03]  /*46200*/  @P0 LOP3.LUT R51, R51, R50, RZ, 0x3c, !PT ;  /* 0x0000003233330212 */ /* 0x000fc600078e3cff */
[----:B------:R-:W-:Y:S04]  /*46210*/  STL [R1+0xf40], R25 ;  /* 0x000f401901007387 */ /* 0x000fe80000100800 */
[----:B----4-:R1:W-:Y:S04]  /*46220*/  STL [R1+0xb4], R27 ;  /* 0x0000b41b01007387 */ /* 0x0103e80000100800 */
[----:B------:R4:W-:Y:S01]  /*46230*/  STL [R1+0xf3c], R50 ;  /* 0x000f3c3201007387 */ /* 0x0009e20000100800 */
[----:B------:R-:W-:Y:S02]  /*46240*/  IADD3 R32, P5, PT, R24, R18, RZ ;  /* 0x0000001218207210 */ /* 0x000fe40007fbe0ff */
[----:B-1----:R-:W-:-:S02]  /*46250*/  SHF.R.S32.HI R27, RZ, 0x1f, R24 ;  /* 0x0000001fff1b7819 */ /* 0x002fc40000011418 */
[C---:B----4-:R-:W-:Y:S02]  /*46260*/  @P0 LOP3.LUT R50, R51.reuse, R50, RZ, 0x3c, !PT ;  /* 0x0000003233320212 */ /* 0x050fe400078e3cff */
[----:B------:R-:W-:Y:S02]  /*46270*/  SEL R25, R26, R83, !P3 ;  /* 0x000000531a197207 */ /* 0x000fe40005800000 */
[----:B------:R-:W-:Y:S01]  /*46280*/  @P0 LOP3.LUT R51, R51, R50, RZ, 0x3c, !PT ;  /* 0x0000003233330212 */ /* 0x000fe200078e3cff */
[----:B------:R-:W-:Y:S01]  /*46290*/  IMAD.X R83, R27, 0x1, R16, P5 ;  /* 0x000000011b537824 */ /* 0x000fe200028e0610 */
[----:B--2---:R-:W-:-:S06]  /*462a0*/  PRMT R89, RZ, 0x7610, R89 ;  /* 0x00007610ff597816 */ /* 0x004fcc0000000059 */
[----:B------:R1:W2:Y:S02]  /*462b0*/  @P0 LDG.E.U8 R89, desc[UR18][R50.64] ;  /* 0x0000001232590981 */ /* 0x0002a4000c1e1100 */
[----:B-1----:R-:W-:Y:S02]  /*462c0*/  IMAD.MOV.U32 R50, RZ, RZ, R83 ;  /* 0x000000ffff327224 */ /* 0x002fe400078e0053 */
[----:B------:R-:W-:-:S05]  /*462d0*/  IMAD.MOV.U32 R51, RZ, RZ, R32 ;  /* 0x000000ffff337224 */ /* 0x000fca00078e0020 */
[----:B------:R-:W-:-:S04]  /*462e0*/  @P6 LOP3.LUT R51, R51, R50, RZ, 0x3c, !PT ;  /* 0x0000003233336212 */ /* 0x000fc800078e3cff */
[----:B------:R-:W-:-:S04]  /*462f0*/  @P6 LOP3.LUT R50, R51, R50, RZ, 0x3c, !PT ;  /* 0x0000003233326212 */ /* 0x000fc800078e3cff */
[----:B------:R-:W-:-:S05]  /*46300*/  @P6 LOP3.LUT R51, R51, R50, RZ, 0x3c, !PT ;  /* 0x0000003233336212 */ /* 0x000fca00078e3cff */
[----:B------:R1:W4:Y:S04]  /*46310*/  @P6 LDG.E.U8 R93, desc[UR18][R50.64] ;  /* 0x00000012325d6981 */ /* 0x000328000c1e1100 */
[----:B------:R0:W-:Y:S02]  /*46320*/  STL [R1+0xf58], R32 ;  /* 0x000f582001007387 */ /* 0x0001e40000100800 */
[----:B0-----:R-:W-:-:S05]  /*46330*/  IADD3 R32, P5, PT, R24, R17, RZ ;  /* 0x0000001118207210 */ /* 0x001fca0007fbe0ff */
[----:B-1----:R-:W-:Y:S02]  /*46340*/  IMAD.MOV.U32 R51, RZ, RZ, R32 ;  /* 0x000000ffff337224 */ /* 0x002fe400078e0020 */
[----:B------:R-:W-:-:S05]  /*46350*/  IMAD.X R50, R27, 0x1, R15, P5 ;  /* 0x000000011b327824 */ /* 0x000fca00028e060f */
[-C--:B------:R-:W-:Y:S02]  /*46360*/  @P0 LOP3.LUT R51, R51, R50.reuse, RZ, 0x3c, !PT ;  /* 0x0000003233330212 */ /* 0x080fe400078e3cff */
[----:B---3--:R-:W-:Y:S01]  /*46370*/  PRMT R8, RZ, 0x7610, R8 ;  /* 0x00007610ff087816 */ /* 0x008fe20000000008 */
[----:B--2---:R0:W-:Y:S04]  /*46380*/  STL [R1+0xb0], R89 ;  /* 0x0000b05901007387 */ /* 0x0041e80000100800 */
[----:B0-----:R-:W2:Y:S04]  /*46390*/  LDL.LU R89, [R1+0x27f0] ;  /* 0x0027f00001597983 */ /* 0x001ea80000300800 */
[----:B------:R0:W-:Y:S04]  /*463a0*/  STL [R1+0xf54], R83 ;  /* 0x000f545301007387 */ /* 0x0001e80000100800 */
[----:B0-----:R-:W3:Y:S04]  /*463b0*/  LDL.LU R83, [R1+0x27ec] ;  /* 0x0027ec0001537983 */ /* 0x001ee80000300800 */
[----:B------:R-:W2:Y:S04]  /*463c0*/  LDL.LU R24, [R1+0x308] ;  /* 0x0003080001187983 */ /* 0x000ea80000300800 */
[----:B------:R-:W-:Y:S04]  /*463d0*/  STL [R1+0xf60], R32 ;  /* 0x000f602001007387 */ /* 0x000fe80000100800 */
[----:B----4-:R-:W-:Y:S04]  /*463e0*/  STL [R1+0xac], R93 ;  /* 0x0000ac5d01007387 */ /* 0x010fe80000100800 */
[----:B------:R0:W-:Y:S02]  /*463f0*/  STL [R1+0xf5c], R50 ;  /* 0x000f5c3201007387 */ /* 0x0001e40000100800 */
[----:B0-----:R-:W-:-:S04]  /*46400*/  @P0 LOP3.LUT R50, R51, R50, RZ, 0x3c, !PT ;  /* 0x0000003233320212 */ /* 0x001fc800078e3cff */
[----:B------:R-:W-:-:S05]  /*46410*/  @P0 LOP3.LUT R51, R51, R50, RZ, 0x3c, !PT ;  /* 0x0000003233330212 */ /* 0x000fca00078e3cff */
[----:B------:R0:W4:Y:S01]  /*46420*/  @P0 LDG.E.U8 R8, desc[UR18][R50.64] ;  /* 0x0000001232080981 */ /* 0x000122000c1e1100 */
[----:B------:R-:W-:Y:S01]  /*46430*/  IMAD R25, R25, UR10, RZ ;  /* 0x0000000a19197c24 */ /* 0x000fe2000f8e02ff */
[----:B------:R-:W-:Y:S01]  /*46440*/  PRMT R80, RZ, 0x7610, R80 ;  /* 0x00007610ff507816 */ /* 0x000fe20000000050 */
[----:B------:R-:W1:Y:S03]  /*46450*/  LDCU UR10, c[0x0][0x3b0] ;  /* 0x00007600ff0a77ac */ /* 0x000e660008000800 */
[----:B------:R-:W-:Y:S02]  /*46460*/  SHF.R.S32.HI R32, RZ, 0x1f, R25 ;  /* 0x0000001fff207819 */ /* 0x000fe40000011419 */
[----:B------:R-:W-:-:S05]  /*46470*/  IADD3 R93, P5, PT, R25, R18, RZ ;  /* 0x00000012195d7210 */ /* 0x000fca0007fbe0ff */
[----:B------:R-:W-:Y:S02]  /*46480*/  IMAD.X R27, R32, 0x1, R16, P5 ;  /* 0x00000001201b7824 */ /* 0x000fe400028e0610 */
[----:B0-----:R-:W-:Y:S02]  /*46490*/  @P6 IMAD.MOV.U32 R50, RZ, RZ, R93 ;  /* 0x000000ffff326224 */ /* 0x001fe400078e005d */
[----:B------:R-:W-:-:S05]  /*464a0*/  @P6 IMAD.MOV.U32 R51, RZ, RZ, R27 ;  /* 0x000000ffff336224 */ /* 0x000fca00078e001b */
[----:B------:R0:W2:Y:S04]  /*464b0*/  @P6 LDG.E.U8 R4, desc[UR18][R50.64] ;  /* 0x0000001232046981 */ /* 0x0000a8000c1e1100 */
[----:B------:R-:W-:Y:S04]  /*464c0*/  STL [R1+0x1368], R93 ;  /* 0x0013685d01007387 */ /* 0x000fe80000100800 */
[----:B------:R-:W-:Y:S04]  /*464d0*/  STL [R1+0x1364], R27 ;  /* 0x0013641b01007387 */ /* 0x000fe80000100800 */
[----:B----4-:R4:W-:Y:S02]  /*464e0*/  STL [R1+0xa8], R8 ;  /* 0x0000a80801007387 */ /* 0x0109e40000100800 */
[----:B----4-:R-:W-:-:S05]  /*464f0*/  IADD3 R8, P5, PT, R25, R17, RZ ;  /* 0x0000001119087210 */ /* 0x010fca0007fbe0ff */
[----:B0-----:R-:W-:Y:S02]  /*46500*/  IMAD.X R51, R32, 0x1, R15, P5 ;  /* 0x0000000120337824 */ /* 0x001fe400028e060f */
[----:B------:R-:W-:-:S05]  /*46510*/  @P0 IMAD.MOV.U32 R50, RZ, RZ, R8 ;  /* 0x000000ffff320224 */ /* 0x000fca00078e0008 */
[----:B------:R0:W4:Y:S01]  /*46520*/  @P0 LDG.E.U8 R6, desc[UR18][R50.64] ;  /* 0x0000001232060981 */ /* 0x000122000c1e1100 */
[----:B--2---:R-:W-:-:S05]  /*46530*/  SEL R24, R26, R24, !P3 ;  /* 0x000000181a187207 */ /* 0x004fca0005800000 */
[----:B------:R-:W-:Y:S01]  /*46540*/  IMAD R24, R24, UR4, RZ ;  /* 0x0000000418187c24 */ /* 0x000fe2000f8e02ff */
[----:B------:R-:W-:Y:S01]  /*46550*/  STL [R1+0x2714], R4 ;  /* 0x0027140401007387 */ /* 0x000fe20000100800 */
[----:B---3--:R-:W-:Y:S01]  /*46560*/  SEL R25, R26, R83, !P3 ;  /* 0x000000531a197207 */ /* 0x008fe20005800000 */
[----:B------:R-:W2:Y:S02]  /*46570*/  LDCU UR4, c[0x0][0x3b0] ;  /* 0x00007600ff0477ac */ /* 0x000ea40008000800 */
[----:B------:R-:W-:Y:S02]  /*46580*/  SHF.R.S32.HI R27, RZ, 0x1f, R24 ;  /* 0x0000001fff1b7819 */ /* 0x000fe40000011418 */
[----:B------:R-:W-:Y:S01]  /*46590*/  IADD3 R32, P5, PT, R24, R18, RZ ;  /* 0x0000001218207210 */ /* 0x000fe20007fbe0ff */
[----:B------:R-:W-:Y:S04]  /*465a0*/  STL [R1+0x1370], R8 ;  /* 0x0013700801007387 */ /* 0x000fe80000100800 */
[----:B------:R3:W-:Y:S01]  /*465b0*/  STL [R1+0x136c], R51 ;  /* 0x00136c3301007387 */ /* 0x0007e20000100800 */
[----:B------:R-:W-:-:S02]  /*465c0*/  IMAD.X R93, R27, 0x1, R16, P5 ;  /* 0x000000011b5d7824 */ /* 0x000fc400028e0610 */
[----:B0-----:R-:W-:Y:S02]  /*465d0*/  @P6 IMAD.MOV.U32 R50, RZ, RZ, R32 ;  /* 0x000000ffff326224 */ /* 0x001fe400078e0020 */
[----:B---3--:R-:W-:Y:S01]  /*465e0*/  @P6 IMAD.MOV.U32 R51, RZ, RZ, R93 ;  /* 0x000000ffff336224 */ /* 0x008fe200078e005d */
[----:B------:R-:W-:-:S04]  /*465f0*/  IADD3 R8, P5, PT, R24, R17, RZ ;  /* 0x0000001118087210 */ /* 0x000fc80007fbe0ff */
[----:B------:R0:W3:Y:S04]  /*46600*/  @P6 LDG.E.U8 R80, desc[UR18][R50.64] ;  /* 0x0000001232506981 */ /* 0x0000e8000c1e1100 */
[----:B------:R-:W-:Y:S01]  /*46610*/  STL [R1+0x1388], R32 ;  /* 0x0013882001007387 */ /* 0x000fe20000100800 */
[----:B0-----:R-:W-:Y:S02]  /*46620*/  IMAD.MOV.U32 R51, RZ, RZ, R8 ;  /* 0x000000ffff337224 */ /* 0x001fe400078e0008 */
[----:B------:R-:W-:-:S05]  /*46630*/  IMAD.X R50, R27, 0x1, R15, P5 ;  /* 0x000000011b327824 */ /* 0x000fca00028e060f */
[-C--:B------:R-:W-:Y:S01]  /*46640*/  @P0 LOP3.LUT R51, R51, R50.reuse, RZ, 0x3c, !PT ;  /* 0x0000003233330212 */ /* 0x080fe200078e3cff */
[----:B----4-:R-:W-:Y:S04]  /*46650*/  STL [R1+0x271c], R6 ;  /* 0x00271c0601007387 */ /* 0x010fe80000100800 */
[----:B------:R0:W-:Y:S04]  /*46660*/  STL [R1+0x1384], R93 ;  /* 0x0013845d01007387 */ /* 0x0001e80000100800 */
[----:B0-----:R-:W4:Y:S04]  /*46670*/  LDL.LU R93, [R1+0x27e8] ;  /* 0x0027e800015d7983 */ /* 0x001f280000300800 */
[----:B------:R0:W-:Y:S04]  /*46680*/  STL [R1+0x1390], R8 ;  /* 0x0013900801007387 */ /* 0x0001e80000100800 */
[----:B0-----:R-:W2:Y:S04]  /*46690*/  LDL.LU R8, [R1+0x64] ;  /* 0x0000640001087983 */ /* 0x001ea80000300800 */
[----:B------:R0:W-:Y:S02]  /*466a0*/  STL [R1+0x138c], R50 ;  /* 0x00138c3201007387 */ /* 0x0001e40000100800 */
[----:B0-----:R-:W-:-:S04]  /*466b0*/  @P0 LOP3.LUT R50, R51, R50, RZ, 0x3c, !PT ;  /* 0x0000003233320212 */ /* 0x001fc800078e3cff */
[----:B------:R-:W-:-:S05]  /*466c0*/  @P0 LOP3.LUT R51, R51, R50, RZ, 0x3c, !PT ;  /* 0x0000003233330212 */ /* 0x000fca00078e3cff */
[----:B------:R0:W2:Y:S01]  /*466d0*/  @P0 LDG.E.U8 R92, desc[UR18][R50.64] ;  /* 0x00000012325c0981 */ /* 0x0000a2000c1e1100 */
[----:B-1----:R-:W-:Y:S01]  /*466e0*/  IMAD R25, R25, UR10, RZ ;  /* 0x0000000a19197c24 */ /* 0x002fe2000f8e02ff */
[----:B------:R-:W-:Y:S02]  /*466f0*/  SEL R24, R26, R89, !P3 ;  /* 0x000000591a187207 */ /* 0x000fe40005800000 */
[----:B------:R-:W-:Y:S01]  /*46700*/  PRMT R12, RZ, 0x7610, R12 ;  /* 0x00007610ff0c7816 */ /* 0x000fe2000000000c */
[----:B------:R-:W1:Y:S01]  /*46710*/  LDCU UR10, c[0x0][0x3b0] ;  /* 0x00007600ff0a77ac */ /* 0x000e620008000800 */
[----:B------:R-:W-:Y:S02]  /*46720*/  IADD3 R27, P5, PT, R25, R18, RZ ;  /* 0x00000012191b7210 */ /* 0x000fe40007fbe0ff */
[----:B------:R-:W-:-:S03]  /*46730*/  SHF.R.S32.HI R32, RZ, 0x1f, R25 ;  /* 0x0000001fff207819 */ /* 0x000fc60000011419 */
[----:B------:R-:W-:Y:S04]  /*46740*/  STL [R1+0x1398], R27 ;  /* 0x0013981b01007387 */ /* 0x000fe80000100800 */
[----:B---3--:R3:W-:Y:S01]  /*46750*/  STL [R1+0x9c], R80 ;  /* 0x00009c5001007387 */ /* 0x0087e20000100800 */
[----:B0-----:R-:W-:Y:S02]  /*46760*/  IMAD.MOV.U32 R51, RZ, RZ, R27 ;  /* 0x000000ffff337224 */ /* 0x001fe400078e001b */
[----:B---3--:R-:W-:-:S04]  /*46770*/  IMAD.X R80, R32, 0x1, R16, P5 ;  /* 0x0000000120507824 */ /* 0x008fc800028e0610 */
[----:B------:R-:W-:-:S05]  /*46780*/  IMAD.MOV.U32 R50, RZ, RZ, R80 ;  /* 0x000000ffff327224 */ /* 0x000fca00078e0050 */
[----:B------:R-:W-:-:S04]  /*46790*/  @P6 LOP3.LUT R51, R51, R50, RZ, 0x3c, !PT ;  /* 0x0000003233336212 */ /* 0x000fc800078e3cff */
[----:B------:R-:W-:-:S04]  /*467a0*/  @P6 LOP3.LUT R50, R51, R50, RZ, 0x3c, !PT ;  /* 0x0000003233326212 */ /* 0x000fc800078e3cff */
[----:B------:R-:W-:Y:S02]  /*467b0*/  @P6 LOP3.LUT R51, R51, R50, RZ, 0x3c, !PT ;  /* 0x0000003233336212 */ /* 0x000fe400078e3cff */
[----:B----4-:R-:W-:-:S06]  /*467c0*/  PRMT R93, RZ, 0x7610, R93 ;  /* 0x00007610ff5d7816 */ /* 0x010fcc000000005d */
[----:B------:R0:W3:Y:S04]  /*467d0*/  @P6 LDG.E.U8 R93, desc[UR18][R50.64] ;  /* 0x00000012325d6981 */ /* 0x0000e8000c1e1100 */
[----:B--2---:R2:W-:Y:S04]  /*467e0*/  STL [R1+0x98], R92 ;  /* 0x0000985c01007387 */ /* 0x0045e80000100800 */
[----:B--2---:R-:W2:Y:S04]  /*467f0*/  LDL.LU R92, [R1+0x27e4] ;  /* 0x0027e400015c7983 */ /* 0x004ea80000300800 */
[----:B------:R4:W-:Y:S04]  /*46800*/  STL [R1+0x1394], R80 ;  /* 0x0013945001007387 */ /* 0x0009e80000100800 */
[----:B----4-:R-:W4:Y:S01]  /*46810*/  LDL.LU R80, [R1+0x27e0] ;  /* 0x0027e00001507983 */ /* 0x010f220000300800 */
[----:B------:R-:W-:-:S03]  /*46820*/  IADD3 R27, P5, PT, R25, R17, RZ ;  /* 0x00000011191b7210 */ /* 0x000fc60007fbe0ff */
[----:B------:R-:W2:Y:S02]  /*46830*/  LDL.LU R25, [R1+0x88] ;  /* 0x0000880001197983 */ /* 0x000ea40000300800 */
[----:B0-----:R-:W-:Y:S02]  /*46840*/  IMAD.MOV.U32 R51, RZ, RZ, R27 ;  /* 0x000000ffff337224 */ /* 0x001fe400078e001b */
[----:B------:R-:W-:Y:S01]  /*46850*/  IMAD.X R50, R32, 0x1, R15, P5 ;  /* 0x0000000120327824 */ /* 0x000fe200028e060f */
[----:B------:R-:W-:Y:S04]  /*46860*/  STL [R1+0x13a0], R27 ;  /* 0x0013a01b01007387 */ /* 0x000fe80000100800 */
[-C--:B------:R-:W-:Y:S01]  /*46870*/  @P0 LOP3.LUT R51, R51, R50.reuse, RZ, 0x3c, !PT ;  /* 0x0000003233330212 */ /* 0x080fe200078e3cff */
[----:B---3--:R-:W-:Y:S04]  /*46880*/  STL [R1+0x94], R93 ;  /* 0x0000945d01007387 */ /* 0x008fe80000100800 */
[----:B------:R0:W-:Y:S02]  /*46890*/  STL [R1+0x139c], R50 ;  /* 0x00139c3201007387 */ /* 0x0001e40000100800 */
[----:B0-----:R-:W-:-:S04]  /*468a0*/  @P0 LOP3.LUT R50, R51, R50, RZ, 0x3c, !PT ;  /* 0x0000003233320212 */ /* 0x001fc800078e3cff */
[----:B------:R-:W-:Y:S02]  /*468b0*/  @P0 LOP3.LUT R51, R51, R50, RZ, 0x3c, !PT ;  /* 0x0000003233330212 */ /* 0x000fe400078e3cff */
[----:B----4-:R-:W-:-:S06]  /*468c0*/  PRMT R80, RZ, 0x7610, R80 ;  /* 0x00007610ff507816 */ /* 0x010fcc0000000050 */
[----:B------:R0:W3:Y:S01]  /*468d0*/  @P0 LDG.E.U8 R80, desc[UR18][R50.64] ;  /* 0x0000001232500981 */ /* 0x0000e2000c1e1100 */
[----:B------:R-:W-:Y:S01]  /*468e0*/  IMAD R24, R24, UR4, RZ ;  /* 0x0000000418187c24 */ /* 0x000fe2000f8e02ff */
[----:B--2---:R-:W-:Y:S01]  /*468f0*/  SEL R25, R26, R25, !P3 ;  /* 0x000000191a197207 */ /* 0x004fe20005800000 */
[----:B------:R-:W2:Y:S03]  /*46900*/  LDCU UR4, c[0x0][0x3b0] ;  /* 0x00007600ff0477ac */ /* 0x000ea60008000800 */
[----:B------:R-:W-:Y:S02]  /*46910*/  SHF.R.S32.HI R27, RZ, 0x1f, R24 ;  /* 0x0000001fff1b7819 */ /* 0x000fe40000011418 */
[----:B------:R-:W-:-:S05]  /*46920*/  IADD3 R93, P5, PT, R24, R18, RZ ;  /* 0x00000012185d7210 */ /* 0x000fca0007fbe0ff */
[----:B------:R-:W-:Y:S02]  /*46930*/  IMAD.X R32, R27, 0x1, R16, P5 ;  /* 0x000000011b207824 */ /* 0x000fe400028e0610 */
[----:B0-----:R-:W-:Y:S02]  /*46940*/  @P6 IMAD.MOV.U32 R50, RZ, RZ, R93 ;  /* 0x000000ffff326224 */ /* 0x001fe400078e005d */
[----:B------:R-:W-:Y:S01]  /*46950*/  @P6 IMAD.MOV.U32 R51, RZ, RZ, R32 ;  /* 0x000000ffff336224 */ /* 0x000fe200078e0020 */
[----:B------:R-:W-:Y:S04]  /*46960*/  STL [R1+0x13a8], R93 ;  /* 0x0013a85d01007387 */ /* 0x000fe80000100800 */
[----:B------:R0:W4:Y:S04]  /*46970*/  @P6 LDG.E.U8 R12, desc[UR18][R50.64] ;  /* 0x00000012320c6981 */ /* 0x000128000c1e1100 */
[----:B---3--:R3:W-:Y:S04]  /*46980*/  STL [R1+0x84], R80 ;  /* 0x0000845001007387 */ /* 0x0087e80000100800 */
[----:B---3--:R-:W3:Y:S01]  /*46990*/  LDL.LU R80, [R1+0x27dc] ;  /* 0x0027dc0001507983 */ /* 0x008ee20000300800 */
        /* <DEDUP_REMOVED lines=10> */
[----:B---3--:R-:W-:-:S06]  /*46a40*/  PRMT R80, RZ, 0x7610, R80 ;  /* 0x00007610ff507816 */ /* 0x008fcc0000000050 */
[----:B------:R0:W3:Y:S01]  /*46a50*/  @P0 LDG.E.U8 R80, desc[UR18][R50.64] ;  /* 0x0000001232500981 */ /* 0x0000e2000c1e1100 */
[----:B-1----:R-:W-:Y:S01]  /*46a60*/  IMAD R25, R25, UR10, RZ ;  /* 0x0000000a19197c24 */ /* 0x002fe2000f8e02ff */
[----:B------:R-:W-:Y:S02]  /*46a70*/  SEL R24, R26, R8, !P3 ;  /* 0x000000081a187207 */ /* 0x000fe40005800000 */
[----:B------:R-:W-:Y:S02]  /*46a80*/  PRMT R27, RZ, 0x7610, R27 ;  /* 0x00007610ff1b7816 */ /* 0x000fe4000000001b */
        /* <DEDUP_REMOVED lines=10> */
[----:B---3--:R-:W3:Y:S04]  /*46b30*/  LDL.LU R80, [R1+0x27d8] ;  /* 0x0027d80001507983 */ /* 0x008ee80000300800 */
[----:B------:R0:W-:Y:S01]  /*46b40*/  STL [R1+0x13b4], R8 ;  /* 0x0013b40801007387 */ /* 0x0001e20000100800 */
[----:B------:R-:W-:-:S03]  /*46b50*/  IADD3 R25, P5, PT, R25, R17, RZ ;  /* 0x0000001119197210 */ /* 0x000fc60007fbe0ff */
[----:B0-----:R-:W2:Y:S02]  /*46b60*/  LDL.LU R8, [R1+0x27d4] ;  /* 0x0027d40001087983 */ /* 0x001ea40000300800 */
[----:B------:R-:W-:Y:S02]  /*46b70*/  IMAD.MOV.U32 R51, RZ, RZ, R25 ;  /* 0x000000ffff337224 */ /* 0x000fe400078e0019 */
[----:B------:R-:W-:Y:S01]  /*46b80*/  IMAD.X R50, R32, 0x1, R15, P5 ;  /* 0x0000000120327824 */ /* 0x000fe200028e060f */
[----:B------:R-:W2:Y:S04]  /*46b90*/  LDL.LU R93, [R1+0x27d0] ;  /* 0x0027d000015d7983 */ /* 0x000ea80000300800 */
        /* <DEDUP_REMOVED lines=8> */
[----:B--2---:R-:W-:Y:S01]  /*46c20*/  IMAD R24, R24, UR4, RZ ;  /* 0x0000000418187c24 */ /* 0x004fe2000f8e02ff */
[----:B------:R-:W-:Y:S01]  /*46c30*/  PRMT R4, RZ, 0x7610, R4 ;  /* 0x00007610ff047816 */ /* 0x000fe20000000004 */
[----:B------:R-:W2:Y:S03]  /*46c40*/  LDCU UR4, c[0x0][0x3b0] ;  /* 0x00007600ff0477ac */ /* 0x000ea60008000800 */
[----:B------:R-:W-:Y:S02]  /*46c50*/  SHF.R.S32.HI R27, RZ, 0x1f, R24 ;  /* 0x0000001fff1b7819 */ /* 0x000fe40000011418 */
[----:B------:R-:W-:Y:S02]  /*46c60*/  IADD3 R32, P5, PT, R24, R18, RZ ;  /* 0x0000001218207210 */ /* 0x000fe40007fbe0ff */
[----:B------:R-:W-:-:S03]  /*46c70*/  SEL R25, R26, R8, !P3 ;  /* 0x000000081a197207 */ /* 0x000fc60005800000 */
        /* <DEDUP_REMOVED lines=8> */
[----:B---3--:R3:W-:Y:S04]  /*46d00*/  STL [R1+0x74], R80 ;  /* 0x0000745001007387 */ /* 0x0087e80000100800 */
[----:B---3--:R-:W3:Y:S04]  /*46d10*/  LDL.LU R80, [R1+0x27cc] ;  /* 0x0027cc0001507983 */ /* 0x008ee80000300800 */
[----:B------:R0:W-:Y:S04]  /*46d20*/  STL [R1+0x13c4], R8 ;  /* 0x0013c40801007387 */ /* 0x0001e80000100800 */
[----:B0-----:R-:W2:Y:S01]  /*46d30*/  LDL.LU R8, [R1+0x27c8] ;  /* 0x0027c80001087983 */ /* 0x001ea20000300800 */
[----:B------:R-:W-:Y:S01]  /*46d40*/  IADD3 R32, P5, PT, R24, R17, RZ ;  /* 0x0000001118207210 */ /* 0x000fe20007fbe0ff */
[----:B-1----:R-:W-:-:S02]  /*46d50*/  IMAD R25, R25, UR10, RZ ;  /* 0x0000000a19197c24 */ /* 0x002fc4000f8e02ff */
[----:B------:R-:W3:Y:S02]  /*46d60*/  LDL.LU R24, [R1+0x90] ;  /* 0x0000900001187983 */ /* 0x000ee40000300800 */
[----:B------:R-:W-:Y:S01]  /*46d70*/  IMAD.MOV.U32 R51, RZ, RZ, R32 ;  /* 0x000000ffff337224 */ /* 0x000fe200078e0020 */
[----:B------:R-:W-:Y:S01]  /*46d80*/  PRMT R13, RZ, 0x7610, R13 ;  /* 0x00007610ff0d7816 */ /* 0x000fe2000000000d */
[----:B------:R-:W-:Y:S01]  /*46d90*/  IMAD.X R50, R27, 0x1, R15, P5 ;  /* 0x000000011b327824 */ /* 0x000fe200028e060f */
[----:B------:R0:W-:Y:S01]  /*46da0*/  STL [R1+0x13d0], R32 ;  /* 0x0013d02001007387 */ /* 0x0001e20000100800 */
[----:B------:R-:W-:Y:S01]  /*46db0*/  PRMT R14, RZ, 0x7610, R14 ;  /* 0x00007610ff0e7816 */ /* 0x000fe2000000000e */
[----:B------:R-:W1:Y:S02]  /*46dc0*/  LDCU UR10, c[0x0][0x3b0] ;  /* 0x00007600ff0a77ac */ /* 0x000e640008000800 */
[----:B------:R-:W-:Y:S01]  /*46dd0*/  @P0 LOP3.LUT R51, R51, R50, RZ, 0x3c, !PT ;  /* 0x0000003233330212 */ /* 0x000fe200078e3cff */
[----:B----4-:R4:W-:Y:S04]  /*46de0*/  STL [R1+0x70], R92 ;  /* 0x0000705c01007387 */ /* 0x0109e80000100800 */
[----:B------:R1:W-:Y:S01]  /*46df0*/  STL [R1+0x13cc], R50 ;  /* 0x0013cc3201007387 */ /* 0x0003e20000100800 */
[----:B0-----:R-:W-:-:S02]  /*46e00*/  SHF.R.S32.HI R32, RZ, 0x1f, R25 ;  /* 0x0000001fff207819 */ /* 0x001fc40000011419 */
[----:B----4-:R-:W-:Y:S02]  /*46e10*/  IADD3 R92, P5, PT, R25, R18, RZ ;  /* 0x00000012195c7210 */ /* 0x010fe40007fbe0ff */
[----:B-1----:R-:W-:-:S04]  /*46e20*/  @P0 LOP3.LUT R50, R51, R50, RZ, 0x3c, !PT ;  /* 0x0000003233320212 */ /* 0x002fc800078e3cff */
[----:B------:R-:W-:Y:S01]  /*46e30*/  @P0 LOP3.LUT R51, R51, R50, RZ, 0x3c, !PT ;  /* 0x0000003233330212 */ /* 0x000fe200078e3cff */
[----:B------:R-:W-:Y:S01]  /*46e40*/  IMAD.X R27, R32, 0x1, R16, P5 ;  /* 0x00000001201b7824 */ /* 0x000fe200028e0610 */
[----:B--2---:R-:W-:-:S06]  /*46e50*/  PRMT R8, RZ, 0x7610, R8 ;  /* 0x00007610ff087816 */ /* 0x004fcc0000000008 */
[----:B------:R0:W2:Y:S02]  /*46e60*/  @P0 LDG.E.U8 R8, desc[UR18][R50.64] ;  /* 0x0000001232080981 */ /* 0x0000a4000c1e1100 */
[----:B0-----:R-:W-:Y:S02]  /*46e70*/  @P6 IMAD.MOV.U32 R50, RZ, RZ, R92 ;  /* 0x000000ffff326224 */ /* 0x001fe400078e005c */
[----:B------:R-:W-:-:S05]  /*46e80*/  @P6 IMAD.MOV.U32 R51, RZ, RZ, R27 ;  /* 0x000000ffff336224 */ /* 0x000fca00078e001b */
[----:B------:R0:W4:Y:S01]  /*46e90*/  @P6 LDG.E.U8 R4, desc[UR18][R50.64] ;  /* 0x0000001232046981 */ /* 0x000122000c1e1100 */
[----:B------:R-:W-:Y:S02]  /*46ea0*/  IADD3 R25, P5, PT, R25, R17, RZ ;  /* 0x0000001119197210 */ /* 0x000fe40007fbe0ff */
[----:B---3--:R-:W-:Y:S01]  /*46eb0*/  SEL R24, R26, R24, !P3 ;  /* 0x000000181a187207 */ /* 0x008fe20005800000 */
[----:B------:R1:W-:Y:S02]  /*46ec0*/  STL [R1+0x13d8], R92 ;  /* 0x0013d85c01007387 */ /* 0x0003e40000100800 */
[----:B0-----:R-:W-:Y:S02]  /*46ed0*/  IMAD.MOV.U32 R51, RZ, RZ, R25 ;  /* 0x000000ffff337224 */ /* 0x001fe400078e0019 */
[----:B------:R-:W-:Y:S02]  /*46ee0*/  IMAD.X R50, R32, 0x1, R15, P5 ;  /* 0x0000000120327824 */ /* 0x000fe400028e060f */
[----:B------:R-:W-:Y:S01]  /*46ef0*/  IMAD R24, R24, UR4, RZ ;  /* 0x0000000418187c24 */ /* 0x000fe2000f8e02ff */
[----:B------:R-:W-:Y:S01]  /*46f00*/  PRMT R2, RZ, 0x7610, R2 ;  /* 0x00007610ff027816 */ /* 0x000fe20000000002 */
[----:B------:R-:W0:Y:S01]  /*46f10*/  LDCU UR4, c[0x0][0x3b0] ;  /* 0x00007600ff0477ac */ /* 0x000e220008000800 */
[----:B------:R-:W-:-:S02]  /*46f20*/  @P0 LOP3.LUT R51, R51, R50, RZ, 0x3c, !PT ;  /* 0x0000003233330212 */ /* 0x000fc400078e3cff */
[----:B-1----:R-:W-:Y:S01]  /*46f30*/  IADD3 R92, P5, PT, R24, R18, RZ ;  /* 0x00000012185c7210 */ /* 0x002fe20007fbe0ff */
[----:B--2---:R1:W-:Y:S04]  /*46f40*/  STL [R1+0x6c], R8 ;  /* 0x00006c0801007387 */ /* 0x0043e80000100800 */
[----:B-1----:R-:W2:Y:S04]  /*46f50*/  LDL.LU R8, [R1+0x27c4] ;  /* 0x0027c40001087983 */ /* 0x002ea80000300800 */
[----:B------:R1:W-:Y:S04]  /*46f60*/  STL [R1+0x13d4], R27 ;  /* 0x0013d41b01007387 */ /* 0x0003e80000100800 */
[----:B------:R-:W-:Y:S04]  /*46f70*/  STL [R1+0x13e0], R25 ;  /* 0x0013e01901007387 */ /* 0x000fe80000100800 */
[----:B----4-:R-:W-:Y:S04]  /*46f80*/  STL [R1+0x2728], R4 ;  /* 0x0027280401007387 */ /* 0x010fe80000100800 */
[----:B------:R3:W-:Y:S01]  /*46f90*/  STL [R1+0x13dc], R50 ;  /* 0x0013dc3201007387 */ /* 0x0007e20000100800 */
[----:B-1----:R-:W-:-:S02]  /*46fa0*/  SHF.R.S32.HI R27, RZ, 0x1f, R24 ;  /* 0x0000001fff1b7819 */ /* 0x002fc40000011418 */
[----:B---3--:R-:W-:-:S03]  /*46fb0*/  @P0 LOP3.LUT R50, R51, R50, RZ, 0x3c, !PT ;  /* 0x0000003233320212 */ /* 0x008fc600078e3cff */
[----:B------:R-:W-:Y:S01]  /*46fc0*/  IMAD.X R32, R27, 0x1, R16, P5 ;  /* 0x000000011b207824 */ /* 0x000fe200028e0610 */
[----:B------:R-:W-:-:S05]  /*46fd0*/  @P0 LOP3.LUT R51, R51, R50, RZ, 0x3c, !PT ;  /* 0x0000003233330212 */ /* 0x000fca00078e3cff */
[----:B------:R1:W3:Y:S02]  /*46fe0*/  @P0 LDG.E.U8 R13, desc[UR18][R50.64] ;  /* 0x00000012320d0981 */ /* 0x0002e4000c1e1100 */
[----:B-1----:R-:W-:Y:S02]  /*46ff0*/  @P6 IMAD.MOV.U32 R50, RZ, RZ, R92 ;  /* 0x000000ffff326224 */ /* 0x002fe400078e005c */
[----:B------:R-:W-:-:S05]  /*47000*/  @P6 IMAD.MOV.U32 R51, RZ, RZ, R32 ;  /* 0x000000ffff336224 */ /* 0x000fca00078e0020 */
[----:B------:R1:W4:Y:S01]  /*47010*/  @P6 LDG.E.U8 R14, desc[UR18][R50.64] ;  /* 0x00000012320e6981 */ /* 0x000322000c1e1100 */
[----:B------:R-:W-:-:S03]  /*47020*/  IADD3 R24, P5, PT, R24, R17, RZ ;  /* 0x0000001118187210 */ /* 0x000fc60007fbe0ff */
[----:B------:R0:W-:Y:S01]  /*47030*/  STL [R1+0x13e8], R92 ;  /* 0x0013e85c01007387 */ /* 0x0001e20000100800 */
[----:B------:R-:W-:Y:S01]  /*47040*/  SEL R25, R26, R80, !P3 ;  /* 0x000000501a197207 */ /* 0x000fe20005800000 */
[----:B-1----:R-:W-:Y:S02]  /*47050*/  IMAD.MOV.U32 R51, RZ, RZ, R24 ;  /* 0x000000ffff337224 */ /* 0x002fe400078e0018 */
[----:B------:R-:W-:-:S05]  /*47060*/  IMAD.X R50, R27, 0x1, R15, P5 ;  /* 0x000000011b327824 */ /* 0x000fca00028e060f */
[----:B------:R-:W-:Y:S01]  /*47070*/  @P0 LOP3.LUT R51, R51, R50, RZ, 0x3c, !PT ;  /* 0x0000003233330212 */ /* 0x000fe200078e3cff */
[----:B------:R-:W-:Y:S01]  /*47080*/  IMAD R25, R25, UR10, RZ ;  /* 0x0000000a19197c24 */ /* 0x000fe2000f8e02ff */
[----:B------:R-:W-:Y:S01]  /*47090*/  PRMT R12, RZ, 0x7610, R12 ;  /* 0x00007610ff0c7816 */ /* 0x000fe2000000000c */
[----:B------:R-:W1:Y:S03]  /*470a0*/  LDCU UR10, c[0x0][0x3b0] ;  /* 0x00007600ff0a77ac */ /* 0x000e660008000800 */
[----:B0-----:R-:W-:Y:S01]  /*470b0*/  IADD3 R92, P5, PT, R25, R18, RZ ;  /* 0x00000012195c7210 */ /* 0x001fe20007fbe0ff */
[----:B---3--:R-:W-:Y:S04]  /*470c0*/  STL [R1+0x272c], R13 ;  /* 0x00272c0d01007387 */ /* 0x008fe80000100800 */
[----:B------:R0:W-:Y:S04]  /*470d0*/  STL [R1+0x13e4], R32 ;  /* 0x0013e42001007387 */ /* 0x0001e80000100800 */
[----:B------:R-:W-:Y:S04]  /*470e0*/  STL [R1+0x13f0], R24 ;  /* 0x0013f01801007387 */ /* 0x000fe80000100800 */
[----:B----4-:R-:W-:Y:S04]  /*470f0*/  STL [R1+0x2720], R14 ;  /* 0x0027200e01007387 */ /* 0x010fe80000100800 */
[----:B------:R3:W-:Y:S01]  /*47100*/  STL [R1+0x13ec], R50 ;  /* 0x0013ec3201007387 */ /* 0x0007e20000100800 */
[----:B0-----:R-:W-:-:S02]  /*47110*/  SHF.R.S32.HI R32, RZ, 0x1f, R25 ;  /* 0x0000001fff207819 */ /* 0x001fc40000011419 */
[----:B---3--:R-:W-:-:S04]  /*47120*/  @P0 LOP3.LUT R50, R51, R50, RZ, 0x3c, !PT ;  /* 0x0000003233320212 */ /* 0x008fc800078e3cff */
[----:B------:R-:W-:Y:S01]  /*47130*/  @P0 LOP3.LUT R51, R51, R50, RZ, 0x3c, !PT ;  /* 0x0000003233330212 */ /* 0x000fe200078e3cff */
[----:B------:R-:W-:-:S04]  /*47140*/  IMAD.X R27, R32, 0x1, R16, P5 ;  /* 0x00000001201b7824 */ /* 0x000fc800028e0610 */
[----:B------:R0:W3:Y:S02]  /*47150*/  @P0 LDG.E.U8 R2, desc[UR18][R50.64] ;  /* 0x0000001232020981 */ /* 0x0000e4000c1e1100 */
[----:B0-----:R-:W-:Y:S02]  /*47160*/  @P6 IMAD.MOV.U32 R50, RZ, RZ, R92 ;  /* 0x000000ffff326224 */ /* 0x001fe400078e005c */
[----:B------:R-:W-:-:S05]  /*47170*/  @P6 IMAD.MOV.U32 R51, RZ, RZ, R27 ;  /* 0x000000ffff336224 */ /* 0x000fca00078e001b */
[----:B------:R-:W4:Y:S01]  /*47180*/  @P6 LDG.E.U8 R91, desc[UR18][R50.64] ;  /* 0x00000012325b6981 */ /* 0x000f22000c1e1100 */
[----:B------:R-:W-:Y:S02]  /*47190*/  SEL R24, R26, R33, !P3 ;  /* 0x000000211a187207 */ /* 0x000fe40005800000 */
[----:B------:R-:W-:Y:S01]  /*471a0*/  IADD3 R33, P5, PT, R25, R17, RZ ;  /* 0x0000001119217210 */ /* 0x000fe20007fbe0ff */
[----:B------:R0:W-:Y:S04]  /*471b0*/  STL [R1+0x1408], R92 ;  /* 0x0014085c01007387 */ /* 0x0001e80000100800 */
[----:B------:R-:W-:Y:S02]  /*471c0*/  IMAD.X R32, R32, 0x1, R15, P5 ;  /* 0x0000000120207824 */ /* 0x000fe400028e060f */
[----:B------:R-:W-:Y:S01]  /*471d0*/  IMAD R24, R24, UR4, RZ ;  /* 0x0000000418187c24 */ /* 0x000fe2000f8e02ff */
[----:B--2---:R-:W-:-:S02]  /*471e0*/  PRMT R8, RZ, 0x7610, R8 ;  /* 0x00007610ff087816 */ /* 0x004fc40000000008 */
[----:B------:R-:W-:Y:S02]  /*471f0*/  SEL R25, R26, R34, !P3 ;  /* 0x000000221a197207 */ /* 0x000fe40005800000 */
[----:B------:R-:W-:Y:S01]  /*47200*/  PRMT R93, RZ, 0x7610, R93 ;  /* 0x00007610ff5d7816 */ /* 0x000fe2000000005d */
[----:B------:R-:W2:Y:S01]  /*47210*/  LDCU UR4, c[0x0][0x3b0] ;  /* 0x00007600ff0477ac */ /* 0x000ea20008000800 */
[----:B0-----:R-:W-:Y:S01]  /*47220*/  IADD3 R92, P5, PT, R24, R18, RZ ;  /* 0x00000012185c7210 */ /* 0x001fe20007fbe0ff */
[----:B---3--:R-:W-:Y:S04]  /*47230*/  STL [R1+0x2730], R2 ;  /* 0x0027300201007387 */ /* 0x008fe80000100800 */
[----:B------:R-:W-:Y:S04]  /*47240*/  STL [R1+0x1404], R27 ;  /* 0x0014041b01007387 */ /* 0x000fe80000100800 */
[----:B------:R0:W-:Y:S04]  /*47250*/  STL [R1+0x1410], R33 ;  /* 0x0014102101007387 */ /* 0x0001e80000100800 */
[----:B------:R3:W-:Y:S04]  /*47260*/  STL [R1+0x140c], R32 ;  /* 0x00140c2001007387 */ /* 0x0007e80000100800 */
[----:B------:R-:W-:Y:S01]  /*47270*/  STL [R1+0x1418], R92 ;  /* 0x0014185c01007387 */ /* 0x000fe20000100800 */
[----:B0-----:R-:W-:-:S02]  /*47280*/  @P0 LOP3.LUT R33, R33, R32, RZ, 0x3c, !PT ;  /* 0x0000002021210212 */ /* 0x001fc400078e3cff */
[----:B------:R-:W-:Y:S02]  /*47290*/  SHF.R.S32.HI R27, RZ, 0x1f, R24 ;  /* 0x0000001fff1b7819 */ /* 0x000fe40000011418 */
[C---:B---3--:R-:W-:Y:S01]  /*472a0*/  @P0 LOP3.LUT R32, R33.reuse, R32, RZ, 0x3c, !PT ;  /* 0x0000002021200212 */ /* 0x048fe200078e3cff */
[----:B----4-:R0:W-:Y:S03]  /*472b0*/  STL [R1+0x58], R91 ;  /* 0x0000585b01007387 */ /* 0x0101e60000100800 */
[----:B------:R-:W-:-:S05]  /*472c0*/  @P0 LOP3.LUT R33, R33, R32, RZ, 0x3c, !PT ;  /* 0x0000002021210212 */ /* 0x000fca00078e3cff */
[----:B------:R3:W4:Y:S01]  /*472d0*/  @P0 LDG.E.U8 R8, desc[UR18][R32.64] ;  /* 0x0000001220080981 */ /* 0x000722000c1e1100 */
[----:B0-----:R-:W-:Y:S02]  /*472e0*/  IMAD.X R91, R27, 0x1, R16, P5 ;  /* 0x000000011b5b7824 */ /* 0x001fe400028e0610 */
[----:B---3--:R-:W-:Y:S02]  /*472f0*/  @P6 IMAD.MOV.U32 R32, RZ, RZ, R92 ;  /* 0x000000ffff206224 */ /* 0x008fe400078e005c */
[----:B------:R-:W-:-:S05]  /*47300*/  @P6 IMAD.MOV.U32 R33, RZ, RZ, R91 ;  /* 0x000000ffff216224 */ /* 0x000fca00078e005b */
[----:B------:R0:W3:Y:S01]  /*47310*/  @P6 LDG.E.U8 R12, desc[UR18][R32.64] ;  /* 0x00000012200c6981 */ /* 0x0000e2000c1e1100 */
[----:B------:R-:W-:Y:S02]  /*47320*/  IADD3 R34, P5, PT, R24, R17, RZ ;  /* 0x0000001118227210 */ /* 0x000fe40007fbe0ff */
[----:B------:R-:W-:Y:S01]  /*47330*/  SEL R24, R26, R35, !P3 ;  /* 0x000000231a187207 */ /* 0x000fe20005800000 */
[----:B-1----:R-:W-:Y:S01]  /*47340*/  IMAD R25, R25, UR10, RZ ;  /* 0x0000000a19197c24 */ /* 0x002fe2000f8e02ff */
[----:B------:R-:W-:Y:S01]  /*47350*/  PRMT R7, RZ, 0x7610, R7 ;  /* 0x00007610ff077816 */ /* 0x000fe20000000007 */
[----:B------:R-:W1:Y:S01]  /*47360*/  LDCU UR10, c[0x0][0x3b0] ;  /* 0x00007600ff0a77ac */ /* 0x000e620008000800 */
[----:B0-----:R-:W-:-:S04]  /*47370*/  IMAD.X R33, R27, 0x1, R15, P5 ;  /* 0x000000011b217824 */ /* 0x001fc800028e060f */
[----:B------:R-:W-:Y:S01]  /*47380*/  IMAD.MOV.U32 R35, RZ, RZ, R33 ;  /* 0x000000ffff237224 */ /* 0x000fe200078e0021 */
[----:B------:R-:W-:Y:S02]  /*47390*/  SHF.R.S32.HI R32, RZ, 0x1f, R25 ;  /* 0x0000001fff207819 */ /* 0x000fe40000011419 */
[----:B------:R-:W-:Y:S02]  /*473a0*/  IADD3 R27, P5, PT, R25, R18, RZ ;  /* 0x00000012191b7210 */ /* 0x000fe40007fbe0ff */
[----:B------:R0:W2:Y:S04]  /*473b0*/  @P0 LDG.E.U8 R93, desc[UR18][R34.64] ;  /* 0x00000012225d0981 */ /* 0x0000a8000c1e1100 */
[----:B----4-:R-:W-:Y:S04]  /*473c0*/  STL [R1+0x2778], R8 ;  /* 0x0027780801007387 */ /* 0x010fe80000100800 */
[----:B------:R4:W-:Y:S04]  /*473d0*/  STL [R1+0x1414], R91 ;  /* 0x0014145b01007387 */ /* 0x0009e80000100800 */
[----:B----4-:R-:W4:Y:S04]  /*473e0*/  LDL.LU R91, [R1+0x27c0] ;  /* 0x0027c000015b7983 */ /* 0x010f280000300800 */
[----:B------:R-:W4:Y:S04]  /*473f0*/  LDL.LU R92, [R1+0x27bc] ;  /* 0x0027bc00015c7983 */ /* 0x000f280000300800 */
[----:B---3--:R-:W-:Y:S04]  /*47400*/  STL [R1+0x2764], R12 ;  /* 0x0027640c01007387 */ /* 0x008fe80000100800 */
[----:B------:R-:W-:Y:S04]  /*47410*/  STL [R1+0x1420], R34 ;  /* 0x0014202201007387 */ /* 0x000fe80000100800 */
[----:B------:R3:W-:Y:S01]  /*47420*/  STL [R1+0x141c], R33 ;  /* 0x00141c2101007387 */ /* 0x0007e20000100800 */
[----:B------:R-:W-:Y:S01]  /*47430*/  PRMT R8, RZ, 0x7610, R8 ;  /* 0x00007610ff087816 */ /* 0x000fe20000000008 */
[----:B---3--:R-:W-:-:S02]  /*47440*/  IMAD.X R33, R32, 0x1, R16, P5 ;  /* 0x0000000120217824 */ /* 0x008fc400028e0610 */
[----:B0-----:R-:W-:Y:S02]  /*47450*/  @P6 IMAD.MOV.U32 R34, RZ, RZ, R27 ;  /* 0x000000ffff226224 */ /* 0x001fe400078e001b */
[----:B------:R-:W-:-:S05]  /*47460*/  IMAD.MOV.U32 R35, RZ, RZ, R33 ;  /* 0x000000ffff237224 */ /* 0x000fca00078e0021 */
[----:B------:R0:W3:Y:S04]  /*47470*/  @P6 LDG.E.U8 R8, desc[UR18][R34.64] ;  /* 0x0000001222086981 */ /* 0x0000e8000c1e1100 */
[----:B------:R-:W-:Y:S04]  /*47480*/  STL [R1+0x1428], R27 ;  /* 0x0014281b01007387 */ /* 0x000fe80000100800 */
[----:B--2---:R2:W-:Y:S04]  /*47490*/  STL [R1+0x4c], R93 ;  /* 0x00004c5d01007387 */ /* 0x0045e80000100800 */
[----:B--2---:R-:W2:Y:S04]  /*474a0*/  LDL.LU R93, [R1+0x27b8] ;  /* 0x0027b800015d7983 */ /* 0x004ea80000300800 */
[----:B------:R0:W-:Y:S02]  /*474b0*/  STL [R1+0x1424], R33 ;  /* 0x0014242101007387 */ /* 0x0001e40000100800 */
[----:B0-----:R-:W-:-:S05]  /*474c0*/  IADD3 R33, P5, PT, R25, R17, RZ ;  /* 0x0000001119217210 */ /* 0x001fca0007fbe0ff */
[----:B------:R-:W-:Y:S01]  /*474d0*/  IMAD.X R32, R32, 0x1, R15, P5 ;  /* 0x0000000120207824 */ /* 0x000fe200028e060f */
[----:B------:R0:W-:Y:S01]  /*474e0*/  STL [R1+0x1430], R33 ;  /* 0x0014302101007387 */ /* 0x0001e20000100800 */
[----:B------:R-:W-:Y:S01]  /*474f0*/  IMAD R24, R24, UR4, RZ ;  /* 0x0000000418187c24 */ /* 0x000fe2000f8e02ff */
[----:B------:R-:W-:Y:S02]  /*47500*/  PRMT R34, RZ, 0x7610, R34 ;  /* 0x00007610ff227816 */ /* 0x000fe40000000022 */
[----:B------:R-:W-:Y:S02]  /*47510*/  SEL R25, R26, R36, !P3 ;  /* 0x000000241a197207 */ /* 0x000fe40005800000 */
[----:B------:R-:W-:Y:S01]  /*47520*/  PRMT R4, RZ, 0x7610, R4 ;  /* 0x00007610ff047816 */ /* 0x000fe20000000004 */
[----:B------:R-:W1:Y:S01]  /*47530*/  LDCU UR4, c[0x0][0x3b0] ;  /* 0x00007600ff0477ac */ /* 0x000e620008000800 */
[-C--:B0-----:R-:W-:Y:S02]  /*47540*/  @P0 LOP3.LUT R33, R33, R32.reuse, RZ, 0x3c, !PT ;  /* 0x0000002021210212 */ /* 0x081fe400078e3cff */
[----:B------:R-:W-:Y:S01]  /*47550*/  SHF.R.S32.HI R27, RZ, 0x1f, R24 ;  /* 0x0000001fff1b7819 */ /* 0x000fe20000011418 */
[----:B---3--:R-:W-:Y:S04]  /*47560*/  STL [R1+0x48], R8 ;  /* 0x0000480801007387 */ /* 0x008fe80000100800 */
[----:B------:R0:W-:Y:S02]  /*47570*/  STL [R1+0x142c], R32 ;  /* 0x00142c2001007387 */ /* 0x0001e40000100800 */
[----:B0-----:R-:W-:-:S02]  /*47580*/  @P0 LOP3.LUT R32, R33, R32, RZ, 0x3c, !PT ;  /* 0x0000002021200212 */ /* 0x001fc400078e3cff */
[----:B------:R-:W-:Y:S02]  /*47590*/  IADD3 R8, P5, PT, R24, R18, RZ ;  /* 0x0000001218087210 */ /* 0x000fe40007fbe0ff */
[----:B------:R-:W-:-:S03]  /*475a0*/  @P0 LOP3.LUT R33, R33, R32, RZ, 0x3c, !PT ;  /* 0x0000002021210212 */ /* 0x000fc600078e3cff */
[----:B------:R-:W-:Y:S02]  /*475b0*/  IMAD.X R35, R27, 0x1, R16, P5 ;  /* 0x000000011b237824 */ /* 0x000fe400028e0610 */
[----:B------:R0:W3:Y:S02]  /*475c0*/  @P0 LDG.E.U8 R34, desc[UR18][R32.64] ;  /* 0x0000001220220981 */ /* 0x0000e4000c1e1100 */
[----:B0-----:R-:W-:Y:S02]  /*475d0*/  @P6 IMAD.MOV.U32 R32, RZ, RZ, R8 ;  /* 0x000000ffff206224 */ /* 0x001fe400078e0008 */
[----:B------:R-:W-:-:S05]  /*475e0*/  @P6 IMAD.MOV.U32 R33, RZ, RZ, R35 ;  /* 0x000000ffff216224 */ /* 0x000fca00078e0023 */
[----:B------:R0:W2:Y:S04]  /*475f0*/  @P6 LDG.E.U8 R7, desc[UR18][R32.64] ;  /* 0x0000001220076981 */ /* 0x0000a8000c1e1100 */
[----:B------:R-:W-:Y:S04]  /*47600*/  STL [R1+0x1438], R8 ;  /* 0x0014380801007387 */ /* 0x000fe80000100800 */
[----:B------:R-:W-:Y:S01]  /*47610*/  STL [R1+0x1434], R35 ;  /* 0x0014342301007387 */ /* 0x000fe20000100800 */
[----:B-1----:R-:W-:Y:S01]  /*47620*/  IMAD R25, R25, UR10, RZ ;  /* 0x0000000a19197c24 */ /* 0x002fe2000f8e02ff */
[----:B------:R-:W-:-:S02]  /*47630*/  PRMT R13, RZ, 0x7610, R13 ;  /* 0x00007610ff0d7816 */ /* 0x000fc4000000000d */
[----:B------:R-:W-:Y:S01]  /*47640*/  PRMT R6, RZ, 0x7610, R6 ;  /* 0x00007610ff067816 */ /* 0x000fe20000000006 */
[----:B------:R-:W1:Y:S01]  /*47650*/  LDCU UR10, c[0x0][0x3b0] ;  /* 0x00007600ff0a77ac */ /* 0x000e620008000800 */
[----:B0-----:R-:W-:Y:S02]  /*47660*/  PRMT R33, RZ, 0x7610, R33 ;  /* 0x00007610ff217816 */ /* 0x001fe40000000021 */
[----:B------:R-:W-:Y:S01]  /*47670*/  SHF.R.S32.HI R32, RZ, 0x1f, R25 ;  /* 0x0000001fff207819 */ /* 0x000fe20000011419 */
[----:B---3--:R0:W-:Y:S02]  /*47680*/  STL [R1+0x44], R34 ;  /* 0x0000442201007387 */ /* 0x0081e40000100800 */
[----:B0-----:R-:W-:-:S05]  /*47690*/  IADD3 R34, P5, PT, R24, R17, RZ ;  /* 0x0000001118227210 */ /* 0x001fca0007fbe0ff */
[----:B------:R-:W-:Y:S01]  /*476a0*/  IMAD.X R27, R27, 0x1, R15, P5 ;  /* 0x000000011b1b7824 */ /* 0x000fe200028e060f */
[----:B------:R-:W-:Y:S04]  /*476b0*/  STL [R1+0x1440], R34 ;  /* 0x0014402201007387 */ /* 0x000fe80000100800 */
[----:B--2---:R0:W-:Y:S01]  /*476c0*/  STL [R1+0x40], R7 ;  /* 0x0000400701007387 */ /* 0x0041e20000100800 */
[----:B------:R-:W-:-:S05]  /*476d0*/  @P0 IMAD.MOV.U32 R35, RZ, RZ, R27 ;  /* 0x000000ffff230224 */ /* 0x000fca00078e001b */
[----:B------:R2:W3:Y:S01]  /*476e0*/  @P0 LDG.E.U8 R33, desc[UR18][R34.64] ;  /* 0x0000001222210981 */ /* 0x0004e2000c1e1100 */
[----:B0-----:R-:W-:-:S05]  /*476f0*/  IADD3 R7, P5, PT, R25, R18, RZ ;  /* 0x0000001219077210 */ /* 0x001fca0007fbe0ff */
[----:B------:R-:W-:Y:S02]  /*47700*/  IMAD.X R8, R32, 0x1, R16, P5 ;  /* 0x0000000120087824 */ /* 0x000fe400028e0610 */
[----:B--2---:R-:W-:Y:S02]  /*47710*/  @P6 IMAD.MOV.U32 R34, RZ, RZ, R7 ;  /* 0x000000ffff226224 */ /* 0x004fe400078e0007 */
[----:B------:R-:W-:-:S05]  /*47720*/  @P6 IMAD.MOV.U32 R35, RZ, RZ, R8 ;  /* 0x000000ffff236224 */ /* 0x000fca00078e0008 */
[----:B------:R-:W2:Y:S04]  /*47730*/  @P6 LDG.E.U8 R4, desc[UR18][R34.64] ;  /* 0x0000001222046981 */ /* 0x000ea8000c1e1100 */
[----:B------:R0:W-:Y:S04]  /*47740*/  STL [R1+0x143c], R27 ;  /* 0x00143c1b01007387 */ /* 0x0001e80000100800 */
[----:B------:R-:W-:Y:S04]  /*47750*/  STL [R1+0x1448], R7 ;  /* 0x0014480701007387 */ /* 0x000fe80000100800 */
[----:B------:R-:W-:Y:S01]  /*47760*/  STL [R1+0x1444], R8 ;  /* 0x0014440801007387 */ /* 0x000fe20000100800 */
[----:B------:R-:W-:-:S05]  /*47770*/  SEL R24, R26, R37, !P3 ;  /* 0x000000251a187207 */ /* 0x000fca0005800000 */
[----:B------:R-:W-:Y:S01]  /*47780*/  IMAD R24, R24, UR4, RZ ;  /* 0x0000000418187c24 */ /* 0x000fe2000f8e02ff */
[----:B------:R-:W-:Y:S02]  /*47790*/  PRMT R14, RZ, 0x7610, R14 ;  /* 0x00007610ff0e7816 */ /* 0x000fe4000000000e */
[----:B------:R-:W-:Y:S02]  /*477a0*/  PRMT R3, RZ, 0x7610, R3 ;  /* 0x00007610ff037816 */ /* 0x000fe40000000003 */
[----:B------:R-:W-:Y:S01]  /*477b0*/  PRMT R5, RZ, 0x7610, R5 ;  /* 0x00007610ff057816 */ /* 0x000fe20000000005 */
[----:B------:R-:W1:Y:S01]  /*477c0*/  LDCU UR4, c[0x0][0x3b0] ;  /* 0x00007600ff0477ac */ /* 0x000e620008000800 */
[----:B0-----:R-:W-:Y:S01]  /*477d0*/  SHF.R.S32.HI R27, RZ, 0x1f, R24 ;  /* 0x0000001fff1b7819 */ /* 0x001fe20000011418 */
[----:B---3--:R0:W-:Y:S02]  /*477e0*/  STL [R1+0x3c], R33 ;  /* 0x00003c2101007387 */ /* 0x0081e40000100800 */
[----:B0-----:R-:W-:-:S05]  /*477f0*/  IADD3 R33, P5, PT, R25, R17, RZ ;  /* 0x0000001119217210 */ /* 0x001fca0007fbe0ff */
[----:B------:R-:W-:Y:S01]  /*47800*/  IMAD.X R32, R32, 0x1, R15, P5 ;  /* 0x0000000120207824 */ /* 0x000fe200028e060f */
[----:B--2---:R-:W-:Y:S04]  /*47810*/  STL [R1+0x273c], R4 ;  /* 0x00273c0401007387 */ /* 0x004fe80000100800 */
[----:B------:R0:W-:Y:S04]  /*47820*/  STL [R1+0x1450], R33 ;  /* 0x0014502101007387 */ /* 0x0001e80000100800 */
[----:B------:R2:W-:Y:S01]  /*47830*/  STL [R1+0x144c], R32 ;  /* 0x00144c2001007387 */ /* 0x0005e20000100800 */
[----:B------:R-:W-:-:S02]  /*47840*/  IADD3 R7, P5, PT, R24, R18, RZ ;  /* 0x0000001218077210 */ /* 0x000fc40007fbe0ff */
[----:B0-----:R-:W-:-:S04]  /*47850*/  @P0 LOP3.LUT R33, R33, R32, RZ, 0x3c, !PT ;  /* 0x0000002021210212 */ /* 0x001fc800078e3cff */
[----:B--2---:R-:W-:Y:S01]  /*47860*/  @P0 LOP3.LUT R32, R33, R32, RZ, 0x3c, !PT ;  /* 0x0000002021200212 */ /* 0x004fe200078e3cff */
[----:B------:R-:W-:-:S03]  /*47870*/  IMAD.X R8, R27, 0x1, R16, P5 ;  /* 0x000000011b087824 */ /* 0x000fc600028e0610 */
[----:B------:R-:W-:-:S05]  /*47880*/  @P0 LOP3.LUT R33, R33, R32, RZ, 0x3c, !PT ;  /* 0x0000002021210212 */ /* 0x000fca00078e3cff */
[----:B------:R0:W2:Y:S02]  /*47890*/  @P0 LDG.E.U8 R13, desc[UR18][R32.64] ;  /* 0x00000012200d0981 */ /* 0x0000a4000c1e1100 */
[----:B0-----:R-:W-:Y:S02]  /*478a0*/  @P6 IMAD.MOV.U32 R32, RZ, RZ, R7 ;  /* 0x000000ffff206224 */ /* 0x001fe400078e0007 */
[----:B------:R-:W-:-:S05]  /*478b0*/  @P6 IMAD.MOV.U32 R33, RZ, RZ, R8 ;  /* 0x000000ffff216224 */ /* 0x000fca00078e0008 */
[----:B------:R0:W3:Y:S01]  /*478c0*/  @P6 LDG.E.U8 R6, desc[UR18][R32.64] ;  /* 0x0000001220066981 */ /* 0x0000e2000c1e1100 */
[----:B------:R-:W-:Y:S02]  /*478d0*/  SEL R25, R26, R38, !P3 ;  /* 0x000000261a197207 */ /* 0x000fe40005800000 */
[----:B------:R-:W-:-:S03]  /*478e0*/  IADD3 R34, P5, PT, R24, R17, RZ ;  /* 0x0000001118227210 */ /* 0x000fc60007fbe0ff */
[----:B-1----:R-:W-:Y:S01]  /*478f0*/  IMAD R25, R25, UR10, RZ ;  /* 0x0000000a19197c24 */ /* 0x002fe2000f8e02ff */
[----:B------:R1:W-:Y:S01]  /*47900*/  STL [R1+0x1458], R7 ;  /* 0x0014580701007387 */ /* 0x0003e20000100800 */
[----:B------:R-:W-:Y:S01]  /*47910*/  IMAD.X R27, R27, 0x1, R15, P5 ;  /* 0x000000011b1b7824 */ /* 0x000fe200028e060f */
[----:B------:R-:W-:Y:S02]  /*47920*/  SEL R24, R26, R39, !P3 ;  /* 0x000000271a187207 */ /* 0x000fe40005800000 */
[----:B------:R-:W-:Y:S02]  /*47930*/  PRMT R12, RZ, 0x7610, R12 ;  /* 0x00007610ff0c7816 */ /* 0x000fe4000000000c */
[----:B0-----:R-:W-:Y:S01]  /*47940*/  SHF.R.S32.HI R32, RZ, 0x1f, R25 ;  /* 0x0000001fff207819 */ /* 0x001fe20000011419 */
[----:B------:R-:W-:Y:S01]  /*47950*/  @P0 IMAD.MOV.U32 R35, RZ, RZ, R27 ;  /* 0x000000ffff230224 */ /* 0x000fe200078e001b */
[----:B------:R-:W0:Y:S01]  /*47960*/  LDCU UR10, c[0x0][0x3b0] ;  /* 0x00007600ff0a77ac */ /* 0x000e220008000800 */
[----:B-1----:R-:W-:-:S03]  /*47970*/  IADD3 R7, P5, PT, R25, R18, RZ ;  /* 0x0000001219077210 */ /* 0x002fc60007fbe0ff */
[----:B------:R1:W4:Y:S04]  /*47980*/  @P0 LDG.E.U8 R14, desc[UR18][R34.64] ;  /* 0x00000012220e0981 */ /* 0x000328000c1e1100 */
[----:B--2---:R-:W-:Y:S04]  /*47990*/  STL [R1+0x274c], R13 ;  /* 0x00274c0d01007387 */ /* 0x004fe80000100800 */
[----:B------:R2:W-:Y:S02]  /*479a0*/  STL [R1+0x1454], R8 ;  /* 0x0014540801007387 */ /* 0x0005e40000100800 */
[----:B--2---:R-:W-:-:S02]  /*479b0*/  IMAD.X R8, R32, 0x1, R16, P5 ;  /* 0x0000000120087824 */ /* 0x004fc400028e0610 */
[----:B---3--:R-:W-:Y:S04]  /*479c0*/  STL [R1+0x275c], R6 ;  /* 0x00275c0601007387 */ /* 0x008fe80000100800 */
[----:B------:R2:W-:Y:S01]  /*479d0*/  STL [R1+0x1460], R34 ;  /* 0x0014602201007387 */ /* 0x0005e20000100800 */
[----:B-1----:R-:W-:Y:S02]  /*479e0*/  @P6 IMAD.MOV.U32 R35, RZ, RZ, R8 ;  /* 0x000000ffff236224 */ /* 0x002fe400078e0008 */
[----:B--2---:R-:W-:-:S05]  /*479f0*/  @P6 IMAD.MOV.U32 R34, RZ, RZ, R7 ;  /* 0x000000ffff226224 */ /* 0x004fca00078e0007 */
[----:B------:R-:W2:Y:S01]  /*47a00*/  @P6 LDG.E.U8 R3, desc[UR18][R34.64] ;  /* 0x0000001222036981 */ /* 0x000ea2000c1e1100 */
[----:B------:R-:W-:-:S03]  /*47a10*/  IADD3 R33, P5, PT, R25, R17, RZ ;  /* 0x0000001119217210 */ /* 0x000fc60007fbe0ff */
[----:B------:R-:W-:Y:S04]  /*47a20*/  STL [R1+0x145c], R27 ;  /* 0x00145c1b01007387 */ /* 0x000fe80000100800 */
[----:B------:R-:W-:Y:S04]  /*47a30*/  STL [R1+0x1468], R7 ;  /* 0x0014680701007387 */ /* 0x000fe80000100800 */
[----:B----4-:R1:W-:Y:S04]  /*47a40*/  STL [R1+0x2768], R14 ;  /* 0x0027680e01007387 */ /* 0x0103e80000100800 */
[----:B------:R-:W-:Y:S01]  /*47a50*/  STL [R1+0x1464], R8 ;  /* 0x0014640801007387 */ /* 0x000fe20000100800 */
[----:B-1----:R-:W-:-:S02]  /*47a60*/  IMAD.X R14, R32, 0x1, R15, P5 ;  /* 0x00000001200e7824 */ /* 0x002fc400028e060f */
[----:B------:R-:W-:Y:S01]  /*47a70*/  @P0 IMAD.MOV.U32 R32, RZ, RZ, R33 ;  /* 0x000000ffff200224 */ /* 0x000fe200078e0021 */
[----:B--2---:R-:W-:Y:S04]  /*47a80*/  STL [R1+0x276c], R3 ;  /* 0x00276c0301007387 */ /* 0x004fe80000100800 */
[----:B------:R1:W-:Y:S02]  /*47a90*/  STL [R1+0x15d0], R33 ;  /* 0x0015d02101007387 */ /* 0x0003e40000100800 */
[----:B-1----:R-:W-:-:S05]  /*47aa0*/  @P0 IMAD.MOV.U32 R33, RZ, RZ, R14 ;  /* 0x000000ffff210224 */ /* 0x002fca00078e000e */
[----:B------:R1:W2:Y:S01]  /*47ab0*/  @P0 LDG.E.U8 R5, desc[UR18][R32.64] ;  /* 0x0000001220050981 */ /* 0x0002a2000c1e1100 */
[----:B------:R-:W-:-:S03]  /*47ac0*/  IMAD R24, R24, UR4, RZ ;  /* 0x0000000418187c24 */ /* 0x000fc6000f8e02ff */
[----:B------:R3:W-:Y:S01]  /*47ad0*/  STL [R1+0x15cc], R14 ;  /* 0x0015cc0e01007387 */ /* 0x0007e20000100800 */
[----:B------:R-:W-:Y:S01]  /*47ae0*/  PRMT R3, RZ, 0x7610, R3 ;  /* 0x00007610ff037816 */ /* 0x000fe20000000003 */
[----:B------:R-:W4:Y:S01]  /*47af0*/  LDCU UR4, c[0x0][0x3b0] ;  /* 0x00007600ff0477ac */ /* 0x000f220008000800 */
[----:B------:R-:W-:Y:S02]  /*47b00*/  SHF.R.S32.HI R27, RZ, 0x1f, R24 ;  /* 0x0000001fff1b7819 */ /* 0x000fe40000011418 */
[----:B------:R-:W-:-:S05]  /*47b10*/  IADD3 R7, P5, PT, R24, R18, RZ ;  /* 0x0000001218077210 */ /* 0x000fca0007fbe0ff */
[----:B------:R-:W-:Y:S01]  /*47b20*/  IMAD.X R8, R27, 0x1, R16, P5 ;  /* 0x000000011b087824 */ /* 0x000fe200028e0610 */
[----:B---3--:R-:W-:Y:S01]  /*47b30*/  IADD3 R14, P5, PT, R24, R17, RZ ;  /* 0x00000011180e7210 */ /* 0x008fe20007fbe0ff */
[----:B------:R-:W-:Y:S01]  /*47b40*/  STL [R1+0x15d8], R7 ;  /* 0x0015d80701007387 */ /* 0x000fe20000100800 */
[----:B-1----:R-:W-:Y:S02]  /*47b50*/  @P6 IMAD.MOV.U32 R32, RZ, RZ, R7 ;  /* 0x000000ffff206224 */ /* 0x002fe400078e0007 */
[----:B------:R-:W-:Y:S02]  /*47b60*/  @P6 IMAD.MOV.U32 R33, RZ, RZ, R8 ;  /* 0x000000ffff216224 */ /* 0x000fe400078e0008 */
[----:B------:R-:W-:-:S03]  /*47b70*/  @P0 IMAD.MOV.U32 R34, RZ, RZ, R14 ;  /* 0x000000ffff220224 */ /* 0x000fc600078e000e */
[----:B------:R-:W3:Y:S04]  /*47b80*/  @P6 LDG.E.U8 R12, desc[UR18][R32.64] ;  /* 0x00000012200c6981 */ /* 0x000ee8000c1e1100 */
[----:B--2---:R1:W-:Y:S02]  /*47b90*/  STL [R1+0x2770], R5 ;  /* 0x0027700501007387 */ /* 0x0043e40000100800 */
[----:B-1----:R-:W-:-:S04]  /*47ba0*/  IMAD.X R5, R27, 0x1, R15, P5 ;  /* 0x000000011b057824 */ /* 0x002fc800028e060f */
[----:B------:R-:W-:-:S05]  /*47bb0*/  @P0 IMAD.MOV.U32 R35, RZ, RZ, R5 ;  /* 0x000000ffff230224 */ /* 0x000fca00078e0005 */
[----:B------:R1:W2:Y:S01]  /*47bc0*/  @P0 LDG.E.U8 R3, desc[UR18][R34.64] ;  /* 0x0000001222030981 */ /* 0x0002a2000c1e1100 */
[----:B------:R-:W-:-:S05]  /*47bd0*/  SEL R25, R26, R40, !P3 ;  /* 0x000000281a197207 */ /* 0x000fca0005800000 */
[----:B0-----:R-:W-:Y:S01]  /*47be0*/  IMAD R25, R25, UR10, RZ ;  /* 0x0000000a19197c24 */ /* 0x001fe2000f8e02ff */
[----:B------:R0:W-:Y:S04]  /*47bf0*/  STL [R1+0x15d4], R8 ;  /* 0x0015d40801007387 */ /* 0x0001e80000100800 */
[----:B---3--:R-:W-:Y:S01]  /*47c00*/  STL [R1+0x277c], R12 ;  /* 0x00277c0c01007387 */ /* 0x008fe20000100800 */
[----:B------:R-:W-:Y:S02]  /*47c10*/  SEL R24, R26, R41, !P3 ;  /* 0x000000291a187207 */ /* 0x000fe40005800000 */
[----:B------:R-:W-:Y:S02]  /*47c20*/  PRMT R6, RZ, 0x7610, R6 ;  /* 0x00007610ff067816 */ /* 0x000fe40000000006 */
[----:B------:R-:W-:-:S02]  /*47c30*/  SHF.R.S32.HI R32, RZ, 0x1f, R25 ;  /* 0x0000001fff207819 */ /* 0x000fc40000011419 */
[----:B------:R-:W-:Y:S01]  /*47c40*/  IADD3 R7, P5, PT, R25, R18, RZ ;  /* 0x0000001219077210 */ /* 0x000fe20007fbe0ff */
[----:B------:R-:W-:Y:S04]  /*47c50*/  STL [R1+0x15e0], R14 ;  /* 0x0015e00e01007387 */ /* 0x000fe80000100800 */
[----:B------:R3:W-:Y:S01]  /*47c60*/  STL [R1+0x15dc], R5 ;  /* 0x0015dc0501007387 */ /* 0x0007e20000100800 */
[----:B0-----:R-:W-:Y:S02]  /*47c70*/  IMAD.X R8, R32, 0x1, R16, P5 ;  /* 0x0000000120087824 */ /* 0x001fe400028e0610 */
[----:B----4-:R-:W-:Y:S01]  /*47c80*/  IMAD R24, R24, UR4, RZ ;  /* 0x0000000418187c24 */ /* 0x010fe2000f8e02ff */
[----:B------:R-:W-:Y:S01]  /*47c90*/  STL [R1+0x15b8], R7 ;  /* 0x0015b80701007387 */ /* 0x000fe20000100800 */
[----:B-1----:R-:W-:-:S02]  /*47ca0*/  @P6 IMAD.MOV.U32 R34, RZ, RZ, R7 ;  /* 0x000000ffff226224 */ /* 0x002fc400078e0007 */
[----:B------:R-:W-:Y:S01]  /*47cb0*/  @P6 IMAD.MOV.U32 R35, RZ, RZ, R8 ;  /* 0x000000ffff236224 */ /* 0x000fe200078e0008 */
[----:B------:R-:W-:Y:S02]  /*47cc0*/  PRMT R9, RZ, 0x7610, R9 ;  /* 0x00007610ff097816 */ /* 0x000fe40000000009 */
[----:B------:R-:W-:Y:S01]  /*47cd0*/  PRMT R13, RZ, 0x7610, R13 ;  /* 0x00007610ff0d7816 */ /* 0x000fe2000000000d */
[----:B------:R-:W0:Y:S01]  /*47ce0*/  LDCU UR10, c[0x0][0x3b0] ;  /* 0x00007600ff0a77ac */ /* 0x000e220008000800 */
[----:B---3--:R-:W-:Y:S02]  /*47cf0*/  IADD3 R5, P5, PT, R25, R17, RZ ;  /* 0x0000001119057210 */ /* 0x008fe40007fbe0ff */
[----:B------:R-:W-:Y:S01]  /*47d00*/  SHF.R.S32.HI R27, RZ, 0x1f, R24 ;  /* 0x0000001fff1b7819 */ /* 0x000fe20000011418 */
[----:B------:R-:W3:Y:S01]  /*47d10*/  @P6 LDG.E.U8 R6, desc[UR18][R34.64] ;  /* 0x0000001222066981 */ /* 0x000ee2000c1e1100 */
[----:B------:R-:W-:Y:S02]  /*47d20*/  PRMT R10, RZ, 0x7610, R10 ;  /* 0x00007610ff0a7816 */ /* 0x000fe4000000000a */
[----:B------:R-:W-:-:S02]  /*47d30*/  PRMT R4, RZ, 0x7610, R4 ;  /* 0x00007610ff047816 */ /* 0x000fc40000000004 */
[----:B------:R-:W-:Y:S01]  /*47d40*/  PRMT R11, RZ, 0x7610, R11 ;  /* 0x00007610ff0b7816 */ /* 0x000fe2000000000b */
[----:B------:R-:W1:Y:S01]  /*47d50*/  LDCU UR4, c[0x0][0x3b0] ;  /* 0x00007600ff0477ac */ /* 0x000e620008000800 */
[----:B--2---:R-:W-:Y:S04]  /*47d60*/  STL [R1+0x2780], R3 ;  /* 0x0027800301007387 */ /* 0x004fe80000100800 */
[----:B------:R2:W-:Y:S02]  /*47d70*/  STL [R1+0x15b4], R8 ;  /* 0x0015b40801007387 */ /* 0x0005e40000100800 */
[----:B--2---:R-:W-:Y:S01]  /*47d80*/  IMAD.X R8, R32, 0x1, R15, P5 ;  /* 0x0000000120087824 */ /* 0x004fe200028e060f */
[----:B------:R-:W-:Y:S01]  /*47d90*/  IADD3 R3, P5, PT, R24, R18, RZ ;  /* 0x0000001218037210 */ /* 0x000fe20007fbe0ff */
[----:B------:R-:W-:-:S02]  /*47da0*/  @P0 IMAD.MOV.U32 R32, RZ, RZ, R5 ;  /* 0x000000ffff200224 */ /* 0x000fc400078e0005 */
[----:B------:R-:W-:Y:S02]  /*47db0*/  @P0 IMAD.MOV.U32 R33, RZ, RZ, R8 ;  /* 0x000000ffff210224 */ /* 0x000fe400078e0008 */
[----:B------:R-:W-:-:S03]  /*47dc0*/  IMAD.X R7, R27, 0x1, R16, P5 ;  /* 0x000000011b077824 */ /* 0x000fc600028e0610 */
[----:B------:R2:W4:Y:S02]  /*47dd0*/  @P0 LDG.E.U8 R9, desc[UR18][R32.64] ;  /* 0x0000001220090981 */ /* 0x000524000c1e1100 */
[----:B--2---:R-:W-:Y:S02]  /*47de0*/  @P6 IMAD.MOV.U32 R32, RZ, RZ, R3 ;  /* 0x000000ffff206224 */ /* 0x004fe400078e0003 */
[----:B------:R-:W-:-:S05]  /*47df0*/  @P6 IMAD.MOV.U32 R33, RZ, RZ, R7 ;  /* 0x000000ffff216224 */ /* 0x000fca00078e0007 */
[----:B------:R2:W4:Y:S01]  /*47e00*/  @P6 LDG.E.U8 R13, desc[UR18][R32.64] ;  /* 0x00000012200d6981 */ /* 0x000522000c1e1100 */
[----:B------:R-:W-:-:S03]  /*47e10*/  SEL R25, R26, R42, !P3 ;  /* 0x0000002a1a197207 */ /* 0x000fc60005800000 */
[----:B---3--:R-:W-:Y:S04]  /*47e20*/  STL [R1+0x2774], R6 ;  /* 0x0027740601007387 */ /* 0x008fe80000100800 */
[----:B------:R3:W-:Y:S04]  /*47e30*/  STL [R1+0x15b0], R5 ;  /* 0x0015b00501007387 */ /* 0x0007e80000100800 */
[----:B------:R-:W-:Y:S01]  /*47e40*/  STL [R1+0x15ac], R8 ;  /* 0x0015ac0801007387 */ /* 0x000fe20000100800 */
[----:B0-----:R-:W-:-:S03]  /*47e50*/  IMAD R25, R25, UR10, RZ ;  /* 0x0000000a19197c24 */ /* 0x001fc6000f8e02ff */
[----:B------:R-:W-:Y:S01]  /*47e60*/  STL [R1+0x15e8], R3 ;  /* 0x0015e80301007387 */ /* 0x000fe20000100800 */
[----:B------:R-:W0:Y:S01]  /*47e70*/  LDCU UR10, c[0x0][0x3b0] ;  /* 0x00007600ff0a77ac */ /* 0x000e220008000800 */
[----:B---3--:R-:W-:Y:S02]  /*47e80*/  IADD3 R5, P5, PT, R24, R17, RZ ;  /* 0x0000001118057210 */ /* 0x008fe40007fbe0ff */
[----:B--2---:R-:W-:-:S03]  /*47e90*/  SHF.R.S32.HI R32, RZ, 0x1f, R25 ;  /* 0x0000001fff207819 */ /* 0x004fc60000011419 */
[----:B------:R-:W-:Y:S01]  /*47ea0*/  @P0 IMAD.MOV.U32 R34, RZ, RZ, R5 ;  /* 0x000000ffff220224 */ /* 0x000fe200078e0005 */
[----:B----4-:R-:W-:Y:S04]  /*47eb0*/  STL [R1+0x2784], R9 ;  /* 0x0027840901007387 */ /* 0x010fe80000100800 */
[----:B------:R2:W-:Y:S02]  /*47ec0*/  STL [R1+0x15e4], R7 ;  /* 0x0015e40701007387 */ /* 0x0005e40000100800 */
[----:B--2---:R-:W-:Y:S01]  /*47ed0*/  IMAD.X R7, R27, 0x1, R15, P5 ;  /* 0x000000011b077824 */ /* 0x004fe200028e060f */
[----:B------:R-:W-:-:S03]  /*47ee0*/  IADD3 R3, P5, PT, R25, R18, RZ ;  /* 0x0000001219037210 */ /* 0x000fc60007fbe0ff */
[----:B------:R-:W-:Y:S01]  /*47ef0*/  @P0 IMAD.MOV.U32 R35, RZ, RZ, R7 ;  /* 0x000000ffff230224 */ /* 0x000fe200078e0007 */
[----:B------:R-:W-:Y:S04]  /*47f00*/  STL [R1+0x2788], R13 ;  /* 0x0027880d01007387 */ /* 0x000fe80000100800 */
[----:B------:R2:W-:Y:S01]  /*47f10*/  STL [R1+0x15f0], R5 ;  /* 0x0015f00501007387 */ /* 0x0005e20000100800 */
[----:B------:R-:W-:-:S03]  /*47f20*/  IMAD.X R6, R32, 0x1, R16, P5 ;  /* 0x0000000120067824 */ /* 0x000fc600028e0610 */
[----:B------:R3:W-:Y:S04]  /*47f30*/  STL [R1+0x15ec], R7 ;  /* 0x0015ec0701007387 */ /* 0x0007e80000100800 */
[----:B------:R4:W3:Y:S01]  /*47f40*/  @P0 LDG.E.U8 R10, desc[UR18][R34.64] ;  /* 0x00000012220a0981 */ /* 0x0008e2000c1e1100 */
[----:B--2---:R-:W-:Y:S01]  /*47f50*/  IADD3 R5, P5, PT, R25, R17, RZ ;  /* 0x0000001119057210 */ /* 0x004fe20007fbe0ff */
[----:B----4-:R-:W-:Y:S02]  /*47f60*/  @P6 IMAD.MOV.U32 R34, RZ, RZ, R3 ;  /* 0x000000ffff226224 */ /* 0x010fe400078e0003 */
[----:B------:R-:W-:Y:S02]  /*47f70*/  @P6 IMAD.MOV.U32 R35, RZ, RZ, R6 ;  /* 0x000000ffff236224 */ /* 0x000fe400078e0006 */
[----:B---3--:R-:W-:-:S02]  /*47f80*/  IMAD.X R7, R32, 0x1, R15, P5 ;  /* 0x0000000120077824 */ /* 0x008fc400028e060f */
[----:B------:R-:W-:Y:S01]  /*47f90*/  @P0 IMAD.MOV.U32 R32, RZ, RZ, R5 ;  /* 0x000000ffff200224 */ /* 0x000fe200078e0005 */
[----:B------:R-:W2:Y:S01]  /*47fa0*/  @P6 LDG.E.U8 R4, desc[UR18][R34.64] ;  /* 0x0000001222046981 */ /* 0x000ea2000c1e1100 */
[----:B------:R-:W-:-:S05]  /*47fb0*/  @P0 IMAD.MOV.U32 R33, RZ, RZ, R7 ;  /* 0x000000ffff210224 */ /* 0x000fca00078e0007 */
[----:B------:R3:W4:Y:S01]  /*47fc0*/  @P0 LDG.E.U8 R11, desc[UR18][R32.64] ;  /* 0x00000012200b0981 */ /* 0x000722000c1e1100 */
[----:B------:R-:W-:-:S03]  /*47fd0*/  SEL R24, R26, R45, !P3 ;  /* 0x0000002d1a187207 */ /* 0x000fc60005800000 */
[----:B------:R0:W-:Y:S02]  /*47fe0*/  STL [R1+0x15a8], R3 ;  /* 0x0015a80301007387 */ /* 0x0001e40000100800 */
[----:B-1----:R-:W-:Y:S01]  /*47ff0*/  IMAD R24, R24, UR4, RZ ;  /* 0x0000000418187c24 */ /* 0x002fe2000f8e02ff */
[----:B------:R-:W-:Y:S02]  /*48000*/  SEL R25, R26, R46, !P3 ;  /* 0x0000002e1a197207 */ /* 0x000fe40005800000 */
[----:B------:R-:W-:Y:S02]  /*48010*/  PRMT R2, RZ, 0x7610, R2 ;  /* 0x00007610ff027816 */ /* 0x000fe40000000002 */
[----:B------:R-:W-:Y:S02]  /*48020*/  PRMT R93, RZ, 0x7610, R93 ;  /* 0x00007610ff5d7816 */ /* 0x000fe4000000005d */
[----:B------:R-:W-:Y:S02]  /*48030*/  PRMT R92, RZ, 0x7610, R92 ;  /* 0x00007610ff5c7816 */ /* 0x000fe4000000005c */
[----:B------:R-:W-:-:S02]  /*48040*/  SHF.R.S32.HI R27, RZ, 0x1f, R24 ;  /* 0x0000001fff1b7819 */ /* 0x000fc40000011418 */
[----:B0-----:R-:W-:Y:S01]  /*48050*/  IADD3 R3, P5, PT, R24, R18, RZ ;  /* 0x0000001218037210 */ /* 0x001fe20007fbe0ff */
[----:B------:R-:W-:Y:S01]  /*48060*/  IMAD R25, R25, UR10, RZ ;  /* 0x0000000a19197c24 */ /* 0x000fe2000f8e02ff */
[----:B------:R-:W0:Y:S01]  /*48070*/  LDCU UR4, c[0x0][0x3b0] ;  /* 0x00007600ff0477ac */ /* 0x000e220008000800 */
[----:B------:R-:W-:Y:S02]  /*48080*/  PRMT R91, RZ, 0x7610, R91 ;  /* 0x00007610ff5b7816 */ /* 0x000fe4000000005b */
[----:B------:R-:W-:Y:S01]  /*48090*/  PRMT R89, RZ, 0x7610, R89 ;  /* 0x00007610ff597816 */ /* 0x000fe20000000059 */
[----:B---3--:R-:W-:Y:S01]  /*480a0*/  @P6 IMAD.MOV.U32 R32, RZ, RZ, R3 ;  /* 0x000000ffff206224 */ /* 0x008fe200078e0003 */
[----:B------:R-:W1:Y:S01]  /*480b0*/  LDCU UR10, c[0x0][0x3b0] ;  /* 0x00007600ff0a77ac */ /* 0x000e620008000800 */
[----:B------:R-:W-:Y:S04]  /*480c0*/  STL [R1+0x278c], R10 ;  /* 0x00278c0a01007387 */ /* 0x000fe80000100800 */
[----:B------:R3:W-:Y:S02]  /*480d0*/  STL [R1+0x15a4], R6 ;  /* 0x0015a40601007387 */ /* 0x0007e40000100800 */
[----:B---3--:R-:W-:-:S02]  /*480e0*/  IMAD.X R6, R27, 0x1, R16, P5 ;  /* 0x000000011b067824 */ /* 0x008fc400028e0610 */
[----:B--2---:R-:W-:Y:S04]  /*480f0*/  STL [R1+0x2790], R4 ;  /* 0x0027900401007387 */ /* 0x004fe80000100800 */
[----:B------:R2:W-:Y:S01]  /*48100*/  STL [R1+0x15a0], R5 ;  /* 0x0015a00501007387 */ /* 0x0005e20000100800 */
[----:B------:R-:W-:-:S03]  /*48110*/  @P6 IMAD.MOV.U32 R33, RZ, RZ, R6 ;  /* 0x000000ffff216224 */ /* 0x000fc600078e0006 */
[----:B------:R-:W-:Y:S04]  /*48120*/  STL [R1+0x159c], R7 ;  /* 0x00159c0701007387 */ /* 0x000fe80000100800 */
[----:B------:R-:W-:Y:S04]  /*48130*/  STL [R1+0x15f8], R3 ;  /* 0x0015f80301007387 */ /* 0x000fe80000100800 */
[----:B----4-:R-:W-:Y:S04]  /*48140*/  STL [R1+0x2794], R11 ;  /* 0x0027940b01007387 */ /* 0x010fe80000100800 */
[----:B------:R3:W-:Y:S04]  /*48150*/  STL [R1+0x15f4], R6 ;  /* 0x0015f40601007387 */ /* 0x0007e80000100800 */
[----:B------:R4:W4:Y:S01]  /*48160*/  @P6 LDG.E.U8 R2, desc[UR18][R32.64] ;  /* 0x0000001220026981 */ /* 0x000922000c1e1100 */
[----:B--2---:R-:W-:-:S05]  /*48170*/  IADD3 R5, P5, PT, R24, R17, RZ ;  /* 0x0000001118057210 */ /* 0x004fca0007fbe0ff */
[----:B---3--:R-:W-:Y:S01]  /*48180*/  IMAD.X R6, R27, 0x1, R15, P5 ;  /* 0x000000011b067824 */ /* 0x008fe200028e060f */
[----:B----4-:R-:W-:Y:S02]  /*48190*/  SHF.R.S32.HI R32, RZ, 0x1f, R25 ;  /* 0x0000001fff207819 */ /* 0x010fe40000011419 */
[----:B------:R-:W-:Y:S01]  /*481a0*/  IADD3 R3, P5, PT, R25, R18, RZ ;  /* 0x0000001219037210 */ /* 0x000fe20007fbe0ff */
[----:B------:R-:W-:Y:S02]  /*481b0*/  @P0 IMAD.MOV.U32 R34, RZ, RZ, R5 ;  /* 0x000000ffff220224 */ /* 0x000fe400078e0005 */
[----:B------:R-:W-:Y:S02]  /*481c0*/  @P0 IMAD.MOV.U32 R35, RZ, RZ, R6 ;  /* 0x000000ffff230224 */ /* 0x000fe400078e0006 */
[----:B------:R-:W-:-:S03]  /*481d0*/  IMAD.X R4, R32, 0x1, R16, P5 ;  /* 0x0000000120047824 */ /* 0x000fc600028e0610 */
[----:B------:R2:W3:Y:S02]  /*481e0*/  @P0 LDG.E.U8 R93, desc[UR18][R34.64] ;  /* 0x00000012225d0981 */ /* 0x0004e4000c1e1100 */
[----:B--2---:R-:W-:Y:S02]  /*481f0*/  @P6 IMAD.MOV.U32 R34, RZ, RZ, R3 ;  /* 0x000000ffff226224 */ /* 0x004fe400078e0003 */
[----:B------:R-:W-:-:S05]  /*48200*/  @P6 IMAD.MOV.U32 R35, RZ, RZ, R4 ;  /* 0x000000ffff236224 */ /* 0x000fca00078e0004 */
[----:B------:R-:W2:Y:S01]  /*48210*/  @P6 LDG.E.U8 R92, desc[UR18][R34.64] ;  /* 0x00000012225c6981 */ /* 0x000ea2000c1e1100 */
[----:B------:R-:W-:-:S05]  /*48220*/  SEL R24, R26, R44, !P3 ;  /* 0x0000002c1a187207 */ /* 0x000fca0005800000 */
[----:B0-----:R-:W-:Y:S01]  /*48230*/  IMAD R24, R24, UR4, RZ ;  /* 0x0000000418187c24 */ /* 0x001fe2000f8e02ff */
[----:B------:R-:W0:Y:S01]  /*48240*/  LDCU UR4, c[0x0][0x3b0] ;  /* 0x00007600ff0477ac */ /* 0x000e220008000800 */
[----:B------:R4:W-:Y:S04]  /*48250*/  STL [R1+0x2798], R2 ;  /* 0x0027980201007387 */ /* 0x0009e80000100800 */
[----:B------:R0:W-:Y:S04]  /*48260*/  STL [R1+0x1600], R5 ;  /* 0x0016000501007387 */ /* 0x0001e80000100800 */
[----:B------:R-:W-:Y:S04]  /*48270*/  STL [R1+0x15fc], R6 ;  /* 0x0015fc0601007387 */ /* 0x000fe80000100800 */
[----:B------:R1:W-:Y:S01]  /*48280*/  STL [R1+0x1598], R3 ;  /* 0x0015980301007387 */ /* 0x0003e20000100800 */
[----:B----4-:R-:W-:-:S02]  /*48290*/  IADD3 R2, P5, PT, R25, R17, RZ ;  /* 0x0000001119027210 */ /* 0x010fc40007fbe0ff */
[----:B------:R-:W-:-:S03]  /*482a0*/  SHF.R.S32.HI R25, RZ, 0x1f, R24 ;  /* 0x0000001fff197819 */ /* 0x000fc60000011418 */
[----:B0-----:R-:W-:Y:S01]  /*482b0*/  IMAD.X R5, R32, 0x1, R15, P5 ;  /* 0x0000000120057824 */ /* 0x001fe200028e060f */
[----:B-1----:R-:W-:Y:S01]  /*482c0*/  IADD3 R3, P5, PT, R24, R18, RZ ;  /* 0x0000001218037210 */ /* 0x002fe20007fbe0ff */
[----:B------:R-:W-:Y:S01]  /*482d0*/  @P0 IMAD.MOV.U32 R32, RZ, RZ, R2 ;  /* 0x000000ffff200224 */ /* 0x000fe200078e0002 */
[----:B------:R0:W-:Y:S01]  /*482e0*/  STL [R1+0x1594], R4 ;  /* 0x0015940401007387 */ /* 0x0001e20000100800 */
[----:B------:R-:W-:-:S03]  /*482f0*/  @P0 IMAD.MOV.U32 R33, RZ, RZ, R5 ;  /* 0x000000ffff210224 */ /* 0x000fc600078e0005 */
[----:B---3--:R-:W-:Y:S04]  /*48300*/  STL [R1+0x279c], R93 ;  /* 0x00279c5d01007387 */ /* 0x008fe80000100800 */
[----:B------:R1:W3:Y:S01]  /*48310*/  @P0 LDG.E.U8 R91, desc[UR18][R32.64] ;  /* 0x00000012205b0981 */ /* 0x0002e2000c1e1100 */
[----:B0-----:R-:W-:-:S03]  /*48320*/  IMAD.X R4, R25, 0x1, R16, P5 ;  /* 0x0000000119047824 */ /* 0x001fc600028e0610 */
[----:B--2---:R-:W-:Y:S04]  /*48330*/  STL [R1+0x27a0], R92 ;  /* 0x0027a05c01007387 */ /* 0x004fe80000100800 */
[----:B------:R0:W-:Y:S01]  /*48340*/  STL [R1+0x1590], R2 ;  /* 0x0015900201007387 */ /* 0x0001e20000100800 */
[----:B-1----:R-:W-:Y:S02]  /*48350*/  @P6 IMAD.MOV.U32 R32, RZ, RZ, R3 ;  /* 0x000000ffff206224 */ /* 0x002fe400078e0003 */
[----:B------:R-:W-:Y:S01]  /*48360*/  @P6 IMAD.MOV.U32 R33, RZ, RZ, R4 ;  /* 0x000000ffff216224 */ /* 0x000fe200078e0004 */
[----:B------:R-:W-:Y:S04]  /*48370*/  STL [R1+0x158c], R5 ;  /* 0x00158c0501007387 */ /* 0x000fe80000100800 */
[----:B------:R-:W-:Y:S04]  /*48380*/  STL [R1+0x1608], R3 ;  /* 0x0016080301007387 */ /* 0x000fe80000100800 */
[----:B------:R1:W-:Y:S04]  /*48390*/  STL [R1+0x1604], R4 ;  /* 0x0016040401007387 */ /* 0x0003e80000100800 */
[----:B------:R2:W4:Y:S01]  /*483a0*/  @P6 LDG.E.U8 R90, desc[UR18][R32.64] ;  /* 0x00000012205a6981 */ /* 0x000522000c1e1100 */
[----:B0-----:R-:W-:-:S05]  /*483b0*/  IADD3 R2, P5, PT, R24, R17, RZ ;  /* 0x0000001118027210 */ /* 0x001fca0007fbe0ff */
[----:B-1----:R-:W-:Y:S02]  /*483c0*/  IMAD.X R4, R25, 0x1, R15, P5 ;  /* 0x0000000119047824 */ /* 0x002fe400028e060f */
[----:B--2---:R-:W-:Y:S02]  /*483d0*/  @P0 IMAD.MOV.U32 R32, RZ, RZ, R2 ;  /* 0x000000ffff200224 */ /* 0x004fe400078e0002 */
[----:B------:R-:W-:-:S05]  /*483e0*/  @P0 IMAD.MOV.U32 R33, RZ, RZ, R4 ;  /* 0x000000ffff210224 */ /* 0x000fca00078e0004 */
[----:B------:R0:W2:Y:S01]  /*483f0*/  @P0 LDG.E.U8 R89, desc[UR18][R32.64] ;  /* 0x0000001220590981 */ /* 0x0000a2000c1e1100 */
[----:B------:R-:W-:Y:S01]  /*48400*/  IMAD R24, R48, UR10, RZ ;  /* 0x0000000a30187c24 */ /* 0x000fe2000f8e02ff */
[----:B------:R-:W-:Y:S01]  /*48410*/  SEL R25, R26, R47, !P3 ;  /* 0x0000002f1a197207 */ /* 0x000fe20005800000 */
[----:B------:R-:W1:Y:S03]  /*48420*/  LDCU UR10, c[0x0][0x3b0] ;  /* 0x00007600ff0a77ac */ /* 0x000e660008000800 */
[----:B------:R-:W-:Y:S02]  /*48430*/  SHF.R.S32.HI R27, RZ, 0x1f, R24 ;  /* 0x0000001fff1b7819 */ /* 0x000fe40000011418 */
[----:B------:R-:W-:Y:S01]  /*48440*/  IADD3 R3, P5, PT, R24, R18, RZ ;  /* 0x0000001218037210 */ /* 0x000fe20007fbe0ff */
[----:B------:R-:W-:Y:S01]  /*48450*/  IMAD R25, R25, UR4, RZ ;  /* 0x0000000419197c24 */ /* 0x000fe2000f8e02ff */
[----:B------:R-:W1:Y:S03]  /*48460*/  LDCU UR4, c[0x0][0x3b0] ;  /* 0x00007600ff0477ac */ /* 0x000e660008000800 */
[----:B------:R-:W-:-:S02]  /*48470*/  IMAD.X R6, R27, 0x1, R16, P5 ;  /* 0x000000011b067824 */ /* 0x000fc400028e0610 */
[----:B------:R-:W-:Y:S01]  /*48480*/  @P6 IMAD.MOV.U32 R34, RZ, RZ, R3 ;  /* 0x000000ffff226224 */ /* 0x000fe200078e0003 */
[----:B0-----:R-:W-:Y:S01]  /*48490*/  SHF.R.S32.HI R32, RZ, 0x1f, R25 ;  /* 0x0000001fff207819 */ /* 0x001fe20000011419 */
[----:B------:R-:W-:-:S05]  /*484a0*/  @P6 IMAD.MOV.U32 R35, RZ, RZ, R6 ;  /* 0x000000ffff236224 */ /* 0x000fca00078e0006 */
[----:B------:R-:W2:Y:S04]  /*484b0*/  @P6 LDG.E.U8 R88, desc[UR18][R34.64] ;  /* 0x0000001222586981 */ /* 0x000ea8000c1e1100 */
[----:B---3--:R-:W-:Y:S04]  /*484c0*/  STL [R1+0x27a4], R91 ;  /* 0x0027a45b01007387 */ /* 0x008fe80000100800 */
[----:B----4-:R-:W-:Y:S04]  /*484d0*/  STL [R1+0x27a8], R90 ;  /* 0x0027a85a01007387 */ /* 0x010fe80000100800 */
[----:B------:R0:W-:Y:S04]  /*484e0*/  STL [R1+0x1610], R2 ;  /* 0x0016100201007387 */ /* 0x0001e80000100800 */
[----:B------:R3:W-:Y:S01]  /*484f0*/  STL [R1+0x160c], R4 ;  /* 0x00160c0401007387 */ /* 0x0007e20000100800 */
[----:B0-----:R-:W-:-:S05]  /*48500*/  IADD3 R2, P5, PT, R24, R17, RZ ;  /* 0x0000001118027210 */ /* 0x001fca0007fbe0ff */
[----:B---3--:R-:W-:Y:S01]  /*48510*/  IMAD.X R4, R27, 0x1, R15, P5 ;  /* 0x000000011b047824 */ /* 0x008fe200028e060f */
[----:B------:R-:W-:Y:S01]  /*48520*/  IADD3 R5, P5, PT, R25, R17, RZ ;  /* 0x0000001119057210 */ /* 0x000fe20007fbe0ff */
[----:B--2---:R-:W-:Y:S04]  /*48530*/  STL [R1+0x27ac], R89 ;  /* 0x0027ac5901007387 */ /* 0x004fe80000100800 */
[----:B------:R-:W-:Y:S04]  /*48540*/  STL [R1+0x1618], R3 ;  /* 0x0016180301007387 */ /* 0x000fe80000100800 */
[----:B------:R0:W-:Y:S01]  /*48550*/  STL [R1+0x1614], R6 ;  /* 0x0016140601007387 */ /* 0x0001e20000100800 */
[----:B------:R-:W-:-:S02]  /*48560*/  @P0 IMAD.MOV.U32 R24, RZ, RZ, R2 ;  /* 0x000000ffff180224 */ /* 0x000fc400078e0002 */
[----:B0-----:R-:W-:Y:S01]  /*48570*/  IMAD.X R6, R32, 0x1, R15, P5 ;  /* 0x0000000120067824 */ /* 0x001fe200028e060f */
[----:B------:R-:W-:Y:S01]  /*48580*/  IADD3 R3, P5, PT, R25, R18, RZ ;  /* 0x0000001219037210 */ /* 0x000fe20007fbe0ff */
[----:B------:R-:W-:-:S05]  /*48590*/  @P0 IMAD.MOV.U32 R25, RZ, RZ, R4 ;  /* 0x000000ffff190224 */ /* 0x000fca00078e0004 */
[----:B------:R1:W2:Y:S04]  /*485a0*/  @P0 LDG.E.U8 R87, desc[UR18][R24.64] ;  /* 0x0000001218570981 */ /* 0x0002a8000c1e1100 */
[----:B------:R-:W-:Y:S04]  /*485b0*/  STL [R1+0x1620], R2 ;  /* 0x0016200201007387 */ /* 0x000fe80000100800 */
[----:B------:R0:W-:Y:S04]  /*485c0*/  STL [R1+0x161c], R4 ;  /* 0x00161c0401007387 */ /* 0x0001e80000100800 */
[----:B------:R-:W-:Y:S01]  /*485d0*/  STL [R1+0x27b0], R88 ;  /* 0x0027b05801007387 */ /* 0x000fe20000100800 */
[----:B-1----:R-:W-:Y:S01]  /*485e0*/  IMAD R24, R31, UR10, RZ ;  /* 0x0000000a1f187c24 */ /* 0x002fe2000f8e02ff */
[----:B------:R-:W1:Y:S01]  /*485f0*/  LDCU UR10, c[0x0][0x3b0] ;  /* 0x00007600ff0a77ac */ /* 0x000e620008000800 */
[----:B0-----:R-:W-:Y:S01]  /*48600*/  IMAD.X R4, R32, 0x1, R16, P5 ;  /* 0x0000000120047824 */ /* 0x001fe200028e0610 */
[----:B------:R-:W-:Y:S02]  /*48610*/  STL [R1+0x1570], R5 ;  /* 0x0015700501007387 */ /* 0x000fe40000100800 */
[----:B------:R-:W-:-:S02]  /*48620*/  SHF.R.S32.HI R27, RZ, 0x1f, R24 ;  /* 0x0000001fff1b7819 */ /* 0x000fc40000011418 */
[----:B------:R-:W-:Y:S02]  /*48630*/  IADD3 R2, P5, PT, R24, R18, RZ ;  /* 0x0000001218027210 */ /* 0x000fe40007fbe0ff */
[----:B------:R-:W-:Y:S01]  /*48640*/  SEL R25, R26, R30, !P3 ;  /* 0x0000001e1a197207 */ /* 0x000fe20005800000 */
[----:B------:R-:W-:Y:S04]  /*48650*/  STL [R1+0x156c], R6 ;  /* 0x00156c0601007387 */ /* 0x000fe80000100800 */
[----:B------:R0:W-:Y:S01]  /*48660*/  STL [R1+0x1578], R3 ;  /* 0x0015780301007387 */ /* 0x0001e20000100800 */
[----:B------:R-:W-:Y:S02]  /*48670*/  @P6 IMAD.MOV.U32 R30, RZ, RZ, R3 ;  /* 0x000000ffff1e6224 */ /* 0x000fe400078e0003 */
[----:B------:R-:W-:-:S02]  /*48680*/  @P6 IMAD.MOV.U32 R31, RZ, RZ, R4 ;  /* 0x000000ffff1f6224 */ /* 0x000fc400078e0004 */
[----:B------:R-:W-:Y:S01]  /*48690*/  IMAD R25, R25, UR4, RZ ;  /* 0x0000000419197c24 */ /* 0x000fe2000f8e02ff */
[----:B------:R-:W-:Y:S01]  /*486a0*/  PRMT R83, RZ, 0x7610, R83 ;  /* 0x00007610ff537816 */ /* 0x000fe20000000053 */
[----:B------:R-:W3:Y:S01]  /*486b0*/  LDCU UR4, c[0x0][0x3b0] ;  /* 0x00007600ff0477ac */ /* 0x000ee20008000800 */
[----:B------:R4:W3:Y:S01]  /*486c0*/  @P6 LDG.E.U8 R86, desc[UR18][R30.64] ;  /* 0x000000121e566981 */ /* 0x0008e2000c1e1100 */
[C---:B0-----:R-:W-:Y:S01]  /*486d0*/  IMAD.X R3, R27.reuse, 0x1, R16, P5 ;  /* 0x000000011b037824 */ /* 0x041fe200028e0610 */
[----:B------:R-:W-:Y:S02]  /*486e0*/  IADD3 R8, P5, PT, R24, R17, RZ ;  /* 0x0000001118087210 */ /* 0x000fe40007fbe0ff */
[----:B------:R-:W-:Y:S02]  /*486f0*/  SEL R24, R26, R29, !P3 ;  /* 0x0000001d1a187207 */ /* 0x000fe40005800000 */
[----:B------:R-:W-:Y:S01]  /*48700*/  SHF.R.S32.HI R29, RZ, 0x1f, R25 ;  /* 0x0000001fff1d7819 */ /* 0x000fe20000011419 */
[----:B------:R-:W-:-:S02]  /*48710*/  IMAD.X R9, R27, 0x1, R15, P5 ;  /* 0x000000011b097824 */ /* 0x000fc400028e060f */
[----:B----4-:R-:W-:Y:S02]  /*48720*/  @P0 IMAD.MOV.U32 R30, RZ, RZ, R5 ;  /* 0x000000ffff1e0224 */ /* 0x010fe400078e0005 */
[----:B------:R-:W-:Y:S02]  /*48730*/  @P0 IMAD.MOV.U32 R31, RZ, RZ, R6 ;  /* 0x000000ffff1f0224 */ /* 0x000fe400078e0006 */
[----:B-1----:R-:W-:Y:S01]  /*48740*/  IMAD R24, R24, UR10, RZ ;  /* 0x0000000a18187c24 */ /* 0x002fe2000f8e02ff */
[----:B------:R-:W0:Y:S02]  /*48750*/  LDCU UR10, c[0x0][0x3b0] ;  /* 0x00007600ff0a77ac */ /* 0x000e240008000800 */
[----:B------:R1:W4:Y:S02]  /*48760*/  @P0 LDG.E.U8 R85, desc[UR18][R30.64] ;  /* 0x000000121e550981 */ /* 0x000324000c1e1100 */
[----:B-1----:R-:W-:Y:S02]  /*48770*/  @P6 IMAD.MOV.U32 R30, RZ, RZ, R2 ;  /* 0x000000ffff1e6224 */ /* 0x002fe400078e0002 */
[----:B------:R-:W-:-:S05]  /*48780*/  @P6 IMAD.MOV.U32 R31, RZ, RZ, R3 ;  /* 0x000000ffff1f6224 */ /* 0x000fca00078e0003 */
[----:B------:R1:W3:Y:S02]  /*48790*/  @P6 LDG.E.U8 R84, desc[UR18][R30.64] ;  /* 0x000000121e546981 */ /* 0x0002e4000c1e1100 */
[----:B-1----:R-:W-:Y:S02]  /*487a0*/  @P0 IMAD.MOV.U32 R30, RZ, RZ, R8 ;  /* 0x000000ffff1e0224 */ /* 0x002fe400078e0008 */
[----:B------:R-:W-:-:S05]  /*487b0*/  @P0 IMAD.MOV.U32 R31, RZ, RZ, R9 ;  /* 0x000000ffff1f0224 */ /* 0x000fca00078e0009 */
[----:B------:R1:W4:Y:S01]  /*487c0*/  @P0 LDG.E.U8 R83, desc[UR18][R30.64] ;  /* 0x000000121e530981 */ /* 0x000322000c1e1100 */
[----:B------:R-:W-:Y:S02]  /*487d0*/  SEL R23, R26, R23, !P3 ;  /* 0x000000171a177207 */ /* 0x000fe40005800000 */
        /* <DEDUP_REMOVED lines=10> */
[----:B--2---:R-:W-:Y:S04]  /*48880*/  STL [R1+0x27b4], R87 ;  /* 0x0027b45701007387 */ /* 0x004fe80000100800 */
[----:B------:R2:W-:Y:S02]  /*48890*/  STL [R1+0x1574], R4 ;  /* 0x0015740401007387 */ /* 0x0005e40000100800 */
[----:B--2---:R-:W-:-:S05]  /*488a0*/  IADD3 R4, P5, PT, R25, R17, RZ ;  /* 0x0000001119047210 */ /* 0x004fca0007fbe0ff */
[----:B------:R-:W-:Y:S01]  /*488b0*/  IMAD.X R5, R29, 0x1, R15, P5 ;  /* 0x000000011d057824 */ /* 0x000fe200028e060f */
[----:B------:R-:W-:Y:S01]  /*488c0*/  IADD3 R6, P5, PT, R25, R18, RZ ;  /* 0x0000001219067210 */ /* 0x000fe20007fbe0ff */
[----:B------:R2:W-:Y:S01]  /*488d0*/  STL [R1+0x1628], R2 ;  /* 0x0016280201007387 */ /* 0x0005e20000100800 */
[----:B------:R-:W-:-:S03]  /*488e0*/  SHF.R.S32.HI R25, RZ, 0x1f, R24 ;  /* 0x0000001fff197819 */ /* 0x000fc60000011418 */
[----:B------:R-:W-:Y:S01]  /*488f0*/  IMAD.X R7, R29, 0x1, R16, P5 ;  /* 0x000000011d077824 */ /* 0x000fe200028e0610 */
[----:B------:R0:W-:Y:S01]  /*48900*/  STL [R1+0x1624], R3 ;  /* 0x0016240301007387 */ /* 0x0001e20000100800 */
[----:B--2---:R-:W-:Y:S01]  /*48910*/  IADD3 R2, P5, PT, R24, R18, RZ ;  /* 0x0000001218027210 */ /* 0x004fe20007fbe0ff */
[----:B-1----:R-:W-:Y:S02]  /*48920*/  @P6 IMAD.MOV.U32 R30, RZ, RZ, R6 ;  /* 0x000000ffff1e6224 */ /* 0x002fe400078e0006 */
[----:B------:R-:W-:Y:S02]  /*48930*/  @P6 IMAD.MOV.U32 R31, RZ, RZ, R7 ;  /* 0x000000ffff1f6224 */ /* 0x000fe400078e0007 */
[----:B0-----:R-:W-:Y:S01]  /*48940*/  IMAD.X R3, R25, 0x1, R16, P5 ;  /* 0x0000000119037824 */ /* 0x001fe200028e0610 */
[----:B------:R-:W-:Y:S02]  /*48950*/  ISETP.GT.U32.AND P5, PT, R19, R22, PT ;  /* 0x000000161300720c */ /* 0x000fe40003fa4070 */
[----:B------:R0:W2:Y:S04]  /*48960*/  @P6 LDG.E.U8 R82, desc[UR18][R30.64] ;  /* 0x000000121e526981 */ /* 0x0000a8000c1e1100 */
[----:B------:R-:W-:Y:S04]  /*48970*/  STL [R1+0x1630], R8 ;  /* 0x0016300801007387 */ /* 0x000fe80000100800 */
[----:B------:R-:W-:Y:S04]  /*48980*/  STL [R1+0x162c], R9 ;  /* 0x00162c0901007387 */ /* 0x000fe80000100800 */
[----:B------:R-:W-:Y:S04]  /*48990*/  STL [R1+0x1560], R4 ;  /* 0x0015600401007387 */ /* 0x000fe80000100800 */
[----:B------:R-:W-:Y:S04]  /*489a0*/  STL [R1+0x155c], R5 ;  /* 0x00155c0501007387 */ /* 0x000fe80000100800 */
[----:B------:R-:W-:Y:S01]  /*489b0*/  STL [R1+0x1568], R6 ;  /* 0x0015680601007387 */ /* 0x000fe20000100800 */
[----:B0-----:R-:W-:-:S02]  /*489c0*/  @P0 IMAD.MOV.U32 R30, RZ, RZ, R4 ;  /* 0x000000ffff1e0224 */ /* 0x001fc400078e0004 */
[----:B------:R-:W-:Y:S01]  /*489d0*/  @P0 IMAD.MOV.U32 R31, RZ, RZ, R5 ;  /* 0x000000ffff1f0224 */ /* 0x000fe200078e0005 */
[----:B------:R-:W-:Y:S04]  /*489e0*/  STL [R1+0x1564], R7 ;  /* 0x0015640701007387 */ /* 0x000fe80000100800 */
[----:B------:R0:W-:Y:S01]  /*489f0*/  STL [R1+0x1638], R2 ;  /* 0x0016380201007387 */ /* 0x0001e20000100800 */
[----:B------:R-:W-:-:S03]  /*48a00*/  @!P5 IMAD.IADD R22, R22, 0x1, -R19 ;  /* 0x000000011616d824 */ /* 0x000fc600078e0a13 */
[----:B------:R1:W2:Y:S04]  /*48a10*/  @P0 LDG.E.U8 R81, desc[UR18][R30.64] ;  /* 0x000000121e510981 */ /* 0x0002a8000c1e1100 */
[----:B------:R4:W-:Y:S01]  /*48a20*/  STL [R1+0x1634], R3 ;  /* 0x0016340301007387 */ /* 0x0009e20000100800 */
[----:B------:R-:W-:Y:S02]  /*48a30*/  @!P4 IMAD.MOV R22, RZ, RZ, -R22 ;  /* 0x000000ffff16c224 */ /* 0x000fe400078e0a16 */
[----:B-1----:R-:W-:Y:S01]  /*48a40*/  @P6 IMAD.MOV.U32 R30, RZ, RZ, R2 ;  /* 0x000000ffff1e6224 */ /* 0x002fe200078e0002 */
[----:B0-----:R-:W-:Y:S01]  /*48a50*/  IADD3 R2, P5, PT, R24, R17, RZ ;  /* 0x0000001118027210 */ /* 0x001fe20007fbe0ff */
[----:B---3--:R-:W-:Y:S02]  /*48a60*/  IMAD R24, R28, UR4, RZ ;  /* 0x000000041c187c24 */ /* 0x008fe4000f8e02ff */
[----:B------:R-:W-:Y:S01]  /*48a70*/  @P6 IMAD.MOV.U32 R31, RZ, RZ, R3 ;  /* 0x000000ffff1f6224 */ /* 0x000fe200078e0003 */
[----:B------:R-:W-:Y:S01]  /*48a80*/  SEL R27, R26, R22, !P3 ;  /* 0x000000161a1b7207 */ /* 0x000fe20005800000 */
[----:B------:R-:W0:Y:S01]  /*48a90*/  LDCU UR4, c[0x0][0x3b0] ;  /* 0x00007600ff0477ac */ /* 0x000e220008000800 */
[----:B------:R-:W-:Y:S01]  /*48aa0*/  IMAD.X R4, R25, 0x1, R15, P5 ;  /* 0x0000000119047824 */ /* 0x000fe200028e060f */
[----:B------:R-:W-:-:S02]  /*48ab0*/  SHF.R.S32.HI R25, RZ, 0x1f, R24 ;  /* 0x0000001fff197819 */ /* 0x000fc40000011418 */
[----:B----4-:R-:W-:Y:S01]  /*48ac0*/  IADD3 R3, P2, PT, R24, R18, RZ ;  /* 0x0000001218037210 */ /* 0x010fe20007f5e0ff */
[----:B------:R-:W-:Y:S01]  /*48ad0*/  STL [R1+0x1640], R2 ;  /* 0x0016400201007387 */ /* 0x000fe20000100800 */
[----:B------:R-:W-:Y:S02]  /*48ae0*/  @P0 IMAD.MOV.U32 R28, RZ, RZ, R2 ;  /* 0x000000ffff1c0224 */ /* 0x000fe400078e0002 */
[----:B------:R-:W-:Y:S01]  /*48af0*/  @P0 IMAD.MOV.U32 R29, RZ, RZ, R4 ;  /* 0x000000ffff1d0224 */ /* 0x000fe200078e0004 */
[----:B------:R1:W-:Y:S01]  /*48b00*/  STL [R1+0x163c], R4 ;  /* 0x00163c0401007387 */ /* 0x0003e20000100800 */
[----:B------:R-:W-:-:S03]  /*48b10*/  IMAD R22, R23, UR10, RZ ;  /* 0x0000000a17167c24 */ /* 0x000fc6000f8e02ff */
[----:B------:R-:W-:Y:S04]  /*48b20*/  STL [R1+0x1558], R3 ;  /* 0x0015580301007387 */ /* 0x000fe80000100800 */
[----:B------:R3:W4:Y:S01]  /*48b30*/  @P0 LDG.E.U8 R79, desc[UR18][R28.64] ;  /* 0x000000121c4f0981 */ /* 0x000722000c1e1100 */
[----:B-1----:R-:W-:Y:S01]  /*48b40*/  IMAD.X R4, R25, 0x1, R16, P2 ;  /* 0x0000000119047824 */ /* 0x002fe200010e0610 */
[----:B------:R-:W-:Y:S01]  /*48b50*/  IADD3 R2, P2, PT, R24, R17, RZ ;  /* 0x0000001118027210 */ /* 0x000fe20007f5e0ff */
[----:B---3--:R-:W-:Y:S02]  /*48b60*/  @P6 IMAD.MOV.U32 R28, RZ, RZ, R3 ;  /* 0x000000ffff1c6224 */ /* 0x008fe400078e0003 */
[----:B------:R-:W-:Y:S01]  /*48b70*/  @P6 IMAD.MOV.U32 R29, RZ, RZ, R4 ;  /* 0x000000ffff1d6224 */ /* 0x000fe200078e0004 */
[----:B------:R1:W-:Y:S01]  /*48b80*/  STL [R1+0x1554], R4 ;  /* 0x0015540401007387 */ /* 0x0003e20000100800 */
[----:B------:R-:W-:-:S03]  /*48b90*/  SHF.R.S32.HI R24, RZ, 0x1f, R22 ;  /* 0x0000001fff187819 */ /* 0x000fc60000011416 */
[----:B------:R-:W-:Y:S04]  /*48ba0*/  STL [R1+0x1550], R2 ;  /* 0x0015500201007387 */ /* 0x000fe80000100800 */
[----:B------:R3:W2:Y:S01]  /*48bb0*/  @P6 LDG.E.U8 R78, desc[UR18][R28.64] ;  /* 0x000000121c4e6981 */ /* 0x0006a2000c1e1100 */
[----:B-1----:R-:W-:Y:S01]  /*48bc0*/  IMAD.X R4, R25, 0x1, R15, P2 ;  /* 0x0000000119047824 */ /* 0x002fe200010e060f */
[----:B------:R-:W-:Y:S01]  /*48bd0*/  IADD3 R3, P2, PT, R22, R18, RZ ;  /* 0x0000001216037210 */ /* 0x000fe20007f5e0ff */
[----:B---3--:R-:W-:Y:S02]  /*48be0*/  @P0 IMAD.MOV.U32 R28, RZ, RZ, R2 ;  /* 0x000000ffff1c0224 */ /* 0x008fe400078e0002 */
[----:B------:R-:W-:Y:S01]  /*48bf0*/  @P0 IMAD.MOV.U32 R29, RZ, RZ, R4 ;  /* 0x000000ffff1d0224 */ /* 0x000fe200078e0004 */
[----:B------:R1:W-:Y:S01]  /*48c00*/  STL [R1+0x154c], R4 ;  /* 0x00154c0401007387 */ /* 0x0003e20000100800 */
[----:B------:R-:W-:-:S03]  /*48c10*/  IMAD.X R5, R24, 0x1, R16, P2 ;  /* 0x0000000118057824 */ /* 0x000fc600010e0610 */
[----:B------:R-:W-:Y:S04]  /*48c20*/  STL [R1+0x1648], R3 ;  /* 0x0016480301007387 */ /* 0x000fe80000100800 */
[----:B------:R3:W2:Y:S04]  /*48c30*/  @P0 LDG.E.U8 R77, desc[UR18][R28.64] ;  /* 0x000000121c4d0981 */ /* 0x0006a8000c1e1100 */
[----:B------:R0:W-:Y:S01]  /*48c40*/  STL [R1+0x1644], R5 ;  /* 0x0016440501007387 */ /* 0x0001e20000100800 */
[----:B-1----:R-:W-:Y:S01]  /*48c50*/  IADD3 R4, P4, PT, R22, R17, RZ ;  /* 0x0000001116047210 */ /* 0x002fe20007f9e0ff */
[----:B------:R-:W-:-:S02]  /*48c60*/  IMAD R23, R27, UR11, RZ ;  /* 0x0000000b1b177c24 */ /* 0x000fc4000f8e02ff */
[----:B---3--:R-:W-:Y:S02]  /*48c70*/  @P6 IMAD.MOV.U32 R28, RZ, RZ, R3 ;  /* 0x000000ffff1c6224 */ /* 0x008fe400078e0003 */
[----:B------:R-:W-:Y:S02]  /*48c80*/  @P6 IMAD.MOV.U32 R29, RZ, RZ, R5 ;  /* 0x000000ffff1d6224 */ /* 0x000fe400078e0005 */
[----:B0-----:R-:W-:Y:S01]  /*48c90*/  IMAD.X R5, R24, 0x1, R15, P4 ;  /* 0x0000000118057824 */ /* 0x001fe200020e060f */
[----:B------:R-:W-:Y:S02]  /*48ca0*/  ISETP.GT.U32.AND P2, PT, R19, R21, PT ;  /* 0x000000151300720c */ /* 0x000fe40003f44070 */
[----:B------:R-:W-:Y:S01]  /*48cb0*/  SHF.R.S32.HI R25, RZ, 0x1f, R23 ;  /* 0x0000001fff197819 */ /* 0x000fe20000011417 */
[----:B------:R0:W3:Y:S01]  /*48cc0*/  @P6 LDG.E.U8 R76, desc[UR18][R28.64] ;  /* 0x000000121c4c6981 */ /* 0x0000e2000c1e1100 */
[----:B------:R-:W-:-:S03]  /*48cd0*/  IADD3 R2, P5, PT, R23, R18, RZ ;  /* 0x0000001217027210 */ /* 0x000fc60007fbe0ff */
[----:B------:R-:W-:Y:S01]  /*48ce0*/  STL [R1+0x1650], R4 ;  /* 0x0016500401007387 */ /* 0x000fe20000100800 */
[----:B0-----:R-:W-:Y:S02]  /*48cf0*/  @P0 IMAD.MOV.U32 R28, RZ, RZ, R4 ;  /* 0x000000ffff1c0224 */ /* 0x001fe400078e0004 */
[----:B------:R-:W-:Y:S01]  /*48d00*/  @P0 IMAD.MOV.U32 R29, RZ, RZ, R5 ;  /* 0x000000ffff1d0224 */ /* 0x000fe200078e0005 */
[----:B------:R0:W-:Y:S01]  /*48d10*/  STL [R1+0x1658], R2 ;  /* 0x0016580201007387 */ /* 0x0001e20000100800 */
[----:B------:R-:W-:-:S03]  /*48d20*/  IMAD.X R3, R25, 0x1, R16, P5 ;  /* 0x0000000119037824 */ /* 0x000fc600028e0610 */
[----:B------:R1:W2:Y:S04]  /*48d30*/  @P0 LDG.E.U8 R75, desc[UR18][R28.64] ;  /* 0x000000121c4b0981 */ /* 0x0002a8000c1e1100 */
[----:B------:R-:W-:Y:S04]  /*48d40*/  STL [R1+0x164c], R5 ;  /* 0x00164c0501007387 */ /* 0x000fe80000100800 */
[----:B------:R0:W-:Y:S01]  /*48d50*/  STL [R1+0x1654], R3 ;  /* 0x0016540301007387 */ /* 0x0001e20000100800 */
[----:B------:R-:W-:Y:S02]  /*48d60*/  @!P2 IMAD.IADD R21, R21, 0x1, -R19 ;  /* 0x000000011515a824 */ /* 0x000fe400078e0a13 */
[----:B-1----:R-:W-:Y:S01]  /*48d70*/  @P6 IMAD.MOV.U32 R28, RZ, RZ, R2 ;  /* 0x000000ffff1c6224 */ /* 0x002fe200078e0002 */
[----:B0-----:R-:W-:Y:S01]  /*48d80*/  IADD3 R2, P4, PT, R23, R17, RZ ;  /* 0x0000001117027210 */ /* 0x001fe20007f9e0ff */
[----:B------:R-:W-:-:S04]  /*48d90*/  @P6 IMAD.MOV.U32 R29, RZ, RZ, R3 ;  /* 0x000000ffff1d6224 */ /* 0x000fc800078e0003 */
[----:B------:R-:W-:Y:S02]  /*48da0*/  IMAD.X R3, R25, 0x1, R15, P4 ;  /* 0x0000000119037824 */ /* 0x000fe400020e060f */
[----:B------:R-:W-:Y:S01]  /*48db0*/  @P0 IMAD.MOV.U32 R22, RZ, RZ, R2 ;  /* 0x000000ffff160224 */ /* 0x000fe200078e0002 */
[----:B------:R-:W-:Y:S01]  /*48dc0*/  ISETP.GT.U32.AND P2, PT, R19, R21, PT ;  /* 0x000000151300720c */ /* 0x000fe20003f44070 */
[----:B------:R0:W-:Y:S01]  /*48dd0*/  STL [R1+0x1660], R2 ;  /* 0x0016600201007387 */ /* 0x0001e20000100800 */
[----:B------:R-:W-:Y:S01]  /*48de0*/  @P0 IMAD.MOV.U32 R23, RZ, RZ, R3 ;  /* 0x000000ffff170224 */ /* 0x000fe200078e0003 */
[----:B------:R-:W-:Y:S02]  /*48df0*/  ISETP.GE.AND P4, PT, R53, RZ, PT ;  /* 0x000000ff3500720c */ /* 0x000fe40003f86270 */
[----:B------:R-:W2:Y:S04]  /*48e00*/  @P6 LDG.E.U8 R74, desc[UR18][R28.64] ;  /* 0x000000121c4a6981 */ /* 0x000ea8000c1e1100 */
[----:B------:R1:W2:Y:S02]  /*48e10*/  @P0 LDG.E.U8 R73, desc[UR18][R22.64] ;  /* 0x0000001216490981 */ /* 0x0002a4000c1e1100 */
[----:B-1----:R-:W-:-:S02]  /*48e20*/  VIADD R23, R0, 0xe3 ;  /* 0x000000e300177836 */ /* 0x002fc40000000000 */
[----:B------:R-:W-:-:S03]  /*48e30*/  @!P2 IMAD.IADD R21, R21, 0x1, -R19 ;  /* 0x000000011515a824 */ /* 0x000fc600078e0a13 */
[----:B------:R-:W-:Y:S01]  /*48e40*/  IABS R22, R23 ;  /* 0x0000001700167213 */ /* 0x000fe20000000000 */
[----:B------:R-:W-:-:S04]  /*48e50*/  @!P4 IMAD.MOV R21, RZ, RZ, -R21 ;  /* 0x000000ffff15c224 */ /* 0x000fc800078e0a15 */
[----:B------:R-:W-:-:S04]  /*48e60*/  IMAD.HI.U32 R24, R20, R22, RZ ;  /* 0x0000001614187227 */ /* 0x000fc800078e00ff */
[----:B------:R-:W-:Y:S01]  /*48e70*/  IMAD.MOV R25, RZ, RZ, -R24 ;  /* 0x000000ffff197224 */ /* 0x000fe200078e0a18 */
[----:B------:R-:W-:-:S03]  /*48e80*/  SEL R24, R26, R21, !P3 ;  /* 0x000000151a187207 */ /* 0x000fc60005800000 */
[----:B------:R-:W-:-:S05]  /*48e90*/  IMAD R21, R19, R25, R22 ;  /* 0x0000001913157224 */ /* 0x000fca00078e0216 */
[----:B------:R-:W-:Y:S01]  /*48ea0*/  ISETP.GT.U32.AND P2, PT, R19, R21, PT ;  /* 0x000000151300720c */ /* 0x000fe20003f44070 */
[----:B------:R-:W-:Y:S01]  /*48eb0*/  IMAD R22, R24, UR4, RZ ;  /* 0x0000000418167c24 */ /* 0x000fe2000f8e02ff */
[----:B------:R1:W-:Y:S01]  /*48ec0*/  STL [R1+0x165c], R3 ;  /* 0x00165c0301007387 */ /* 0x0003e20000100800 */
[----:B------:R-:W1:Y:S03]  /*48ed0*/  LDCU UR4, c[0x0][0x3b0] ;  /* 0x00007600ff0477ac */ /* 0x000e660008000800 */
[----:B------:R-:W-:Y:S02]  /*48ee0*/  SHF.R.S32.HI R24, RZ, 0x1f, R22 ;  /* 0x0000001fff187819 */ /* 0x000fe40000011416 */
[----:B0-----:R-:W-:-:S05]  /*48ef0*/  IADD3 R2, P4, PT, R22, R18, RZ ;  /* 0x0000001216027210 */ /* 0x001fca0007f9e0ff */
[----:B------:R-:W-:Y:S02]  /*48f00*/  @!P2 IMAD.IADD R21, R21, 0x1, -R19 ;  /* 0x000000011515a824 */ /* 0x000fe400078e0a13 */
[----:B-1----:R-:W-:Y:S01]  /*48f10*/  IMAD.X R3, R24, 0x1, R16, P4 ;  /* 0x0000000118037824 */ /* 0x002fe200020e0610 */
[----:B------:R0:W-:Y:S01]  /*48f20*/  STL [R1+0x1538], R2 ;  /* 0x0015380201007387 */ /* 0x0001e20000100800 */
[----:B------:R-:W-:Y:S01]  /*48f30*/  @P6 IMAD.MOV.U32 R28, RZ, RZ, R2 ;  /* 0x000000ffff1c6224 */ /* 0x000fe200078e0002 */
[----:B------:R-:W-:Y:S02]  /*48f40*/  ISETP.GT.U32.AND P2, PT, R19, R21, PT ;  /* 0x000000151300720c */ /* 0x000fe40003f44070 */
[----:B------:R1:W-:Y:S01]  /*48f50*/  STL [R1+0x1534], R3 ;  /* 0x0015340301007387 */ /* 0x0003e20000100800 */
[----:B------:R-:W-:Y:S01]  /*48f60*/  @P6 IMAD.MOV.U32 R29, RZ, RZ, R3 ;  /* 0x000000ffff1d6224 */ /* 0x000fe200078e0003 */
[----:B0-----:R-:W-:-:S04]  /*48f70*/  IADD3 R2, P4, PT, R22, R17, RZ ;  /* 0x0000001116027210 */ /* 0x001fc80007f9e0ff */
[----:B------:R-:W2:Y:S01]  /*48f80*/  @P6 LDG.E.U8 R72, desc[UR18][R28.64] ;  /* 0x000000121c486981 */ /* 0x000ea2000c1e1100 */
[----:B-1----:R-:W-:Y:S01]  /*48f90*/  IMAD.X R3, R24, 0x1, R15, P4 ;  /* 0x0000000118037824 */ /* 0x002fe200020e060f */
[----:B------:R-:W-:Y:S01]  /*48fa0*/  ISETP.GE.AND P4, PT, R23, RZ, PT ;  /* 0x000000ff1700720c */ /* 0x000fe20003f86270 */
[----:B------:R-:W-:Y:S02]  /*48fb0*/  VIADD R23, R0, 0xe4 ;  /* 0x000000e400177836 */ /* 0x000fe40000000000 */
[----:B------:R-:W-:Y:S02]  /*48fc0*/  @P0 IMAD.MOV.U32 R24, RZ, RZ, R2 ;  /* 0x000000ffff180224 */ /* 0x000fe400078e0002 */
[----:B------:R-:W-:Y:S01]  /*48fd0*/  @P0 IMAD.MOV.U32 R25, RZ, RZ, R3 ;  /* 0x000000ffff190224 */ /* 0x000fe200078e0003 */
[----:B------:R-:W-:Y:S01]  /*48fe0*/  IABS R22, R23 ;  /* 0x0000001700167213 */ /* 0x000fe20000000000 */
[----:B------:R-:W-:-:S03]  /*48ff0*/  @!P2 IMAD.IADD R21, R21, 0x1, -R19 ;  /* 0x000000011515a824 */ /* 0x000fc600078e0a13 */
[----:B------:R0:W2:Y:S03]  /*49000*/  @P0 LDG.E.U8 R71, desc[UR18][R24.64] ;  /* 0x0000001218470981 */ /* 0x0000a6000c1e1100 */
[----:B------:R-:W-:Y:S02]  /*49010*/  @!P4 IMAD.MOV R21, RZ, RZ, -R21 ;  /* 0x000000ffff15c224 */ /* 0x000fe400078e0a15 */
[----:B0-----:R-:W-:-:S04]  /*49020*/  IMAD.HI.U32 R24, R20, R22, RZ ;  /* 0x0000001614187227 */ /* 0x001fc800078e00ff */
[----:B------:R-:W-:Y:S01]  /*49030*/  IMAD.MOV R25, RZ, RZ, -R24 ;  /* 0x000000ffff197224 */ /* 0x000fe200078e0a18 */
[----:B------:R-:W-:-:S03]  /*49040*/  SEL R24, R26, R21, !P3 ;  /* 0x000000151a187207 */ /* 0x000fc60005800000 */
[----:B------:R-:W-:-:S05]  /*49050*/  IMAD R21, R19, R25, R22 ;  /* 0x0000001913157224 */ /* 0x000fca00078e0216 */
[----:B------:R-:W-:Y:S01]  /*49060*/  ISETP.GT.U32.AND P2, PT, R19, R21, PT ;  /* 0x000000151300720c */ /* 0x000fe20003f44070 */
[----:B------:R-:W-:Y:S01]  /*49070*/  IMAD R22, R24, UR4, RZ ;  /* 0x0000000418167c24 */ /* 0x000fe2000f8e02ff */
[----:B------:R0:W-:Y:S01]  /*49080*/  STL [R1+0x1530], R2 ;  /* 0x0015300201007387 */ /* 0x0001e20000100800 */
[----:B------:R-:W1:Y:S03]  /*49090*/  LDCU UR4, c[0x0][0x3b0] ;  /* 0x00007600ff0477ac */ /* 0x000e660008000800 */
[----:B------:R-:W-:Y:S01]  /*490a0*/  SHF.R.S32.HI R24, RZ, 0x1f, R22 ;  /* 0x0000001fff187819 */ /* 0x000fe20000011416 */
[----:B------:R1:W-:Y:S01]  /*490b0*/  STL [R1+0x152c], R3 ;  /* 0x00152c0301007387 */ /* 0x0003e20000100800 */
[----:B0-----:R-:W-:-:S05]  /*490c0*/  IADD3 R2, P4, PT, R22, R18, RZ ;  /* 0x0000001216027210 */ /* 0x001fca0007f9e0ff */
[----:B------:R-:W-:Y:S02]  /*490d0*/  @!P2 IMAD.IADD R21, R21, 0x1, -R19 ;  /* 0x000000011515a824 */ /* 0x000fe400078e0a13 */
[----:B-1----:R-:W-:Y:S01]  /*490e0*/  IMAD.X R3, R24, 0x1, R16, P4 ;  /* 0x0000000118037824 */ /* 0x002fe200020e0610 */
[----:B------:R0:W-:Y:S01]  /*490f0*/  STL [R1+0x1668], R2 ;  /* 0x0016680201007387 */ /* 0x0001e20000100800 */
[----:B------:R-:W-:Y:S01]  /*49100*/  @P6 IMAD.MOV.U32 R28, RZ, RZ, R2 ;  /* 0x000000ffff1c6224 */ /* 0x000fe200078e0002 */
[----:B------:R-:W-:Y:S01]  /*49110*/  ISETP.GT.U32.AND P2, PT, R19, R21, PT ;  /* 0x000000151300720c */ /* 0x000fe20003f44070 */
[----:B------:R-:W-:Y:S01]  /*49120*/  @P6 IMAD.MOV.U32 R29, RZ, RZ, R3 ;  /* 0x000000ffff1d6224 */ /* 0x000fe200078e0003 */
[----:B------:R1:W-:Y:S04]  /*49130*/  STL [R1+0x1664], R3 ;  /* 0x0016640301007387 */ /* 0x0003e80000100800 */
[----:B------:R-:W2:Y:S01]  /*49140*/  @P6 LDG.E.U8 R70, desc[UR18][R28.64] ;  /* 0x000000121c466981 */ /* 0x000ea2000c1e1100 */
[----:B0-----:R-:W-:-:S05]  /*49150*/  IADD3 R2, P4, PT, R22, R17, RZ ;  /* 0x0000001116027210 */ /* 0x001fca0007f9e0ff */
        /* <DEDUP_REMOVED lines=16> */
[----:B------:R-:W-:Y:S01]  /*49260*/  PRMT R67, RZ, 0x7610, R67 ;  /* 0x00007610ff437816 */ /* 0x000fe20000000043 */
[----:B------:R-:W1:Y:S02]  /*49270*/  LDCU UR4, c[0x0][0x3b0] ;  /* 0x00007600ff0477ac */ /* 0x000e640008000800 */
[----:B------:R-:W-:Y:S01]  /*49280*/  SHF.R.S32.HI R24, RZ, 0x1f, R22 ;  /* 0x0000001fff187819 */ /* 0x000fe20000011416 */
[----:B------:R0:W-:Y:S02]  /*49290*/  STL [R1+0x166c], R3 ;  /* 0x00166c0301007387 */ /* 0x0001e40000100800 */
[----:B0-----:R-:W-:-:S04]  /*492a0*/  IADD3 R2, P4, PT, R22, R18, RZ ;  /* 0x0000001216027210 */ /* 0x001fc80007f9e0ff */
[----:B------:R-:W-:Y:S02]  /*492b0*/  @!P2 IMAD.IADD R21, R21, 0x1, -R19 ;  /* 0x000000011515a824 */ /* 0x000fe400078e0a13 */
[----:B------:R-:W-:Y:S01]  /*492c0*/  IMAD.X R3, R24, 0x1, R16, P4 ;  /* 0x0000000118037824 */ /* 0x000fe200020e0610 */
[----:B------:R0:W-:Y:S01]  /*492d0*/  STL [R1+0x1528], R2 ;  /* 0x0015280201007387 */ /* 0x0001e20000100800 */
[----:B------:R-:W-:Y:S01]  /*492e0*/  @P6 IMAD.MOV.U32 R28, RZ, RZ, R2 ;  /* 0x000000ffff1c6224 */ /* 0x000fe200078e0002 */
[----:B------:R-:W-:Y:S01]  /*492f0*/  ISETP.GT.U32.AND P2, PT, R19, R21, PT ;  /* 0x000000151300720c */ /* 0x000fe20003f44070 */
[----:B------:R-:W-:Y:S01]  /*49300*/  @P6 IMAD.MOV.U32 R29, RZ, RZ, R3 ;  /* 0x000000ffff1d6224 */ /* 0x000fe200078e0003 */
[----:B------:R1:W-:Y:S01]  /*49310*/  STL [R1+0x1524], R3 ;  /* 0x0015240301007387 */ /* 0x0003e20000100800 */
        /* <DEDUP_REMOVED lines=16> */
[----:B------:R-:W-:Y:S01]  /*49420*/  PRMT R68, RZ, 0x7610, R68 ;  /* 0x00007610ff447816 */ /* 0x000fe20000000044 */
[----:B------:R0:W-:Y:S01]  /*49430*/  STL [R1+0x1520], R2 ;  /* 0x0015200201007387 */ /* 0x0001e20000100800 */
[----:B------:R-:W-:Y:S01]  /*49440*/  PRMT R65, RZ, 0x7610, R65 ;  /* 0x00007610ff417816 */ /* 0x000fe20000000041 */
[----:B------:R-:W1:Y:S01]  /*49450*/  LDCU UR4, c[0x0][0x3b0] ;  /* 0x00007600ff0477ac */ /* 0x000e620008000800 */
[----:B------:R-:W-:Y:S01]  /*49460*/  SHF.R.S32.HI R24, RZ, 0x1f, R22 ;  /* 0x0000001fff187819 */ /* 0x000fe20000011416 */
[----:B------:R4:W-:Y:S04]  /*49470*/  STL [R1+0x151c], R3 ;  /* 0x00151c0301007387 */ /* 0x0009e80000100800 */
[----:B------:R1:W2:Y:S01]  /*49480*/  @P6 LDG.E.U8 R68, desc[UR18][R28.64] ;  /* 0x000000121c446981 */ /* 0x0002a2000c1e1100 */
[----:B0-----:R-:W-:Y:S01]  /*49490*/  IADD3 R2, P4, PT, R22, R18, RZ ;  /* 0x0000001216027210 */ /* 0x001fe20007f9e0ff */
[----:B------:R-:W-:-:S04]  /*494a0*/  @!P2 IMAD.IADD R21, R21, 0x1, -R19 ;  /* 0x000000011515a824 */ /* 0x000fc800078e0a13 */
[----:B----4-:R-:W-:Y:S01]  /*494b0*/  IMAD.X R3, R24, 0x1, R16, P4 ;  /* 0x0000000118037824 */ /* 0x010fe200020e0610 */
[----:B------:R0:W-:Y:S01]  /*494c0*/  STL [R1+0x1678], R2 ;  /* 0x0016780201007387 */ /* 0x0001e20000100800 */
[----:B-1----:R-:W-:Y:S01]  /*494d0*/  @P6 IMAD.MOV.U32 R28, RZ, RZ, R2 ;  /* 0x000000ffff1c6224 */ /* 0x002fe200078e0002 */
        /* <DEDUP_REMOVED lines=11> */
[----:B------:R0:W4:Y:S03]  /*49590*/  @P0 LDG.E.U8 R65, desc[UR18][R24.64] ;  /* 0x0000001218410981 */ /* 0x000126000c1e1100 */
        /* <DEDUP_REMOVED lines=16> */
[----:B---3--:R-:W-:Y:S01]  /*496a0*/  IMAD.X R3, R24, 0x1, R16, P4 ;  /* 0x0000000118037824 */ /* 0x008fe200020e0610 */
        /* <DEDUP_REMOVED lines=13> */
[----:B------:R0:W3:Y:S03]  /*49780*/  @P0 LDG.E.U8 R63, desc[UR18][R24.64] ;  /* 0x00000012183f0981 */ /* 0x0000e6000c1e1100 */
        /* <DEDUP_REMOVED lines=16> */
[----:B------:R-:W-:Y:S01]  /*49890*/  IMAD.X R3, R24, 0x1, R16, P4 ;  /* 0x0000000118037824 */ /* 0x000fe200020e0610 */
        /* <DEDUP_REMOVED lines=408> */
[----:B0-----:R-:W-:Y:S02]  /*4b220*/  IADD3 R2, P5, PT, R22, R17, RZ ;  /* 0x0000001116027210 */ /* 0x001fe40007fbe0ff */
[----:B------:R-:W-:-:S03]  /*4b230*/  ISETP.GE.AND P4, PT, R23, RZ, PT ;  /* 0x000000ff1700720c */ /* 0x000fc60003f86270 */
[----:B-1----:R-:W-:Y:S02]  /*4b240*/  IMAD.X R3, R24, 0x1, R15, P5 ;  /* 0x0000000118037824 */ /* 0x002fe400028e060f */
[----:B------:R-:W-:Y:S02]  /*4b250*/  @P0 IMAD.MOV.U32 R22, RZ, RZ, R2 ;  /* 0x000000ffff160224 */ /* 0x000fe400078e0002 */
[----:B------:R-:W-:Y:S02]  /*4b260*/  @P0 IMAD.MOV.U32 R23, RZ, RZ, R3 ;  /* 0x000000ffff170224 */ /* 0x000fe400078e0003 */
[----:B------:R-:W-:-:S03]  /*4b270*/  @!P2 IMAD.IADD R21, R21, 0x1, -R19 ;  /* 0x000000011515a824 */ /* 0x000fc600078e0a13 */
[----:B------:R0:W4:Y:S01]  /*4b280*/  @P0 LDG.E.U8 R35, desc[UR18][R22.64] ;  /* 0x0000001216230981 */ /* 0x000122000c1e1100 */
[----:B------:R-:W-:Y:S02]  /*4b290*/  @!P4 IMAD.MOV R21, RZ, RZ, -R21 ;  /* 0x000000ffff15c224 */ /* 0x000fe400078e0a15 */
[----:B0-----:R-:W-:-:S03]  /*4b2a0*/  VIADD R23, R0, 0xfa ;  /* 0x000000fa00177836 */ /* 0x001fc60000000000 */
[----:B------:R-:W-:Y:S02]  /*4b2b0*/  SEL R24, R26, R21, !P3 ;  /* 0x000000151a187207 */ /* 0x000fe40005800000 */
[----:B------:R-:W-:-:S03]  /*4b2c0*/  IABS R22, R23 ;  /* 0x0000001700167213 */ /* 0x000fc60000000000 */
[----:B------:R-:W-:Y:S01]  /*4b2d0*/  IMAD R24, R24, UR4, RZ ;  /* 0x0000000418187c24 */ /* 0x000fe2000f8e02ff */
[----:B------:R0:W-:Y:S01]  /*4b2e0*/  STL [R1+0x1490], R2 ;  /* 0x0014900201007387 */ /* 0x0001e20000100800 */
[----:B------:R-:W-:Y:S01]  /*4b2f0*/  IMAD.HI.U32 R21, R20, R22, RZ ;  /* 0x0000001614157227 */ /* 0x000fe200078e00ff */
[----:B------:R-:W-:Y:S02]  /*4b300*/  PRMT R36, RZ, 0x7610, R36 ;  /* 0x00007610ff247816 */ /* 0x000fe40000000024 */
[----:B------:R-:W-:Y:S01]  /*4b310*/  PRMT R33, RZ, 0x7610, R33 ;  /* 0x00007610ff217816 */ /* 0x000fe20000000021 */
[----:B------:R-:W1:Y:S01]  /*4b320*/  LDCU UR4, c[0x0][0x3b0] ;  /* 0x00007600ff0477ac */ /* 0x000e620008000800 */
[----:B------:R-:W-:Y:S01]  /*4b330*/  IMAD.MOV R21, RZ, RZ, -R21 ;  /* 0x000000ffff157224 */ /* 0x000fe200078e0a15 */
[----:B0-----:R-:W-:-:S03]  /*4b340*/  IADD3 R2, P2, PT, R24, R18, RZ ;  /* 0x0000001218027210 */ /* 0x001fc60007f5e0ff */
[C---:B------:R-:W-:Y:S01]  /*4b350*/  IMAD R21, R19.reuse, R21, R22 ;  /* 0x0000001513157224 */ /* 0x040fe200078e0216 */
[----:B------:R-:W-:Y:S01]  /*4b360*/  SHF.R.S32.HI R22, RZ, 0x1f, R24 ;  /* 0x0000001fff167819 */ /* 0x000fe20000011418 */
[----:B------:R0:W-:Y:S04]  /*4b370*/  STL [R1+0x148c], R3 ;  /* 0x00148c0301007387 */ /* 0x0001e80000100800 */
[----:B------:R1:W2:Y:S04]  /*4b380*/  @P6 LDG.E.U8 R36, desc[UR18][R28.64] ;  /* 0x000000121c246981 */ /* 0x0002a8000c1e1100 */
[----:B------:R3:W-:Y:S01]  /*4b390*/  STL [R1+0x1710], R2 ;  /* 0x0017100201007387 */ /* 0x0007e20000100800 */
[----:B0-----:R-:W-:Y:S01]  /*4b3a0*/  IMAD.X R3, R22, 0x1, R16, P2 ;  /* 0x0000000116037824 */ /* 0x001fe200010e0610 */
[----:B------:R-:W-:Y:S01]  /*4b3b0*/  ISETP.GT.U32.AND P2, PT, R19, R21, PT ;  /* 0x000000151300720c */ /* 0x000fe20003f44070 */
[----:B-1----:R-:W-:Y:S01]  /*4b3c0*/  @P6 IMAD.MOV.U32 R28, RZ, RZ, R2 ;  /* 0x000000ffff1c6224 */ /* 0x002fe200078e0002 */
[----:B---3--:R-:W-:Y:S01]  /*4b3d0*/  IADD3 R2, P4, PT, R24, R17, RZ ;  /* 0x0000001118027210 */ /* 0x008fe20007f9e0ff */
[----:B------:R-:W-:Y:S01]  /*4b3e0*/  @P6 IMAD.MOV.U32 R29, RZ, RZ, R3 ;  /* 0x000000ffff1d6224 */ /* 0x000fe200078e0003 */
[----:B------:R0:W-:Y:S03]  /*4b3f0*/  STL [R1+0x170c], R3 ;  /* 0x00170c0301007387 */ /* 0x0001e60000100800 */
[----:B------:R-:W-:-:S02]  /*4b400*/  @P0 IMAD.MOV.U32 R24, RZ, RZ, R2 ;  /* 0x000000ffff180224 */ /* 0x000fc400078e0002 */
[----:B0-----:R-:W-:Y:S02]  /*4b410*/  IMAD.X R3, R22, 0x1, R15, P4 ;  /* 0x0000000116037824 */ /* 0x001fe400020e060f */
[----:B------:R-:W-:Y:S01]  /*4b420*/  VIADD R22, R0, 0xf7 ;  /* 0x000000f700167836 */ /* 0x000fe20000000000 */
[----:B------:R-:W-:Y:S01]  /*4b430*/  ISETP.GE.AND P4, PT, R23, RZ, PT ;  /* 0x000000ff1700720c */ /* 0x000fe20003f86270 */
[----:B------:R-:W-:Y:S02]  /*4b440*/  @!P2 IMAD.IADD R21, R21, 0x1, -R19 ;  /* 0x000000011515a824 */ /* 0x000fe400078e0a13 */
[----:B------:R-:W-:Y:S01]  /*4b450*/  @P0 IMAD.MOV.U32 R25, RZ, RZ, R3 ;  /* 0x000000ffff190224 */ /* 0x000fe200078e0003 */
[----:B------:R-:W-:Y:S02]  /*4b460*/  IABS R23, R22 ;  /* 0x0000001600177213 */ /* 0x000fe40000000000 */
[----:B------:R-:W-:Y:S02]  /*4b470*/  ISETP.GT.U32.AND P5, PT, R19, R21, PT ;  /* 0x000000151300720c */ /* 0x000fe40003fa4070 */
[----:B------:R0:W3:Y:S01]  /*4b480*/  @P0 LDG.E.U8 R33, desc[UR18][R24.64] ;  /* 0x0000001218210981 */ /* 0x0000e2000c1e1100 */
[----:B------:R-:W-:Y:S01]  /*4b490*/  ISETP.GE.AND P2, PT, R22, RZ, PT ;  /* 0x000000ff1600720c */ /* 0x000fe20003f46270 */
[----:B0-----:R-:W-:-:S04]  /*4b4a0*/  IMAD.HI.U32 R24, R20, R23, RZ ;  /* 0x0000001714187227 */ /* 0x001fc800078e00ff */
[----:B------:R-:W-:-:S04]  /*4b4b0*/  IMAD.MOV R24, RZ, RZ, -R24 ;  /* 0x000000ffff187224 */ /* 0x000fc800078e0a18 */
[----:B------:R-:W-:Y:S02]  /*4b4c0*/  IMAD R22, R19, R24, R23 ;  /* 0x0000001813167224 */ /* 0x000fe400078e0217 */
[----:B------:R-:W-:-:S03]  /*4b4d0*/  @!P5 IMAD.IADD R21, R21, 0x1, -R19 ;  /* 0x000000011515d824 */ /* 0x000fc600078e0a13 */
[----:B------:R-:W-:Y:S01]  /*4b4e0*/  ISETP.GT.U32.AND P5, PT, R19, R22, PT ;  /* 0x000000161300720c */ /* 0x000fe20003fa4070 */
[----:B------:R-:W-:Y:S02]  /*4b4f0*/  @!P4 IMAD.MOV R21, RZ, RZ, -R21 ;  /* 0x000000ffff15c224 */ /* 0x000fe400078e0a15 */
[----:B------:R-:W-:-:S03]  /*4b500*/  VIADD R23, R0, 0xfb ;  /* 0x000000fb00177836 */ /* 0x000fc60000000000 */
[----:B------:R-:W-:Y:S02]  /*4b510*/  SEL R24, R26, R21, !P3 ;  /* 0x000000151a187207 */ /* 0x000fe40005800000 */
[----:B------:R-:W-:-:S05]  /*4b520*/  IABS R21, R23 ;  /* 0x0000001700157213 */ /* 0x000fca0000000000 */
[----:B------:R-:W-:-:S05]  /*4b530*/  @!P5 IMAD.IADD R22, R22, 0x1, -R19 ;  /* 0x000000011616d824 */ /* 0x000fca00078e0a13 */
[----:B------:R-:W-:Y:S01]  /*4b540*/  ISETP.GT.U32.AND P4, PT, R19, R22, PT ;  /* 0x000000161300720c */ /* 0x000fe20003f84070 */
[----:B------:R-:W-:-:S04]  /*4b550*/  IMAD.HI.U32 R27, R20, R21, RZ ;  /* 0x00000015141b7227 */ /* 0x000fc800078e00ff */
[----:B------:R-:W-:Y:S01]  /*4b560*/  IMAD R24, R24, UR4, RZ ;  /* 0x0000000418187c24 */ /* 0x000fe2000f8e02ff */
[----:B------:R-:W0:Y:S01]  /*4b570*/  LDCU UR4, c[0x0][0x3b0] ;  /* 0x00007600ff0477ac */ /* 0x000e220008000800 */
[----:B------:R-:W-:Y:S01]  /*4b580*/  IMAD.MOV R27, RZ, RZ, -R27 ;  /* 0x000000ffff1b7224 */ /* 0x000fe200078e0a1b */
[----:B------:R-:W-:-:S03]  /*4b590*/  PRMT R34, RZ, 0x7610, R34 ;  /* 0x00007610ff227816 */ /* 0x000fc60000000022 */
[C---:B------:R-:W-:Y:S01]  /*4b5a0*/  IMAD R21, R19.reuse, R27, R21 ;  /* 0x0000001b13157224 */ /* 0x040fe200078e0215 */
[----:B------:R1:W-:Y:S01]  /*4b5b0*/  STL [R1+0x1718], R2 ;  /* 0x0017180201007387 */ /* 0x0003e20000100800 */
[----:B------:R-:W-:Y:S01]  /*4b5c0*/  @!P4 IMAD.IADD R22, R22, 0x1, -R19 ;  /* 0x000000011616c824 */ /* 0x000fe200078e0a13 */
[----:B------:R-:W-:Y:S02]  /*4b5d0*/  SHF.R.S32.HI R25, RZ, 0x1f, R24 ;  /* 0x0000001fff197819 */ /* 0x000fe40000011418 */
[----:B------:R0:W2:Y:S01]  /*4b5e0*/  @P6 LDG.E.U8 R34, desc[UR18][R28.64] ;  /* 0x000000121c226981 */ /* 0x0000a2000c1e1100 */
[----:B------:R-:W-:Y:S01]  /*4b5f0*/  @!P2 IMAD.MOV R22, RZ, RZ, -R22 ;  /* 0x000000ffff16a224 */ /* 0x000fe200078e0a16 */
[----:B------:R-:W-:Y:S02]  /*4b600*/  ISETP.GT.U32.AND P2, PT, R19, R21, PT ;  /* 0x000000151300720c */ /* 0x000fe40003f44070 */
[----:B-1----:R-:W-:Y:S01]  /*4b610*/  IADD3 R2, P5, PT, R24, R18, RZ ;  /* 0x0000001218027210 */ /* 0x002fe20007fbe0ff */
[----:B------:R1:W-:Y:S01]  /*4b620*/  STL [R1+0x1714], R3 ;  /* 0x0017140301007387 */ /* 0x0003e20000100800 */
[----:B------:R-:W-:-:S03]  /*4b630*/  SEL R22, R26, R22, !P3 ;  /* 0x000000161a167207 */ /* 0x000fc60005800000 */
[----:B------:R1:W-:Y:S01]  /*4b640*/  STL [R1+0x1478], R2 ;  /* 0x0014780201007387 */ /* 0x0003e20000100800 */
[----:B0-----:R-:W-:Y:S02]  /*4b650*/  @P6 IMAD.MOV.U32 R28, RZ, RZ, R2 ;  /* 0x000000ffff1c6224 */ /* 0x001fe400078e0002 */
[----:B-1----:R-:W-:Y:S01]  /*4b660*/  IMAD.X R3, R25, 0x1, R16, P5 ;  /* 0x0000000119037824 */ /* 0x002fe200028e0610 */
[----:B------:R-:W-:-:S04]  /*4b670*/  IADD3 R2, P4, PT, R24, R17, RZ ;  /* 0x0000001118027210 */ /* 0x000fc80007f9e0ff */
[----:B------:R0:W-:Y:S01]  /*4b680*/  STL [R1+0x1474], R3 ;  /* 0x0014740301007387 */ /* 0x0001e20000100800 */
[----:B------:R-:W-:-:S03]  /*4b690*/  @P6 IMAD.MOV.U32 R29, RZ, RZ, R3 ;  /* 0x000000ffff1d6224 */ /* 0x000fc600078e0003 */
[----:B------:R1:W-:Y:S01]  /*4b6a0*/  STL [R1+0x1470], R2 ;  /* 0x0014700201007387 */ /* 0x0003e20000100800 */
[----:B------:R-:W-:Y:S01]  /*4b6b0*/  @P0 IMAD.MOV.U32 R24, RZ, RZ, R2 ;  /* 0x000000ffff180224 */ /* 0x000fe200078e0002 */
[----:B------:R-:W-:Y:S01]  /*4b6c0*/  PRMT R80, RZ, 0x7610, R80 ;  /* 0x00007610ff507816 */ /* 0x000fe20000000050 */
[----:B------:R-:W-:Y:S02]  /*4b6d0*/  @!P2 IMAD.IADD R21, R21, 0x1, -R19 ;  /* 0x000000011515a824 */ /* 0x000fe400078e0a13 */
[----:B0-----:R-:W-:-:S03]  /*4b6e0*/  IMAD.X R3, R25, 0x1, R15, P4 ;  /* 0x0000000119037824 */ /* 0x001fc600020e060f */
[----:B------:R0:W2:Y:S01]  /*4b6f0*/  @P6 LDG.E.U8 R80, desc[UR18][R30.64] ;  /* 0x000000121e506981 */ /* 0x0000a2000c1e1100 */
[----:B-1----:R-:W-:-:S03]  /*4b700*/  IMAD R2, R22, UR4, RZ ;  /* 0x0000000416027c24 */ /* 0x002fc6000f8e02ff */
[----:B------:R1:W-:Y:S01]  /*4b710*/  STL [R1+0x146c], R3 ;  /* 0x00146c0301007387 */ /* 0x0003e20000100800 */
[----:B------:R-:W-:Y:S01]  /*4b720*/  @P0 IMAD.MOV.U32 R25, RZ, RZ, R3 ;  /* 0x000000ffff190224 */ /* 0x000fe200078e0003 */
[----:B------:R-:W-:Y:S01]  /*4b730*/  ISETP.GT.U32.AND P2, PT, R19, R21, PT ;  /* 0x000000151300720c */ /* 0x000fe20003f44070 */
[----:B------:R-:W1:Y:S01]  /*4b740*/  LDCU UR4, c[0x0][0x3b0] ;  /* 0x00007600ff0477ac */ /* 0x000e620008000800 */
[----:B------:R-:W-:Y:S02]  /*4b750*/  IADD3 R4, P4, PT, R2, R18, RZ ;  /* 0x0000001202047210 */ /* 0x000fe40007f9e0ff */
[----:B-1----:R-:W-:Y:S02]  /*4b760*/  SHF.R.S32.HI R3, RZ, 0x1f, R2 ;  /* 0x0000001fff037819 */ /* 0x002fe40000011402 */
[----:B0-----:R-:W-:-:S03]  /*4b770*/  PRMT R30, RZ, 0x7610, R30 ;  /* 0x00007610ff1e7816 */ /* 0x001fc6000000001e */
[----:B------:R-:W-:Y:S01]  /*4b780*/  IMAD.X R5, R3, 0x1, R16, P4 ;  /* 0x0000000103057824 */ /* 0x000fe200020e0610 */
[----:B------:R-:W-:Y:S01]  /*4b790*/  ISETP.GE.AND P4, PT, R23, RZ, PT ;  /* 0x000000ff1700720c */ /* 0x000fe20003f86270 */
[----:B------:R-:W-:Y:S01]  /*4b7a0*/  VIADD R23, R0, 0xfc ;  /* 0x000000fc00177836 */ /* 0x000fe20000000000 */
[----:B------:R0:W2:Y:S01]  /*4b7b0*/  @P0 LDG.E.U8 R30, desc[UR18][R24.64] ;  /* 0x00000012181e0981 */ /* 0x0000a2000c1e1100 */
[----:B------:R-:W-:-:S03]  /*4b7c0*/  PRMT R31, RZ, 0x7610, R31 ;  /* 0x00007610ff1f7816 */ /* 0x000fc6000000001f */
[----:B------:R-:W-:Y:S01]  /*4b7d0*/  IABS R22, R23 ;  /* 0x0000001700167213 */ /* 0x000fe20000000000 */
[----:B------:R-:W-:Y:S02]  /*4b7e0*/  @!P2 IMAD.IADD R21, R21, 0x1, -R19 ;  /* 0x000000011515a824 */ /* 0x000fe400078e0a13 */
[----:B0-----:R-:W-:Y:S02]  /*4b7f0*/  @P6 IMAD.MOV.U32 R24, RZ, RZ, R4 ;  /* 0x000000ffff186224 */ /* 0x001fe400078e0004 */
[----:B------:R-:W-:Y:S02]  /*4b800*/  @P6 IMAD.MOV.U32 R25, RZ, RZ, R5 ;  /* 0x000000ffff196224 */ /* 0x000fe400078e0005 */
[----:B------:R-:W-:-:S03]  /*4b810*/  @!P4 IMAD.MOV R21, RZ, RZ, -R21 ;  /* 0x000000ffff15c224 */ /* 0x000fc600078e0a15 */
[----:B------:R0:W2:Y:S02]  /*4b820*/  @P6 LDG.E.U8 R31, desc[UR18][R24.64] ;  /* 0x00000012181f6981 */ /* 0x0000a4000c1e1100 */
        /* <DEDUP_REMOVED lines=8> */
[----:B------:R-:W1:Y:S02]  /*4b8b0*/  LDCU UR4, c[0x0][0x3b0] ;  /* 0x00007600ff0477ac */ /* 0x000e640008000800 */
[----:B------:R-:W-:Y:S01]  /*4b8c0*/  SHF.R.S32.HI R24, RZ, 0x1f, R22 ;  /* 0x0000001fff187819 */ /* 0x000fe20000011416 */
[----:B------:R1:W-:Y:S04]  /*4b8d0*/  STL [R1+0x1704], R5 ;  /* 0x0017040501007387 */ /* 0x0003e80000100800 */
[----:B------:R1:W2:Y:S01]  /*4b8e0*/  @P6 LDG.E.U8 R32, desc[UR18][R28.64] ;  /* 0x000000121c206981 */ /* 0x0002a2000c1e1100 */
[----:B0-----:R-:W-:Y:S01]  /*4b8f0*/  IADD3 R4, P4, PT, R22, R18, RZ ;  /* 0x0000001216047210 */ /* 0x001fe20007f9e0ff */
[----:B------:R-:W-:Y:S01]  /*4b900*/  @!P2 IMAD.IADD R21, R21, 0x1, -R19 ;  /* 0x000000011515a824 */ /* 0x000fe200078e0a13 */
[----:B-1----:R-:W-:-:S03]  /*4b910*/  PRMT R29, RZ, 0x7610, R29 ;  /* 0x00007610ff1d7816 */ /* 0x002fc6000000001d */
[----:B------:R-:W-:Y:S01]  /*4b920*/  IMAD.X R5, R24, 0x1, R16, P4 ;  /* 0x0000000118057824 */ /* 0x000fe200020e0610 */
[----:B------:R-:W-:Y:S01]  /*4b930*/  ISETP.GT.U32.AND P2, PT, R19, R21, PT ;  /* 0x000000151300720c */ /* 0x000fe20003f44070 */
[----:B------:R0:W-:Y:S04]  /*4b940*/  STL [R1+0x1720], R4 ;  /* 0x0017200401007387 */ /* 0x0001e80000100800 */
[----:B------:R0:W2:Y:S01]  /*4b950*/  @P6 LDG.E.U8 R29, desc[UR18][R4.64] ;  /* 0x00000012041d6981 */ /* 0x0000a2000c1e1100 */
[----:B------:R-:W-:-:S03]  /*4b960*/  ISETP.GE.AND P4, PT, R23, RZ, PT ;  /* 0x000000ff1700720c */ /* 0x000fc60003f86270 */
[----:B------:R1:W-:Y:S01]  /*4b970*/  STL [R1+0x171c], R5 ;  /* 0x00171c0501007387 */ /* 0x0003e20000100800 */
[----:B0-----:R-:W-:Y:S02]  /*4b980*/  IADD3 R4, P5, PT, R22, R17, RZ ;  /* 0x0000001116047210 */ /* 0x001fe40007fbe0ff */
[----:B------:R-:W-:-:S03]  /*4b990*/  PRMT R28, RZ, 0x7610, R28 ;  /* 0x00007610ff1c7816 */ /* 0x000fc6000000001c */
[----:B-1----:R-:W-:Y:S02]  /*4b9a0*/  IMAD.X R5, R24, 0x1, R15, P5 ;  /* 0x0000000118057824 */ /* 0x002fe400028e060f */
[----:B------:R-:W-:Y:S02]  /*4b9b0*/  @P0 IMAD.MOV.U32 R22, RZ, RZ, R4 ;  /* 0x000000ffff160224 */ /* 0x000fe400078e0004 */
[----:B------:R-:W-:Y:S02]  /*4b9c0*/  @!P2 IMAD.IADD R21, R21, 0x1, -R19 ;  /* 0x000000011515a824 */ /* 0x000fe400078e0a13 */
[----:B------:R-:W-:Y:S02]  /*4b9d0*/  VIADD R25, R0, 0xfd ;  /* 0x000000fd00197836 */ /* 0x000fe40000000000 */
[----:B------:R-:W-:Y:S02]  /*4b9e0*/  @P0 IMAD.MOV.U32 R23, RZ, RZ, R5 ;  /* 0x000000ffff170224 */ /* 0x000fe400078e0005 */
[----:B------:R-:W-:-:S03]  /*4b9f0*/  @!P4 IMAD.MOV R21, RZ, RZ, -R21 ;  /* 0x000000ffff15c224 */ /* 0x000fc600078e0a15 */
[----:B------:R0:W2:Y:S01]  /*4ba00*/  @P0 LDG.E.U8 R28, desc[UR18][R22.64] ;  /* 0x00000012161c0981 */ /* 0x0000a2000c1e1100 */
[----:B------:R-:W-:Y:S01]  /*4ba10*/  VIADD R24, R0, 0xfe ;  /* 0x000000fe00187836 */ /* 0x000fe20000000000 */
[----:B------:R-:W-:Y:S02]  /*4ba20*/  SEL R27, R26, R21, !P3 ;  /* 0x000000151a1b7207 */ /* 0x000fe40005800000 */
[----:B0-----:R-:W-:Y:S01]  /*4ba30*/  IABS R22, R25 ;  /* 0x0000001900167213 */ /* 0x001fe20000000000 */
[----:B------:R0:W-:Y:S04]  /*4ba40*/  STL [R1+0x1728], R4 ;  /* 0x0017280401007387 */ /* 0x0001e80000100800 */
[----:B------:R-:W-:Y:S01]  /*4ba50*/  IMAD.HI.U32 R21, R20, R22, RZ ;  /* 0x0000001614157227 */ /* 0x000fe200078e00ff */
[----:B------:R-:W-:-:S03]  /*4ba60*/  IABS R23, R24 ;  /* 0x0000001800177213 */ /* 0x000fc60000000000 */
[----:B------:R-:W-:Y:S02]  /*4ba70*/  IMAD.MOV R21, RZ, RZ, -R21 ;  /* 0x000000ffff157224 */ /* 0x000fe400078e0a15 */
[----:B0-----:R-:W-:Y:S01]  /*4ba80*/  IMAD R4, R27, UR4, RZ ;  /* 0x000000041b047c24 */ /* 0x001fe2000f8e02ff */
[----:B------:R0:W-:Y:S01]  /*4ba90*/  STL [R1+0x1724], R5 ;  /* 0x0017240501007387 */ /* 0x0001e20000100800 */
[----:B------:R-:W-:Y:S02]  /*4baa0*/  IMAD R21, R19, R21, R22 ;  /* 0x0000001513157224 */ /* 0x000fe400078e0216 */
[----:B------:R-:W-:Y:S01]  /*4bab0*/  IMAD.HI.U32 R20, R20, R23, RZ ;  /* 0x0000001714147227 */ /* 0x000fe200078e00ff */
[----:B------:R-:W1:Y:S01]  /*4bac0*/  LDCU UR4, c[0x0][0x3b0] ;  /* 0x00007600ff0477ac */ /* 0x000e620008000800 */
[----:B------:R-:W-:Y:S02]  /*4bad0*/  SHF.R.S32.HI R22, RZ, 0x1f, R4 ;  /* 0x0000001fff167819 */ /* 0x000fe40000011404 */
[----:B0-----:R-:W-:Y:S01]  /*4bae0*/  IADD3 R5, P2, PT, R4, R18, RZ ;  /* 0x0000001204057210 */ /* 0x001fe20007f5e0ff */
[----:B------:R-:W-:-:S04]  /*4baf0*/  IMAD.MOV R20, RZ, RZ, -R20 ;  /* 0x000000ffff147224 */ /* 0x000fc800078e0a14 */
[----:B------:R-:W-:Y:S01]  /*4bb00*/  IMAD.X R6, R22, 0x1, R16, P2 ;  /* 0x0000000116067824 */ /* 0x000fe200010e0610 */
[C---:B------:R-:W-:Y:S01]  /*4bb10*/  ISETP.GT.U32.AND P2, PT, R19.reuse, R21, PT ;  /* 0x000000151300720c */ /* 0x040fe20003f44070 */
[----:B------:R-:W-:-:S05]  /*4bb20*/  IMAD R20, R19, R20, R23 ;  /* 0x0000001413147224 */ /* 0x000fca00078e0217 */
[----:B------:R-:W-:Y:S02]  /*4bb30*/  ISETP.GT.U32.AND P5, PT, R19, R20, PT ;  /* 0x000000141300720c */ /* 0x000fe40003fa4070 */
[----:B------:R-:W-:Y:S01]  /*4bb40*/  IADD3 R4, P4, PT, R4, R17, RZ ;  /* 0x0000001104047210 */ /* 0x000fe20007f9e0ff */
[----:B------:R-:W-:Y:S04]  /*4bb50*/  STL [R1+0x820], R5 ;  /* 0x0008200501007387 */ /* 0x000fe80000100800 */
[----:B------:R0:W-:Y:S01]  /*4bb60*/  STL [R1+0x81c], R6 ;  /* 0x00081c0601007387 */ /* 0x0001e20000100800 */
[----:B------:R-:W-:Y:S02]  /*4bb70*/  @!P2 IMAD.IADD R21, R21, 0x1, -R19 ;  /* 0x000000011515a824 */ /* 0x000fe400078e0a13 */
[----:B------:R-:W-:-:S03]  /*4bb80*/  @P6 IMAD.MOV.U32 R7, RZ, RZ, R6 ;  /* 0x000000ffff076224 */ /* 0x000fc600078e0006 */
[----:B------:R-:W-:Y:S01]  /*4bb90*/  ISETP.GT.U32.AND P2, PT, R19, R21, PT ;  /* 0x000000151300720c */ /* 0x000fe20003f44070 */
[----:B0-----:R-:W-:Y:S02]  /*4bba0*/  @P6 IMAD.MOV.U32 R6, RZ, RZ, R5 ;  /* 0x000000ffff066224 */ /* 0x001fe400078e0005 */
[----:B------:R-:W-:Y:S01]  /*4bbb0*/  IMAD.X R5, R22, 0x1, R15, P4 ;  /* 0x0000000116057824 */ /* 0x000fe200020e060f */
[----:B------:R-:W-:Y:S01]  /*4bbc0*/  IADD3 R2, P4, PT, R2, R17, RZ ;  /* 0x0000001102027210 */ /* 0x000fe20007f9e0ff */
[----:B------:R-:W-:Y:S01]  /*4bbd0*/  @!P5 IMAD.IADD R20, R20, 0x1, -R19 ;  /* 0x000000011414d824 */ /* 0x000fe200078e0a13 */
[----:B------:R-:W-:-:S03]  /*4bbe0*/  ISETP.GE.AND P5, PT, R25, RZ, PT ;  /* 0x000000ff1900720c */ /* 0x000fc60003fa6270 */
[----:B------:R-:W-:Y:S01]  /*4bbf0*/  IMAD.X R3, R3, 0x1, R15, P4 ;  /* 0x0000000103037824 */ /* 0x000fe200020e060f */
[----:B------:R-:W-:-:S03]  /*4bc00*/  ISETP.GT.U32.AND P4, PT, R19, R20, PT ;  /* 0x000000141300720c */ /* 0x000fc60003f84070 */
[----:B------:R-:W-:Y:S01]  /*4bc10*/  @!P2 IMAD.IADD R21, R21, 0x1, -R19 ;  /* 0x000000011515a824 */ /* 0x000fe200078e0a13 */
[----:B------:R-:W-:-:S05]  /*4bc20*/  ISETP.GE.AND P2, PT, R24, RZ, PT ;  /* 0x000000ff1800720c */ /* 0x000fca0003f46270 */
[----:B------:R-:W-:-:S04]  /*4bc30*/  @!P5 IMAD.MOV R21, RZ, RZ, -R21 ;  /* 0x000000ffff15d224 */ /* 0x000fc800078e0a15 */
[----:B------:R-:W-:Y:S01]  /*4bc40*/  @!P4 IMAD.IADD R20, R20, 0x1, -R19 ;  /* 0x000000011414c824 */ /* 0x000fe200078e0a13 */
[----:B------:R-:W-:Y:S02]  /*4bc50*/  SEL R19, R26, R21, !P3 ;  /* 0x000000151a137207 */ /* 0x000fe40005800000 */
[----:B------:R-:W-:Y:S01]  /*4bc60*/  PRMT R22, RZ, 0x7610, R22 ;  /* 0x00007610ff167816 */ /* 0x000fe20000000016 */
[----:B------:R-:W-:Y:S02]  /*4bc70*/  STL [R1+0x818], R4 ;  /* 0x0008180401007387 */ /* 0x000fe40000100800 */
[----:B-1----:R-:W-:Y:S02]  /*4bc80*/  IMAD R19, R19, UR4, RZ ;  /* 0x0000000413137c24 */ /* 0x002fe4000f8e02ff */
[----:B------:R-:W-:Y:S01]  /*4bc90*/  STL [R1+0x804], R5 ;  /* 0x0008040501007387 */ /* 0x000fe20000100800 */
[----:B------:R-:W-:-:S03]  /*4bca0*/  @!P2 IMAD.MOV R20, RZ, RZ, -R20 ;  /* 0x000000ffff14a224 */ /* 0x000fc600078e0a14 */
[----:B------:R0:W-:Y:S04]  /*4bcb0*/  STL [R1+0x828], R2 ;  /* 0x0008280201007387 */ /* 0x0001e80000100800 */
[----:B------:R0:W2:Y:S01]  /*4bcc0*/  @P0 LDG.E.U8 R22, desc[UR18][R2.64] ;  /* 0x0000001202160981 */ /* 0x0000a2000c1e1100 */
[----:B------:R-:W-:-:S03]  /*4bcd0*/  SHF.R.S32.HI R24, RZ, 0x1f, R19 ;  /* 0x0000001fff187819 */ /* 0x000fc60000011413 */
[----:B------:R1:W-:Y:S01]  /*4bce0*/  STL [R1+0x824], R3 ;  /* 0x0008240301007387 */ /* 0x0003e20000100800 */
[----:B------:R-:W-:Y:S02]  /*4bcf0*/  SEL R21, R26, R20, !P3 ;  /* 0x000000141a157207 */ /* 0x000fe40005800000 */
[----:B------:R-:W-:Y:S02]  /*4bd00*/  PRMT R20, RZ, 0x7610, R20 ;  /* 0x00007610ff147816 */ /* 0x000fe40000000014 */
[----:B------:R-:W-:Y:S01]  /*4bd10*/  PRMT R23, RZ, 0x7610, R23 ;  /* 0x00007610ff177816 */ /* 0x000fe20000000017 */
[----:B------:R-:W3:Y:S01]  /*4bd20*/  LDCU UR4, c[0x0][0x3b0] ;  /* 0x00007600ff0477ac */ /* 0x000ee20008000800 */
[----:B0-----:R-:W-:-:S04]  /*4bd30*/  IADD3 R2, P2, PT, R19, R18, RZ ;  /* 0x0000001213027210 */ /* 0x001fc80007f5e0ff */
[----:B------:R-:W2:Y:S01]  /*4bd40*/  @P0 LDG.E.U8 R23, desc[UR18][R4.64] ;  /* 0x0000001204170981 */ /* 0x000ea2000c1e1100 */
[----:B-1----:R-:W-:-:S03]  /*4bd50*/  IMAD.X R3, R24, 0x1, R16, P2 ;  /* 0x0000000118037824 */ /* 0x002fc600010e0610 */
[----:B------:R0:W-:Y:S04]  /*4bd60*/  STL [R1+0x80c], R2 ;  /* 0x00080c0201007387 */ /* 0x0001e80000100800 */
[----:B------:R0:W2:Y:S04]  /*4bd70*/  @P6 LDG.E.U8 R20, desc[UR18][R2.64] ;  /* 0x0000001202146981 */ /* 0x0000a8000c1e1100 */
[----:B------:R1:W-:Y:S01]  /*4bd80*/  STL [R1+0x808], R3 ;  /* 0x0008080301007387 */ /* 0x0003e20000100800 */
[----:B0-----:R-:W-:-:S05]  /*4bd90*/  IADD3 R2, P2, PT, R19, R17, RZ ;  /* 0x0000001113027210 */ /* 0x001fca0007f5e0ff */
[----:B-1----:R-:W-:Y:S01]  /*4bda0*/  IMAD.X R3, R24, 0x1, R15, P2 ;  /* 0x0000000118037824 */ /* 0x002fe200010e060f */
[----:B------:R0:W-:Y:S04]  /*4bdb0*/  STL [R1+0x814], R2 ;  /* 0x0008140201007387 */ /* 0x0001e80000100800 */
[----:B------:R1:W-:Y:S04]  /*4bdc0*/  STL [R1+0x810], R3 ;  /* 0x0008100301007387 */ /* 0x0003e80000100800 */
[----:B------:R-:W2:Y:S04]  /*4bdd0*/  LDL.LU R87, [R1+0x3ec] ;  /* 0x0003ec0001577983 */ /* 0x000ea80000300800 */
[----:B------:R-:W4:Y:S04]  /*4bde0*/  LDL.LU R88, [R1+0x3e8] ;  /* 0x0003e80001587983 */ /* 0x000f280000300800 */
[----:B------:R-:W4:Y:S04]  /*4bdf0*/  LDL.LU R89, [R1+0x3b4] ;  /* 0x0003b40001597983 */ /* 0x000f280000300800 */
[----:B------:R-:W4:Y:S04]  /*4be00*/  LDL.LU R90, [R1+0x3b0] ;  /* 0x0003b000015a7983 */ /* 0x000f280000300800 */
[----:B------:R-:W4:Y:S04]  /*4be10*/  LDL.LU R91, [R1+0x37c] ;  /* 0x00037c00015b7983 */ /* 0x000f280000300800 */
[----:B------:R-:W4:Y:S01]  /*4be20*/  LDL.LU R92, [R1+0x378] ;  /* 0x00037800015c7983 */ /* 0x000f220000300800 */
[----:B------:R-:W-:-:S03]  /*4be30*/  @P0 IMAD.MOV.U32 R24, RZ, RZ, R2 ;  /* 0x000000ffff180224 */ /* 0x000fc600078e0002 */
[----:B------:R-:W4:Y:S04]  /*4be40*/  LDL.LU R93, [R1+0x344] ;  /* 0x00034400015d7983 */ /* 0x000f280000300800 */
[----:B0-----:R-:W4:Y:S04]  /*4be50*/  LDL.LU R2, [R1+0x340] ;  /* 0x0003400001027983 */ /* 0x001f280000300800 */
[----:B------:R-:W4:Y:S04]  /*4be60*/  LDL.LU R11, [R1+0x30c] ;  /* 0x00030c00010b7983 */ /* 0x000f280000300800 */
[----:B------:R-:W4:Y:S04]  /*4be70*/  LDL.LU R4, [R1+0x304] ;  /* 0x0003040001047983 */ /* 0x000f280000300800 */
[----:B------:R-:W4:Y:S04]  /*4be80*/  LDL.LU R10, [R1+0x28c] ;  /* 0x00028c00010a7983 */ /* 0x000f280000300800 */
[----:B------:R-:W4:Y:S01]  /*4be90*/  LDL.LU R13, [R1+0x288] ;  /* 0x00028800010d7983 */ /* 0x000f220000300800 */
[----:B------:R-:W-:-:S03]  /*4bea0*/  @P0 IMAD.MOV.U32 R25, RZ, RZ, R3 ;  /* 0x000000ffff190224 */ /* 0x000fc600078e0003 */
[----:B------:R-:W4:Y:S04]  /*4beb0*/  LDL.LU R9, [R1+0x1b4] ;  /* 0x0001b40001097983 */ /* 0x000f280000300800 */
[----:B-1----:R-:W4:Y:S04]  /*4bec0*/  LDL.LU R3, [R1+0x1b0] ;  /* 0x0001b00001037983 */ /* 0x002f280000300800 */
[----:B------:R-:W4:Y:S01]  /*4bed0*/  LDL.LU R12, [R1+0x17c] ;  /* 0x00017c00010c7983 */ /* 0x000f220000300800 */
[----:B------:R-:W-:Y:S01]  /*4bee0*/  PRMT R19, RZ, 0x7610, R19 ;  /* 0x00007610ff137816 */ /* 0x000fe20000000013 */
[----:B---3--:R-:W-:Y:S01]  /*4bef0*/  IMAD R21, R21, UR4, RZ ;  /* 0x0000000415157c24 */ /* 0x008fe2000f8e02ff */
[----:B------:R-:W-:Y:S01]  /*4bf00*/  PRMT R27, RZ, 0x7610, R27 ;  /* 0x00007610ff1b7816 */ /* 0x000fe2000000001b */
[----:B------:R-:W3:Y:S04]  /*4bf10*/  LDL.LU R8, [R1+0x178] ;  /* 0x0001780001087983 */ /* 0x000ee80000300800 */
[----:B------:R0:W3:Y:S04]  /*4bf20*/  @P0 LDG.E.U8 R19, desc[UR18][R24.64] ;  /* 0x0000001218130981 */ /* 0x0000e8000c1e1100 */
[----:B------:R-:W3:Y:S04]  /*4bf30*/  LDL.LU R26, [R1+0xd0] ;  /* 0x0000d000011a7983 */ /* 0x000ee80000300800 */
[----:B------:R1:W3:Y:S01]  /*4bf40*/  @P6 LDG.E.U8 R27, desc[UR18][R6.64] ;  /* 0x00000012061b6981 */ /* 0x0002e2000c1e1100 */
[----:B0-----:R-:W-:-:S02]  /*4bf50*/  IADD3 R25, P3, PT, R21, R18, RZ ;  /* 0x0000001215197210 */ /* 0x001fc40007f7e0ff */
[----:B------:R-:W-:Y:S01]  /*4bf60*/  SHF.R.S32.HI R18, RZ, 0x1f, R21 ;  /* 0x0000001fff127819 */ /* 0x000fe20000011415 */
[----:B------:R-:W3:Y:S04]  /*4bf70*/  LDL.LU R6, [R1+0x9c] ;  /* 0x00009c0001067983 */ /* 0x000ee80000300800 */
[----:B------:R-:W3:Y:S01]  /*4bf80*/  LDL.LU R5, [R1+0x98] ;  /* 0x0000980001057983 */ /* 0x000ee20000300800 */
[----:B------:R-:W-:-:S03]  /*4bf90*/  IMAD.X R24, R18, 0x1, R16, P3 ;  /* 0x0000000112187824 */ /* 0x000fc600018e0610 */
[----:B------:R-:W3:Y:S01]  /*4bfa0*/  LDL.LU R14, [R1+0x58] ;  /* 0x00005800010e7983 */ /* 0x000ee20000300800 */
[----:B-1----:R-:W-:-:S03]  /*4bfb0*/  IADD3 R7, P2, PT, R21, R17, RZ ;  /* 0x0000001115077210 */ /* 0x002fc60007f5e0ff */
[----:B------:R-:W3:Y:S04]  /*4bfc0*/  LDL.LU R21, [R1+0x108] ;  /* 0x0001080001157983 */ /* 0x000ee80000300800 */
[----:B------:R0:W-:Y:S04]  /*4bfd0*/  STL [R1+0x800], R25 ;  /* 0x0008001901007387 */ /* 0x0001e80000100800 */
[----:B------:R-:W3:Y:S04]  /*4bfe0*/  LDL.LU R17, [R1+0xd4] ;  /* 0x0000d40001117983 */ /* 0x000ee80000300800 */
[----:B------:R-:W-:Y:S04]  /*4bff0*/  STL [R1+0x7f8], R7 ;  /* 0x0007f80701007387 */ /* 0x000fe80000100800 */
[----:B------:R1:W-:Y:S01]  /*4c000*/  STL [R1+0x7fc], R24 ;  /* 0x0007fc1801007387 */ /* 0x0003e20000100800 */
[----:B0-----:R-:W-:-:S02]  /*4c010*/  @P6 LOP3.LUT R25, R25, R24, RZ, 0x3c, !PT ;  /* 0x0000001819196212 */ /* 0x001fc400078e3cff */
[----:B------:R-:W-:Y:S02]  /*4c020*/  PRMT R16, RZ, 0x7610, R16 ;  /* 0x00007610ff107816 */ /* 0x000fe40000000010 */
[----:B-1----:R-:W-:-:S04]  /*4c030*/  @P6 LOP3.LUT R24, R25, R24, RZ, 0x3c, !PT ;  /* 0x0000001819186212 */ /* 0x002fc800078e3cff */
[----:B------:R-:W-:-:S05]  /*4c040*/  @P6 LOP3.LUT R25, R25, R24, RZ, 0x3c, !PT ;  /* 0x0000001819196212 */ /* 0x000fca00078e3cff */
[----:B------:R0:W3:Y:S02]  /*4c050*/  @P6 LDG.E.U8 R16, desc[UR18][R24.64] ;  /* 0x0000001218106981 */ /* 0x0000e4000c1e1100 */
[----:B0-----:R-:W-:Y:S02]  /*4c060*/  @P0 IMAD.MOV.U32 R24, RZ, RZ, R7 ;  /* 0x000000ffff180224 */ /* 0x001fe400078e0007 */
[----:B------:R-:W0:Y:S01]  /*4c070*/  S2R R7, SR_TID.X ;  /* 0x0000000000077919 */ /* 0x000e220000002100 */
[--C-:B------:R-:W-:Y:S01]  /*4c080*/  IMAD.X R25, R18, 0x1, R15.reuse, P2 ;  /* 0x0000000112197824 */ /* 0x100fe200010e060f */
[----:B------:R-:W-:Y:S01]  /*4c090*/  PRMT R15, RZ, 0x7610, R15 ;  /* 0x00007610ff0f7816 */ /* 0x000fe2000000000f */
[----:B------:R-:W3:Y:S04]  /*4c0a0*/  LDL.LU R18, [R1+0x10c] ;  /* 0x00010c0001127983 */ /* 0x000ee80000300800 */
[----:B------:R1:W-:Y:S04]  /*4c0b0*/  STL [R1+0x7f4], R25 ;  /* 0x0007f41901007387 */ /* 0x0003e80000100800 */
[----:B------:R-:W3:Y:S04]  /*4c0c0*/  @P0 LDG.E.U8 R15, desc[UR18][R24.64] ;  /* 0x00000012180f0981 */ /* 0x000ee8000c1e1100 */
[----:B------:R-:W3:Y:S04]  /*4c0d0*/  LDL.LU R24, [R1+0x144] ;  /* 0x0001440001187983 */ /* 0x000ee80000300800 */
[----:B-1----:R-:W3:Y:S01]  /*4c0e0*/  LDL.LU R25, [R1+0x140] ;  /* 0x0001400001197983 */ /* 0x002ee20000300800 */
[----:B0-----:R-:W-:-:S04]  /*4c0f0*/  LOP3.LUT R7, R7, 0x7f, RZ, 0xc0, !PT ;  /* 0x0000007f07077812 */ /* 0x001fc800078ec0ff */
[----:B------:R-:W-:-:S05]  /*4c100*/  LOP3.LUT R7, R7, 0x10, RZ, 0x3c, !PT ;  /* 0x0000001007077812 */ /* 0x000fca00078e3cff */
[----:B--2---:R0:W-:Y:S04]  /*4c110*/  STS.U8 [R7+UR5+0x12880], R87 ;  /* 0x0128805707007988 */ /* 0x0041e80008000005 */
[----:B----4-:R1:W-:Y:S04]  /*4c120*/  STS.U8 [R7+UR5+0x1a880], R88 ;  /* 0x01a8805807007988 */ /* 0x0103e80008000005 */
[----:B------:R2:W-:Y:S04]  /*4c130*/  STS.U8 [R7+UR5+0x12c80], R89 ;  /* 0x012c805907007988 */ /* 0x0005e80008000005 */
[----:B------:R4:W-:Y:S04]  /*4c140*/  STS.U8 [R7+UR5+0x1ac80], R90 ;  /* 0x01ac805a07007988 */ /* 0x0009e80008000005 */
[----:B------:R1:W-:Y:S04]  /*4c150*/  STS.U8 [R7+UR5+0x13080], R91 ;  /* 0x0130805b07007988 */ /* 0x0003e80008000005 */
[----:B------:R2:W-:Y:S04]  /*4c160*/  STS.U8 [R7+UR5+0x1b080], R92 ;  /* 0x01b0805c07007988 */ /* 0x0005e80008000005 */
[----:B0-----:R-:W3:Y:S04]  /*4c170*/  LDL.LU R87, [R1+0x27b4] ;  /* 0x0027b40001577983 */ /* 0x001ee80000300800 */
[----:B-1----:R-:W3:Y:S04]  /*4c180*/  LDL.LU R88, [R1+0x27b0] ;  /* 0x0027b00001587983 */ /* 0x002ee80000300800 */
[----:B--2---:R-:W2:Y:S04]  /*4c190*/  LDL.LU R89, [R1+0x27ac] ;  /* 0x0027ac0001597983 */ /* 0x004ea80000300800 */
[----:B----4-:R-:W4:Y:S04]  /*4c1a0*/  LDL.LU R90, [R1+0x27a8] ;  /* 0x0027a800015a7983 */ /* 0x010f280000300800 */
[----:B------:R-:W2:Y:S04]  /*4c1b0*/  LDL.LU R91, [R1+0x27a4] ;  /* 0x0027a400015b7983 */ /* 0x000ea80000300800 */
[----:B------:R-:W2:Y:S04]  /*4c1c0*/  LDL.LU R92, [R1+0x27a0] ;  /* 0x0027a000015c7983 */ /* 0x000ea80000300800 */
[----:B------:R0:W-:Y:S04]  /*4c1d0*/  STS.U8 [R7+UR5+0x13480], R93 ;  /* 0x0134805d07007988 */ /* 0x0001e80008000005 */
        /* <DEDUP_REMOVED lines=11> */
[----:B------:R0:W-:Y:S04]  /*4c290*/  STS.U8 [R7+UR5+0x14c80], R9 ;  /* 0x014c800907007988 */ /* 0x0001e80008000005 */
[----:B------:R1:W-:Y:S04]  /*4c2a0*/  STS.U8 [R7+UR5+0x1cc80], R3 ;  /* 0x01cc800307007988 */ /* 0x0003e80008000005 */
[----:B------:R1:W-:Y:S04]  /*4c2b0*/  STS.U8 [R7+UR5+0x15080], R12 ;  /* 0x0150800c07007988 */ /* 0x0003e80008000005 */
[----:B0-----:R-:W2:Y:S04]  /*4c2c0*/  LDL.LU R9, [R1+0x2784] ;  /* 0x0027840001097983 */ /* 0x001ea80000300800 */
[----:B-1----:R-:W2:Y:S04]  /*4c2d0*/  LDL.LU R3, [R1+0x2780] ;  /* 0x0027800001037983 */ /* 0x002ea80000300800 */
[----:B------:R-:W4:Y:S04]  /*4c2e0*/  LDL.LU R12, [R1+0x277c] ;  /* 0x00277c00010c7983 */ /* 0x000f280000300800 */
[----:B---3--:R0:W-:Y:S04]  /*4c2f0*/  STS.U8 [R7+UR5+0x1d080], R8 ;  /* 0x01d0800807007988 */ /* 0x0081e80008000005 */
        /* <DEDUP_REMOVED lines=10> */
[----:B------:R1:W-:Y:S04]  /*4c3a0*/  STS.U8 [R7+UR5+0x1d480], R25 ;  /* 0x01d4801907007988 */ /* 0x0003e80008000005 */
[----:B0-----:R-:W3:Y:S04]  /*4c3b0*/  LDL.LU R24, [R1+0x47c] ;  /* 0x00047c0001187983 */ /* 0x001ee80000300800 */
[----:B-1----:R-:W3:Y:S04]  /*4c3c0*/  LDL.LU R25, [R1+0x478] ;  /* 0x0004780001197983 */ /* 0x002ee80000300800 */
[----:B------:R-:W3:Y:S04]  /*4c3d0*/  LDL.LU R18, [R1+0x4c0] ;  /* 0x0004c00001127983 */ /* 0x000ee80000300800 */
[----:B------:R-:W3:Y:S04]  /*4c3e0*/  LDL.LU R21, [R1+0x4bc] ;  /* 0x0004bc0001157983 */ /* 0x000ee80000300800 */
[----:B------:R-:W3:Y:S04]  /*4c3f0*/  LDL.LU R17, [R1+0x50c] ;  /* 0x00050c0001117983 */ /* 0x000ee80000300800 */
[----:B------:R-:W3:Y:S04]  /*4c400*/  LDL.LU R26, [R1+0x504] ;  /* 0x00050400011a7983 */ /* 0x000ee80000300800 */
[----:B------:R-:W3:Y:S04]  /*4c410*/  LDL.LU R6, [R1+0x554] ;  /* 0x0005540001067983 */ /* 0x000ee80000300800 */
[----:B------:R-:W3:Y:S04]  /*4c420*/  LDL.LU R5, [R1+0x550] ;  /* 0x0005500001057983 */ /* 0x000ee80000300800 */
[----:B------:R-:W-:Y:S04]  /*4c430*/  STS.U8 [R7+UR5+0x1ec80], R87 ;  /* 0x01ec805707007988 */ /* 0x000fe80008000005 */
[----:B------:R-:W-:Y:S04]  /*4c440*/  STS.U8 [R7+UR5+0x16c80], R88 ;  /* 0x016c805807007988 */ /* 0x000fe80008000005 */
[----:B--2---:R0:W-:Y:S04]  /*4c450*/  STS.U8 [R7+UR5+0x1e880], R3 ;  /* 0x01e8800307007988 */ /* 0x0041e80008000005 */
[----:B----4-:R1:W-:Y:S04]  /*4c460*/  STS.U8 [R7+UR5+0x16880], R12 ;  /* 0x0168800c07007988 */ /* 0x0103e80008000005 */
[----:B0-----:R-:W2:Y:S04]  /*4c470*/  LDL.LU R3, [R1+0x590] ;  /* 0x0005900001037983 */ /* 0x001ea80000300800 */
[----:B------:R-:W4:Y:S04]  /*4c480*/  LDL.LU R14, [R1+0x58c] ;  /* 0x00058c00010e7983 */ /* 0x000f280000300800 */
[----:B-1----:R-:W2:Y:S04]  /*4c490*/  LDL.LU R12, [R1+0x614] ;  /* 0x00061400010c7983 */ /* 0x002ea80000300800 */
[----:B------:R-:W2:Y:S04]  /*4c4a0*/  LDL.LU R88, [R1+0x448] ;  /* 0x0004480001587983 */ /* 0x000ea80000300800 */
[----:B------:R-:W4:Y:S04]  /*4c4b0*/  LDL.LU R87, [R1+0x44c] ;  /* 0x00044c0001577983 */ /* 0x000f280000300800 */
[----:B------:R-:W4:Y:S04]  /*4c4c0*/  LDL.LU R74, [R1+0x418] ;  /* 0x00041800014a7983 */ /* 0x000f280000300800 */
[----:B---3--:R0:W-:Y:S02]  /*4c4d0*/  STS.U8 [R7+UR5+0x1e480], R8 ;  /* 0x01e4800807007988 */ /* 0x0081e40008000005 */
[----:B0-----:R-:W0:Y:S02]  /*4c4e0*/  S2R R8, SR_TID.X ;  /* 0x0000000000087919 */ /* 0x001e240000002100 */
[----:B------:R1:W-:Y:S04]  /*4c4f0*/  STS.U8 [R7+UR5+0x1f080], R73 ;  /* 0x01f0804907007988 */ /* 0x0003e80008000005 */
[----:B------:R3:W-:Y:S04]  /*4c500*/  STS.U8 [R7+UR5+0x17480], R60 ;  /* 0x0174803c07007988 */ /* 0x0007e80008000005 */
[----:B------:R0:W-:Y:S04]  /*4c510*/  STS.U8 [R7+UR5+0x1f480], R59 ;  /* 0x01f4803b07007988 */ /* 0x0001e80008000005 */
[----:B------:R0:W-:Y:S04]  /*4c520*/  STS.U8 [R7+UR5+0x17880], R46 ;  /* 0x0178802e07007988 */ /* 0x0001e80008000005 */
[----:B------:R-:W-:Y:S04]  /*4c530*/  STS.U8 [R7+UR5+0x1f880], R45 ;  /* 0x01f8802d07007988 */ /* 0x000fe80008000005 */
[----:B------:R-:W-:Y:S04]  /*4c540*/  STS.U8 [R7+UR5+0x17c80], R34 ;  /* 0x017c802207007988 */ /* 0x000fe80008000005 */
[----:B-1----:R-:W4:Y:S04]  /*4c550*/  LDL.LU R73, [R1+0x618] ;  /* 0x0006180001497983 */ /* 0x002f280000300800 */
[----:B---3--:R-:W3:Y:S04]  /*4c560*/  LDL.LU R60, [R1+0x5c8] ;  /* 0x0005c800013c7983 */ /* 0x008ee80000300800 */
[----:B0-----:R-:W3:Y:S04]  /*4c570*/  LDL.LU R59, [R1+0x5cc] ;  /* 0x0005cc00013b7983 */ /* 0x001ee80000300800 */
[----:B------:R-:W3:Y:S04]  /*4c580*/  LDL.LU R46, [R1+0x41c] ;  /* 0x00041c00012e7983 */ /* 0x000ee80000300800 */
[----:B------:R-:W-:Y:S01]  /*4c590*/  STS.U8 [R7+UR5+0x1fc80], R33 ;  /* 0x01fc802107007988 */ /* 0x000fe20008000005 */
[----:B------:R-:W-:-:S04]  /*4c5a0*/  LOP3.LUT R8, R8, 0x7f, RZ, 0xc0, !PT ;  /* 0x0000007f08087812 */ /* 0x000fc800078ec0ff */
[----:B------:R-:W-:-:S05]  /*4c5b0*/  LOP3.LUT R8, R8, 0x20, RZ, 0x3c, !PT ;  /* 0x0000002008087812 */ /* 0x000fca00078e3cff */
        /* <DEDUP_REMOVED lines=8> */
[----:B--2---:R-:W-:Y:S04]  /*4c640*/  STS.U8 [R8+UR5+0x1a100], R88 ;  /* 0x01a1005808007988 */ /* 0x004fe80008000005 */
[----:B----4-:R0:W-:Y:S04]  /*4c650*/  STS.U8 [R8+UR5+0x1a500], R74 ;  /* 0x01a5004a08007988 */ /* 0x0101e80008000005 */
        /* <DEDUP_REMOVED lines=10> */
[----:B--2---:R-:W2:Y:S04]  /*4c700*/  LDL.LU R3, [R1+0x240] ;  /* 0x0002400001037983 */ /* 0x004ea80000300800 */
[----:B----4-:R-:W4:Y:S04]  /*4c710*/  LDL.LU R14, [R1+0x278] ;  /* 0x00027800010e7983 */ /* 0x010f280000300800 */
[----:B------:R-:W2:Y:S04]  /*4c720*/  LDL.LU R18, [R1+0x270] ;  /* 0x0002700001127983 */ /* 0x000ea80000300800 */
[----:B------:R-:W2:Y:S04]  /*4c730*/  LDL.LU R21, [R1+0x300] ;  /* 0x0003000001157983 */ /* 0x000ea80000300800 */
[----:B------:R-:W2:Y:S04]  /*4c740*/  LDL.LU R17, [R1+0x2fc] ;  /* 0x0002fc0001117983 */ /* 0x000ea80000300800 */
[----:B------:R-:W2:Y:S04]  /*4c750*/  LDL.LU R26, [R1+0x33c] ;  /* 0x00033c00011a7983 */ /* 0x000ea80000300800 */
[----:B------:R0:W-:Y:S04]  /*4c760*/  STS.U8 [R8+UR5+0x18500], R12 ;  /* 0x0185000c08007988 */ /* 0x0001e80008000005 */
[----:B0-----:R-:W4:Y:S04]  /*4c770*/  LDL.LU R12, [R1+0x338] ;  /* 0x00033800010c7983 */ /* 0x001f280000300800 */
        /* <DEDUP_REMOVED lines=8> */
[----:B0-----:R-:W3:Y:S04]  /*4c800*/  LDL.LU R46, [R1+0x3e4] ;  /* 0x0003e400012e7983 */ /* 0x001ee80000300800 */
[----:B-1----:R-:W3:Y:S04]  /*4c810*/  LDL.LU R59, [R1+0x3e0] ;  /* 0x0003e000013b7983 */ /* 0x002ee80000300800 */
[----:B------:R-:W3:Y:S04]  /*4c820*/  LDL.LU R60, [R1+0x4c] ;  /* 0x00004c00013c7983 */ /* 0x000ee80000300800 */
[----:B------:R-:W3:Y:S04]  /*4c830*/  LDL.LU R73, [R1+0x84] ;  /* 0x0000840001497983 */ /* 0x000ee80000300800 */
[----:B------:R-:W-:Y:S04]  /*4c840*/  STS.U8 [R8+UR5+0x1e900], R9 ;  /* 0x01e9000908007988 */ /* 0x000fe80008000005 */
        /* <DEDUP_REMOVED lines=12> */
[----:B------:R0:W-:Y:S04]  /*4c910*/  STS.U8 [R8+UR5+0x14100], R5 ;  /* 0x0141000508007988 */ /* 0x0001e80008000005 */
[----:B--2---:R1:W-:Y:S04]  /*4c920*/  STS.U8 [R8+UR5+0x1c100], R3 ;  /* 0x01c1000308007988 */ /* 0x0043e80008000005 */
[----:B----4-:R2:W-:Y:S04]  /*4c930*/  STS.U8 [R8+UR5+0x13d00], R14 ;  /* 0x013d000e08007988 */ /* 0x0105e80008000005 */
        /* <DEDUP_REMOVED lines=8> */
[----:B------:R0:W-:Y:S04]  /*4c9c0*/  STS.U8 [R8+UR5+0x13500], R26 ;  /* 0x0135001a08007988 */ /* 0x0001e80008000005 */
[----:B------:R-:W2:Y:S04]  /*4c9d0*/  LDL.LU R17, [R1+0x174] ;  /* 0x0001740001117983 */ /* 0x000ea80000300800 */
[----:B------:R1:W-:Y:S04]  /*4c9e0*/  STS.U8 [R8+UR5+0x1b500], R12 ;  /* 0x01b5000c08007988 */ /* 0x0003e80008000005 */
[----:B0-----:R-:W2:Y:S04]  /*4c9f0*/  LDL.LU R26, [R1+0x1ac] ;  /* 0x0001ac00011a7983 */ /* 0x001ea80000300800 */
[----:B-1----:R-:W2:Y:S04]  /*4ca00*/  LDL.LU R12, [R1+0x2764] ;  /* 0x00276400010c7983 */ /* 0x002ea80000300800 */
[----:B------:R-:W4:Y:S04]  /*4ca10*/  LDL.LU R9, [R1+0x2760] ;  /* 0x0027600001097983 */ /* 0x000f280000300800 */
[----:B------:R-:W-:Y:S04]  /*4ca20*/  STS.U8 [R8+UR5+0x16d00], R86 ;  /* 0x016d005608007988 */ /* 0x000fe80008000005 */
[----:B------:R-:W-:Y:S04]  /*4ca30*/  STS.U8 [R8+UR5+0x1ed00], R85 ;  /* 0x01ed005508007988 */ /* 0x000fe80008000005 */
[----:B------:R-:W-:Y:S04]  /*4ca40*/  STS.U8 [R8+UR5+0x1b100], R33 ;  /* 0x01b1002108007988 */ /* 0x000fe80008000005 */
[----:B------:R-:W-:Y:S04]  /*4ca50*/  STS.U8 [R8+UR5+0x12d00], R34 ;  /* 0x012d002208007988 */ /* 0x000fe80008000005 */
[----:B---3--:R-:W-:Y:S04]  /*4ca60*/  STS.U8 [R8+UR5+0x1ad00], R45 ;  /* 0x01ad002d08007988 */ /* 0x008fe80008000005 */
[----:B------:R0:W-:Y:S04]  /*4ca70*/  STS.U8 [R8+UR5+0x16900], R6 ;  /* 0x0169000608007988 */ /* 0x0001e80008000005 */
[----:B0-----:R-:W3:Y:S04]  /*4ca80*/  LDL.LU R6, [R1+0x275c] ;  /* 0x00275c0001067983 */ /* 0x001ee80000300800 */
[----:B--2---:R0:W-:Y:S04]  /*4ca90*/  STS.U8 [R8+UR5+0x16500], R12 ;  /* 0x0165000c08007988 */ /* 0x0041e80008000005 */
[----:B----4-:R1:W-:Y:S04]  /*4caa0*/  STS.U8 [R8+UR5+0x1d500], R9 ;  /* 0x01d5000908007988 */ /* 0x0103e80008000005 */
[----:B0-----:R-:W2:Y:S04]  /*4cab0*/  LDL.LU R12, [R1+0x2758] ;  /* 0x00275800010c7983 */ /* 0x001ea80000300800 */
[----:B-1----:R-:W4:Y:S04]  /*4cac0*/  LDL.LU R9, [R1+0x2754] ;  /* 0x0027540001097983 */ /* 0x002f280000300800 */
[----:B------:R-:W2:Y:S04]  /*4cad0*/  LDL.LU R86, [R1+0x414] ;  /* 0x0004140001567983 */ /* 0x000ea80000300800 */
[----:B------:R-:W2:Y:S04]  /*4cae0*/  LDL.LU R85, [R1+0x410] ;  /* 0x0004100001557983 */ /* 0x000ea80000300800 */
[----:B------:R0:W-:Y:S04]  /*4caf0*/  STS.U8 [R8+UR5+0x16100], R74 ;  /* 0x0161004a08007988 */ /* 0x0001e80008000005 */
[----:B------:R-:W2:Y:S04]  /*4cb00*/  LDL.LU R33, [R1+0x444] ;  /* 0x0004440001217983 */ /* 0x000ea80000300800 */
        /* <DEDUP_REMOVED lines=8> */
[----:B------:R-:W3:Y:S04]  /*4cb90*/  LDL.LU R34, [R1+0x4a4] ;  /* 0x0004a40001227983 */ /* 0x000ee80000300800 */
[----:B------:R-:W3:Y:S04]  /*4cba0*/  LDL.LU R45, [R1+0x4fc] ;  /* 0x0004fc00012d7983 */ /* 0x000ee80000300800 */
[----:B------:R-:W3:Y:S04]  /*4cbb0*/  LDL.LU R25, [R1+0x4f8] ;  /* 0x0004f80001197983 */ /* 0x000ee80000300800 */
        /* <DEDUP_REMOVED lines=11> */
[----:B------:R-:W-:Y:S04]  /*4cc70*/  STS.U8 [R8+UR5+0x13100], R7 ;  /* 0x0131000708007988 */ /* 0x000fe80008000005 */
[----:B------:R0:W-:Y:S04]  /*4cc80*/  STS.U8 [R8+UR5+0x1e100], R73 ;  /* 0x01e1004908007988 */ /* 0x0001e80008000005 */
[----:B------:R-:W-:Y:S04]  /*4cc90*/  STS.U8 [R8+UR5+0x17100], R72 ;  /* 0x0171004808007988 */ /* 0x000fe80008000005 */
[----:B------:R-:W-:Y:S04]  /*4cca0*/  STS.U8 [R8+UR5+0x1f100], R71 ;  /* 0x01f1004708007988 */ /* 0x000fe80008000005 */
[----:B------:R-:W-:Y:S04]  /*4ccb0*/  STS.U8 [R8+UR5+0x17500], R58 ;  /* 0x0175003a08007988 */ /* 0x000fe80008000005 */
[----:B0-----:R-:W3:Y:S04]  /*4ccc0*/  LDL.LU R46, [R1+0x5c4] ;  /* 0x0005c400012e7983 */ /* 0x001ee80000300800 */
[----:B-1----:R-:W3:Y:S04]  /*4ccd0*/  LDL.LU R59, [R1+0x5c0] ;  /* 0x0005c000013b7983 */ /* 0x002ee80000300800 */
[----:B------:R-:W-:Y:S04]  /*4cce0*/  STS.U8 [R8+UR5+0x1f500], R57 ;  /* 0x01f5003908007988 */ /* 0x000fe80008000005 */
[----:B------:R-:W3:Y:S04]  /*4ccf0*/  LDL.LU R60, [R1+0x610] ;  /* 0x00061000013c7983 */ /* 0x000ee80000300800 */
[----:B------:R-:W-:Y:S04]  /*4cd00*/  STS.U8 [R8+UR5+0x17900], R44 ;  /* 0x0179002c08007988 */ /* 0x000fe80008000005 */
[----:B------:R-:W-:Y:S04]  /*4cd10*/  STS.U8 [R8+UR5+0x1f900], R43 ;  /* 0x01f9002b08007988 */ /* 0x000fe80008000005 */
[----:B------:R-:W-:Y:S04]  /*4cd20*/  STS.U8 [R8+UR5+0x17d00], R32 ;  /* 0x017d002008007988 */ /* 0x000fe80008000005 */
[----:B------:R-:W-:Y:S04]  /*4cd30*/  STS.U8 [R8+UR5+0x1fd00], R30 ;  /* 0x01fd001e08007988 */ /* 0x000fe80008000005 */
[----:B------:R-:W3:Y:S04]  /*4cd40*/  LDL.LU R73, [R1+0x604] ;  /* 0x0006040001497983 */ /* 0x000ee80000300800 */
[----:B----4-:R0:W-:Y:S02]  /*4cd50*/  STS.U8 [R8+UR5+0x1cd00], R9 ;  /* 0x01cd000908007988 */ /* 0x0101e40008000005 */
[----:B0-----:R-:W0:Y:S02]  /*4cd60*/  S2R R9, SR_TID.X ;  /* 0x0000000000097919 */ /* 0x001e240000002100 */
[----:B0-----:R-:W-:-:S04]  /*4cd70*/  LOP3.LUT R9, R9, 0x7f, RZ, 0xc0, !PT ;  /* 0x0000007f09097812 */ /* 0x001fc800078ec0ff */
[----:B------:R-:W-:-:S05]  /*4cd80*/  LOP3.LUT R9, R9, 0x30, RZ, 0x3c, !PT ;  /* 0x0000003009097812 */ /* 0x000fca00078e3cff */
[----:B--2---:R0:W-:Y:S04]  /*4cd90*/  STS.U8 [R9+UR5+0x1a180], R74 ;  /* 0x01a1804a09007988 */ /* 0x0041e80008000005 */
[----:B------:R1:W-:Y:S04]  /*4cda0*/  STS.U8 [R9+UR5+0x11d80], R87 ;  /* 0x011d805709007988 */ /* 0x0003e80008000005 */
[----:B------:R2:W-:Y:S04]  /*4cdb0*/  STS.U8 [R9+UR5+0x19d80], R88 ;  /* 0x019d805809007988 */ /* 0x0005e80008000005 */
[----:B------:R4:W-:Y:S04]  /*4cdc0*/  STS.U8 [R9+UR5+0x11980], R24 ;  /* 0x0119801809007988 */ /* 0x0009e80008000005 */
[----:B---3--:R3:W-:Y:S04]  /*4cdd0*/  STS.U8 [R9+UR5+0x19580], R25 ;  /* 0x0195801909007988 */ /* 0x0087e80008000005 */
[----:B0-----:R-:W3:Y:S04]  /*4cde0*/  LDL.LU R74, [R1+0x648] ;  /* 0x00064800014a7983 */ /* 0x001ee80000300800 */
[----:B-1----:R-:W3:Y:S04]  /*4cdf0*/  LDL.LU R87, [R1+0x644] ;  /* 0x0006440001577983 */ /* 0x002ee80000300800 */
[----:B--2---:R-:W2:Y:S04]  /*4ce00*/  LDL.LU R88, [R1+0x1dc] ;  /* 0x0001dc0001587983 */ /* 0x004ea80000300800 */
[----:B----4-:R-:W4:Y:S04]  /*4ce10*/  LDL.LU R24, [R1+0x1d8] ;  /* 0x0001d80001187983 */ /* 0x010f280000300800 */
[----:B---3--:R-:W3:Y:S04]  /*4ce20*/  LDL.LU R25, [R1+0x20c] ;  /* 0x00020c0001197983 */ /* 0x008ee80000300800 */
[----:B------:R-:W3:Y:S04]  /*4ce30*/  LDL.LU R57, [R1+0x208] ;  /* 0x0002080001397983 */ /* 0x000ee80000300800 */
[----:B------:R-:W3:Y:S04]  /*4ce40*/  LDL.LU R58, [R1+0x23c] ;  /* 0x00023c00013a7983 */ /* 0x000ee80000300800 */
[----:B------:R-:W3:Y:S04]  /*4ce50*/  LDL.LU R71, [R1+0x238] ;  /* 0x0002380001477983 */ /* 0x000ee80000300800 */
[----:B------:R0:W-:Y:S04]  /*4ce60*/  STS.U8 [R9+UR5+0x11180], R18 ;  /* 0x0111801209007988 */ /* 0x0001e80008000005 */
        /* <DEDUP_REMOVED lines=22> */
[----:B------:R1:W-:Y:S04]  /*4cfd0*/  STS.U8 [R9+UR5+0x18580], R73 ;  /* 0x0185804909007988 */ /* 0x0003e80008000005 */
[----:B0-----:R-:W3:Y:S04]  /*4cfe0*/  LDL.LU R59, [R1+0x3d8] ;  /* 0x0003d800013b7983 */ /* 0x001ee80000300800 */
[----:B-1----:R-:W3:Y:S04]  /*4cff0*/  LDL.LU R60, [R1+0x44] ;  /* 0x00004400013c7983 */ /* 0x002ee80000300800 */
[----:B------:R-:W3:Y:S04]  /*4d000*/  LDL.LU R73, [R1+0x48] ;  /* 0x0000480001497983 */ /* 0x000ee80000300800 */
[----:B------:R-:W-:Y:S04]  /*4d010*/  STS.U8 [R9+UR5+0x1e980], R10 ;  /* 0x01e9800a09007988 */ /* 0x000fe80008000005 */
[----:B------:R0:W-:Y:S04]  /*4d020*/  STS.U8 [R9+UR5+0x10180], R74 ;  /* 0x0101804a09007988 */ /* 0x0001e80008000005 */
[----:B------:R1:W-:Y:S04]  /*4d030*/  STS.U8 [R9+UR5+0x18180], R87 ;  /* 0x0181805709007988 */ /* 0x0003e80008000005 */
[----:B--2---:R2:W-:Y:S04]  /*4d040*/  STS.U8 [R9+UR5+0x14980], R88 ;  /* 0x0149805809007988 */ /* 0x0045e80008000005 */
[----:B----4-:R4:W-:Y:S04]  /*4d050*/  STS.U8 [R9+UR5+0x1c980], R24 ;  /* 0x01c9801809007988 */ /* 0x0109e80008000005 */
[----:B---3--:R3:W-:Y:S04]  /*4d060*/  STS.U8 [R9+UR5+0x14580], R25 ;  /* 0x0145801909007988 */ /* 0x0087e80008000005 */
[----:B0-----:R-:W3:Y:S04]  /*4d070*/  LDL.LU R74, [R1+0x7c] ;  /* 0x00007c00014a7983 */ /* 0x001ee80000300800 */
[----:B-1----:R-:W3:Y:S04]  /*4d080*/  LDL.LU R87, [R1+0xc0] ;  /* 0x0000c00001577983 */ /* 0x002ee80000300800 */
[----:B--2---:R-:W2:Y:S04]  /*4d090*/  LDL.LU R88, [R1+0xc4] ;  /* 0x0000c40001587983 */ /* 0x004ea80000300800 */
[----:B----4-:R-:W4:Y:S04]  /*4d0a0*/  LDL.LU R24, [R1+0xf8] ;  /* 0x0000f80001187983 */ /* 0x010f280000300800 */
[----:B---3--:R-:W3:Y:S04]  /*4d0b0*/  LDL.LU R25, [R1+0xfc] ;  /* 0x0000fc0001197983 */ /* 0x008ee80000300800 */
        /* <DEDUP_REMOVED lines=11> */
[----:B0-----:R-:W3:Y:S04]  /*4d170*/  LDL.LU R13, [R1+0x274c] ;  /* 0x00274c00010d7983 */ /* 0x001ee80000300800 */
[----:B-1----:R-:W3:Y:S04]  /*4d180*/  LDL.LU R12, [R1+0x2748] ;  /* 0x00274800010c7983 */ /* 0x002ee80000300800 */
[----:B------:R-:W-:Y:S04]  /*4d190*/  STS.U8 [R9+UR5+0x1b580], R86 ;  /* 0x01b5805609007988 */ /* 0x000fe80008000005 */
[----:B------:R-:W-:Y:S04]  /*4d1a0*/  STS.U8 [R9+UR5+0x13180], R85 ;  /* 0x0131805509007988 */ /* 0x000fe80008000005 */
[----:B------:R-:W-:Y:S04]  /*4d1b0*/  STS.U8 [R9+UR5+0x1b180], R33 ;  /* 0x01b1802109007988 */ /* 0x000fe80008000005 */
[----:B------:R-:W-:Y:S04]  /*4d1c0*/  STS.U8 [R9+UR5+0x1e580], R60 ;  /* 0x01e5803c09007988 */ /* 0x000fe80008000005 */
[----:B------:R-:W-:Y:S04]  /*4d1d0*/  STS.U8 [R9+UR5+0x12d80], R34 ;  /* 0x012d802209007988 */ /* 0x000fe80008000005 */
[----:B--2---:R0:W-:Y:S04]  /*4d1e0*/  STS.U8 [R9+UR5+0x1d580], R10 ;  /* 0x01d5800a09007988 */ /* 0x0041e80008000005 */
[----:B0-----:R-:W2:Y:S04]  /*4d1f0*/  LDL.LU R10, [R1+0x2744] ;  /* 0x00274400010a7983 */ /* 0x001ea80000300800 */
[----:B------:R-:W2:Y:S04]  /*4d200*/  LDL.LU R86, [R1+0x40c] ;  /* 0x00040c0001567983 */ /* 0x000ea80000300800 */
[----:B------:R-:W2:Y:S04]  /*4d210*/  LDL.LU R85, [R1+0x408] ;  /* 0x0004080001557983 */ /* 0x000ea80000300800 */
[----:B------:R0:W-:Y:S04]  /*4d220*/  STS.U8 [R9+UR5+0x1e180], R74 ;  /* 0x01e1804a09007988 */ /* 0x0001e80008000005 */
[----:B------:R-:W2:Y:S04]  /*4d230*/  LDL.LU R33, [R1+0x43c] ;  /* 0x00043c0001217983 */ /* 0x000ea80000300800 */
[----:B------:R1:W-:Y:S04]  /*4d240*/  STS.U8 [R9+UR5+0x1dd80], R87 ;  /* 0x01dd805709007988 */ /* 0x0003e80008000005 */
[----:B------:R0:W-:Y:S04]  /*4d250*/  STS.U8 [R9+UR5+0x15d80], R88 ;  /* 0x015d805809007988 */ /* 0x0001e80008000005 */
[----:B----4-:R4:W-:Y:S04]  /*4d260*/  STS.U8 [R9+UR5+0x1d980], R24 ;  /* 0x01d9801809007988 */ /* 0x0109e80008000005 */
[----:B---3--:R3:W-:Y:S04]  /*4d270*/  STS.U8 [R9+UR5+0x15980], R25 ;  /* 0x0159801909007988 */ /* 0x0087e80008000005 */
[----:B0-----:R-:W2:Y:S04]  /*4d280*/  LDL.LU R74, [R1+0x438] ;  /* 0x00043800014a7983 */ /* 0x001ea80000300800 */
[----:B-1----:R-:W2:Y:S04]  /*4d290*/  LDL.LU R87, [R1+0x46c] ;  /* 0x00046c0001577983 */ /* 0x002ea80000300800 */
[----:B------:R-:W2:Y:S04]  /*4d2a0*/  LDL.LU R88, [R1+0x468] ;  /* 0x0004680001587983 */ /* 0x000ea80000300800 */
[----:B----4-:R-:W4:Y:S04]  /*4d2b0*/  LDL.LU R24, [R1+0x49c] ;  /* 0x00049c0001187983 */ /* 0x010f280000300800 */
[----:B------:R-:W4:Y:S04]  /*4d2c0*/  LDL.LU R60, [R1+0x498] ;  /* 0x00049800013c7983 */ /* 0x000f280000300800 */
        /* <DEDUP_REMOVED lines=11> */
[----:B------:R1:W-:Y:S04]  /*4d380*/  STS.U8 [R9+UR5+0x12980], R46 ;  /* 0x0129802e09007988 */ /* 0x0003e80008000005 */
[----:B------:R0:W-:Y:S04]  /*4d390*/  STS.U8 [R9+UR5+0x1a980], R59 ;  /* 0x01a9803b09007988 */ /* 0x0001e80008000005 */
[----:B------:R-:W-:Y:S04]  /*4d3a0*/  STS.U8 [R9+UR5+0x1c580], R57 ;  /* 0x01c5803909007988 */ /* 0x000fe80008000005 */
[----:B------:R-:W-:Y:S04]  /*4d3b0*/  STS.U8 [R9+UR5+0x14180], R58 ;  /* 0x0141803a09007988 */ /* 0x000fe80008000005 */
[----:B------:R-:W-:Y:S04]  /*4d3c0*/  STS.U8 [R9+UR5+0x1c180], R71 ;  /* 0x01c1804709007988 */ /* 0x000fe80008000005 */
[----:B------:R-:W-:Y:S04]  /*4d3d0*/  STS.U8 [R9+UR5+0x13d80], R72 ;  /* 0x013d804809007988 */ /* 0x000fe80008000005 */
[----:B------:R-:W-:Y:S04]  /*4d3e0*/  STS.U8 [R9+UR5+0x1ed80], R83 ;  /* 0x01ed805309007988 */ /* 0x000fe80008000005 */
[----:B0-----:R-:W3:Y:S04]  /*4d3f0*/  LDL.LU R45, [R1+0x5bc] ;  /* 0x0005bc00012d7983 */ /* 0x001ee80000300800 */
[----:B-1----:R-:W3:Y:S04]  /*4d400*/  LDL.LU R46, [R1+0x5b8] ;  /* 0x0005b800012e7983 */ /* 0x002ee80000300800 */
[----:B------:R-:W-:Y:S04]  /*4d410*/  STS.U8 [R9+UR5+0x16d80], R84 ;  /* 0x016d805409007988 */ /* 0x000fe80008000005 */
[----:B------:R0:W-:Y:S04]  /*4d420*/  STS.U8 [R9+UR5+0x16580], R73 ;  /* 0x0165804909007988 */ /* 0x0001e80008000005 */
[----:B------:R-:W3:Y:S04]  /*4d430*/  LDL.LU R59, [R1+0x5f4] ;  /* 0x0005f400013b7983 */ /* 0x000ee80000300800 */
        /* <DEDUP_REMOVED lines=9> */
[----:B--2---:R0:W-:Y:S02]  /*4d4d0*/  STS.U8 [R9+UR5+0x1cd80], R10 ;  /* 0x01cd800a09007988 */ /* 0x0041e40008000005 */
[----:B0-----:R-:W0:Y:S02]  /*4d4e0*/  S2R R10, SR_TID.X ;  /* 0x00000000000a7919 */ /* 0x001e240000002100 */
[----:B0-----:R-:W-:-:S04]  /*4d4f0*/  LOP3.LUT R10, R10, 0x7f, RZ, 0xc0, !PT ;  /* 0x0000007f0a0a7812 */ /* 0x001fc800078ec0ff */
[----:B------:R-:W-:-:S05]  /*4d500*/  LOP3.LUT R10, R10, 0x40, RZ, 0x3c, !PT ;  /* 0x000000400a0a7812 */ /* 0x000fca00078e3cff */
[----:B------:R0:W-:Y:S04]  /*4d510*/  STS.U8 [R10+UR5+0x1a200], R74 ;  /* 0x01a2004a0a007988 */ /* 0x0001e80008000005 */
[----:B------:R1:W-:Y:S04]  /*4d520*/  STS.U8 [R10+UR5+0x11e00], R87 ;  /* 0x011e00570a007988 */ /* 0x0003e80008000005 */
[----:B------:R2:W-:Y:S04]  /*4d530*/  STS.U8 [R10+UR5+0x19e00], R88 ;  /* 0x019e00580a007988 */ /* 0x0005e80008000005 */
[----:B----4-:R4:W-:Y:S04]  /*4d540*/  STS.U8 [R10+UR5+0x11a00], R24 ;  /* 0x011a00180a007988 */ /* 0x0109e80008000005 */
        /* <DEDUP_REMOVED lines=8> */
[----:B------:R0:W-:Y:S04]  /*4d5d0*/  STS.U8 [R10+UR5+0x19a00], R60 ;  /* 0x019a003c0a007988 */ /* 0x0001e80008000005 */
        /* <DEDUP_REMOVED lines=39> */
[----:B------:R-:W-:Y:S04]  /*4d850*/  STS.U8 [R10+UR5+0x1c600], R58 ;  /* 0x01c6003a0a007988 */ /* 0x000fe80008000005 */
[----:B------:R-:W-:Y:S04]  /*4d860*/  STS.U8 [R10+UR5+0x14200], R71 ;  /* 0x014200470a007988 */ /* 0x000fe80008000005 */
[----:B------:R-:W-:Y:S04]  /*4d870*/  STS.U8 [R10+UR5+0x1c200], R72 ;  /* 0x01c200480a007988 */ /* 0x000fe80008000005 */
[----:B------:R1:W-:Y:S04]  /*4d880*/  STS.U8 [R10+UR5+0x1ba00], R17 ;  /* 0x01ba00110a007988 */ /* 0x0003e80008000005 */
[----:B------:R1:W-:Y:S04]  /*4d890*/  STS.U8 [R10+UR5+0x13600], R26 ;  /* 0x0136001a0a007988 */ /* 0x0003e80008000005 */
[----:B0-----:R-:W2:Y:S04]  /*4d8a0*/  LDL.LU R60, [R1+0x128] ;  /* 0x00012800013c7983 */ /* 0x001ea80000300800 */
[----:B-1----:R-:W2:Y:S04]  /*4d8b0*/  LDL.LU R18, [R1+0x12c] ;  /* 0x00012c0001127983 */ /* 0x002ea80000300800 */
[----:B------:R-:W-:Y:S04]  /*4d8c0*/  STS.U8 [R10+UR5+0x1b600], R86 ;  /* 0x01b600560a007988 */ /* 0x000fe80008000005 */
[----:B------:R-:W2:Y:S04]  /*4d8d0*/  LDL.LU R21, [R1+0x160] ;  /* 0x0001600001157983 */ /* 0x000ea80000300800 */
[----:B------:R-:W2:Y:S04]  /*4d8e0*/  LDL.LU R17, [R1+0x164] ;  /* 0x0001640001117983 */ /* 0x000ea80000300800 */
[----:B------:R-:W-:Y:S04]  /*4d8f0*/  STS.U8 [R10+UR5+0x13200], R85 ;  /* 0x013200550a007988 */ /* 0x000fe80008000005 */
[----:B------:R-:W-:Y:S04]  /*4d900*/  STS.U8 [R10+UR5+0x1b200], R33 ;  /* 0x01b200210a007988 */ /* 0x000fe80008000005 */
[----:B------:R-:W-:Y:S04]  /*4d910*/  STS.U8 [R10+UR5+0x12e00], R34 ;  /* 0x012e00220a007988 */ /* 0x000fe80008000005 */
[----:B------:R-:W2:Y:S04]  /*4d920*/  LDL.LU R26, [R1+0x19c] ;  /* 0x00019c00011a7983 */ /* 0x000ea80000300800 */
[----:B------:R0:W-:Y:S04]  /*4d930*/  STS.U8 [R10+UR5+0x1ea00], R11 ;  /* 0x01ea000b0a007988 */ /* 0x0001e80008000005 */
[----:B0-----:R-:W2:Y:S04]  /*4d940*/  LDL.LU R11, [R1+0x2740] ;  /* 0x00274000010b7983 */ /* 0x001ea80000300800 */
[----:B------:R0:W-:Y:S04]  /*4d950*/  STS.U8 [R10+UR5+0x16a00], R4 ;  /* 0x016a00040a007988 */ /* 0x0001e80008000005 */
[----:B------:R1:W-:Y:S04]  /*4d960*/  STS.U8 [R10+UR5+0x15e00], R12 ;  /* 0x015e000c0a007988 */ /* 0x0003e80008000005 */
[----:B0-----:R-:W3:Y:S04]  /*4d970*/  LDL.LU R4, [R1+0x273c] ;  /* 0x00273c0001047983 */ /* 0x001ee80000300800 */
[----:B-1----:R-:W3:Y:S04]  /*4d980*/  LDL.LU R12, [R1+0x2738] ;  /* 0x00273800010c7983 */ /* 0x002ee80000300800 */
[----:B------:R-:W-:Y:S04]  /*4d990*/  STS.U8 [R10+UR5+0x1e600], R73 ;  /* 0x01e600490a007988 */ /* 0x000fe80008000005 */
[----:B--2---:R0:W-:Y:S04]  /*4d9a0*/  STS.U8 [R10+UR5+0x15a00], R11 ;  /* 0x015a000b0a007988 */ /* 0x0041e80008000005 */
[----:B0-----:R-:W2:Y:S04]  /*4d9b0*/  LDL.LU R11, [R1+0x2734] ;  /* 0x00273400010b7983 */ /* 0x001ea80000300800 */
        /* <DEDUP_REMOVED lines=10> */
[----:B------:R0:W-:Y:S04]  /*4da60*/  STS.U8 [R10+UR5+0x15600], R18 ;  /* 0x015600120a007988 */ /* 0x0001e80008000005 */
[----:B----4-:R-:W4:Y:S04]  /*4da70*/  LDL.LU R24, [R1+0x460] ;  /* 0x0004600001187983 */ /* 0x010f280000300800 */
[----:B---3--:R-:W3:Y:S04]  /*4da80*/  LDL.LU R25, [R1+0x494] ;  /* 0x0004940001197983 */ /* 0x008ee80000300800 */
        /* <DEDUP_REMOVED lines=13> */
[----:B------:R-:W-:Y:S04]  /*4db60*/  STS.U8 [R10+UR5+0x1ee00], R81 ;  /* 0x01ee00510a007988 */ /* 0x000fe80008000005 */
[----:B------:R-:W-:Y:S04]  /*4db70*/  STS.U8 [R10+UR5+0x16e00], R82 ;  /* 0x016e00520a007988 */ /* 0x000fe80008000005 */
[----:B0-----:R-:W3:Y:S04]  /*4db80*/  LDL.LU R45, [R1+0x56c] ;  /* 0x00056c00012d7983 */ /* 0x001ee80000300800 */
[----:B-1----:R-:W3:Y:S04]  /*4db90*/  LDL.LU R46, [R1+0x5b4] ;  /* 0x0005b400012e7983 */ /* 0x002ee80000300800 */
[----:B------:R-:W3:Y:S04]  /*4dba0*/  LDL.LU R59, [R1+0x5b0] ;  /* 0x0005b000013b7983 */ /* 0x000ee80000300800 */
[----:B------:R-:W-:Y:S04]  /*4dbb0*/  STS.U8 [R10+UR5+0x17200], R68 ;  /* 0x017200440a007988 */ /* 0x000fe80008000005 */
        /* <DEDUP_REMOVED lines=8> */
[----:B------:R-:W3:Y:S04]  /*4dc40*/  LDL.LU R58, [R1+0x5e4] ;  /* 0x0005e400013a7983 */ /* 0x000ee80000300800 */
[----:B------:R-:W3:Y:S04]  /*4dc50*/  LDL.LU R71, [R1+0x634] ;  /* 0x0006340001477983 */ /* 0x000ee80000300800 */
[----:B--2---:R0:W-:Y:S02]  /*4dc60*/  STS.U8 [R10+UR5+0x1ce00], R11 ;  /* 0x01ce000b0a007988 */ /* 0x0041e40008000005 */
[----:B0-----:R-:W0:Y:S02]  /*4dc70*/  S2R R11, SR_TID.X ;  /* 0x00000000000b7919 */ /* 0x001e240000002100 */
[----:B0-----:R-:W-:-:S04]  /*4dc80*/  LOP3.LUT R11, R11, 0x7f, RZ, 0xc0, !PT ;  /* 0x0000007f0b0b7812 */ /* 0x001fc800078ec0ff */
[----:B------:R-:W-:-:S05]  /*4dc90*/  LOP3.LUT R11, R11, 0x50, RZ, 0x3c, !PT ;  /* 0x000000500b0b7812 */ /* 0x000fca00078e3cff */
[----:B------:R0:W-:Y:S04]  /*4dca0*/  STS.U8 [R11+UR5+0x1a680], R73 ;  /* 0x01a680490b007988 */ /* 0x0001e80008000005 */
[----:B------:R1:W-:Y:S04]  /*4dcb0*/  STS.U8 [R11+UR5+0x12280], R74 ;  /* 0x0122804a0b007988 */ /* 0x0003e80008000005 */
[----:B------:R2:W-:Y:S04]  /*4dcc0*/  STS.U8 [R11+UR5+0x1a280], R87 ;  /* 0x01a280570b007988 */ /* 0x0005e80008000005 */
[----:B------:R1:W-:Y:S04]  /*4dcd0*/  STS.U8 [R11+UR5+0x11e80], R88 ;  /* 0x011e80580b007988 */ /* 0x0003e80008000005 */
[----:B----4-:R4:W-:Y:S04]  /*4dce0*/  STS.U8 [R11+UR5+0x19e80], R24 ;  /* 0x019e80180b007988 */ /* 0x0109e80008000005 */
[----:B0-----:R-:W3:Y:S04]  /*4dcf0*/  LDL.LU R73, [R1+0x630] ;  /* 0x0006300001497983 */ /* 0x001ee80000300800 */
[----:B-1----:R-:W3:Y:S04]  /*4dd00*/  LDL.LU R74, [R1+0x1cc] ;  /* 0x0001cc00014a7983 */ /* 0x002ee80000300800 */
[----:B--2---:R-:W2:Y:S04]  /*4dd10*/  LDL.LU R87, [R1+0x1c8] ;  /* 0x0001c80001577983 */ /* 0x004ea80000300800 */
[----:B------:R-:W2:Y:S04]  /*4dd20*/  LDL.LU R88, [R1+0x1fc] ;  /* 0x0001fc0001587983 */ /* 0x000ea80000300800 */
[----:B------:R-:W2:Y:S04]  /*4dd30*/  LDL.LU R72, [R1+0x1f8] ;  /* 0x0001f80001487983 */ /* 0x000ea80000300800 */
[----:B------:R-:W2:Y:S04]  /*4dd40*/  LDL.LU R86, [R1+0x22c] ;  /* 0x00022c0001567983 */ /* 0x000ea80000300800 */
[----:B---3--:R0:W-:Y:S04]  /*4dd50*/  STS.U8 [R11+UR5+0x11a80], R25 ;  /* 0x011a80190b007988 */ /* 0x0081e80008000005 */
[----:B----4-:R-:W3:Y:S04]  /*4dd60*/  LDL.LU R24, [R1+0x228] ;  /* 0x0002280001187983 */ /* 0x010ee80000300800 */
[----:B------:R1:W-:Y:S04]  /*4dd70*/  STS.U8 [R11+UR5+0x19a80], R18 ;  /* 0x019a80120b007988 */ /* 0x0003e80008000005 */
[----:B------:R4:W-:Y:S04]  /*4dd80*/  STS.U8 [R11+UR5+0x11680], R21 ;  /* 0x011680150b007988 */ /* 0x0009e80008000005 */
[----:B------:R1:W-:Y:S04]  /*4dd90*/  STS.U8 [R11+UR5+0x19680], R17 ;  /* 0x019680110b007988 */ /* 0x0003e80008000005 */
[----:B------:R4:W-:Y:S04]  /*4dda0*/  STS.U8 [R11+UR5+0x11280], R26 ;  /* 0x0112801a0b007988 */ /* 0x0009e80008000005 */
[----:B0-----:R-:W3:Y:S04]  /*4ddb0*/  LDL.LU R25, [R1+0x25c] ;  /* 0x00025c0001197983 */ /* 0x001ee80000300800 */
[----:B-1----:R-:W3:Y:S04]  /*4ddc0*/  LDL.LU R18, [R1+0x258] ;  /* 0x0002580001127983 */ /* 0x002ee80000300800 */
[----:B----4-:R-:W4:Y:S04]  /*4ddd0*/  LDL.LU R21, [R1+0x2bc] ;  /* 0x0002bc0001157983 */ /* 0x010f280000300800 */
[----:B------:R-:W4:Y:S04]  /*4dde0*/  LDL.LU R17, [R1+0x2b8] ;  /* 0x0002b80001117983 */ /* 0x000f280000300800 */
[----:B------:R-:W4:Y:S04]  /*4ddf0*/  LDL.LU R26, [R1+0x324] ;  /* 0x00032400011a7983 */ /* 0x000f280000300800 */
        /* <DEDUP_REMOVED lines=16> */
[----:B--2---:R2:W-:Y:S04]  /*4df00*/  STS.U8 [R11+UR5+0x1ca80], R87 ;  /* 0x01ca80570b007988 */ /* 0x0045e80008000005 */
[----:B------:R2:W-:Y:S04]  /*4df10*/  STS.U8 [R11+UR5+0x14680], R88 ;  /* 0x014680580b007988 */ /* 0x0005e80008000005 */
[----:B0-----:R-:W4:Y:S04]  /*4df20*/  LDL.LU R73, [R1+0x6c] ;  /* 0x00006c0001497983 */ /* 0x001f280000300800 */
[----:B-1----:R-:W4:Y:S04]  /*4df30*/  LDL.LU R74, [R1+0x70] ;  /* 0x00007000014a7983 */ /* 0x002f280000300800 */
[----:B--2---:R-:W2:Y:S04]  /*4df40*/  LDL.LU R87, [R1+0xb0] ;  /* 0x0000b00001577983 */ /* 0x004ea80000300800 */
[----:B------:R-:W2:Y:S04]  /*4df50*/  LDL.LU R88, [R1+0xb4] ;  /* 0x0000b40001587983 */ /* 0x000ea80000300800 */
[----:B---3--:R0:W-:Y:S04]  /*4df60*/  STS.U8 [R11+UR5+0x1c280], R24 ;  /* 0x01c280180b007988 */ /* 0x0081e80008000005 */
[----:B------:R1:W-:Y:S04]  /*4df70*/  STS.U8 [R11+UR5+0x13e80], R25 ;  /* 0x013e80190b007988 */ /* 0x0003e80008000005 */
[----:B------:R3:W-:Y:S04]  /*4df80*/  STS.U8 [R11+UR5+0x1be80], R18 ;  /* 0x01be80120b007988 */ /* 0x0007e80008000005 */
[----:B----4-:R4:W-:Y:S04]  /*4df90*/  STS.U8 [R11+UR5+0x13a80], R21 ;  /* 0x013a80150b007988 */ /* 0x0109e80008000005 */
[----:B------:R1:W-:Y:S04]  /*4dfa0*/  STS.U8 [R11+UR5+0x1ba80], R17 ;  /* 0x01ba80110b007988 */ /* 0x0003e80008000005 */
[----:B------:R3:W-:Y:S04]  /*4dfb0*/  STS.U8 [R11+UR5+0x13680], R26 ;  /* 0x0136801a0b007988 */ /* 0x0007e80008000005 */
[----:B0-----:R-:W2:Y:S04]  /*4dfc0*/  LDL.LU R24, [R1+0xec] ;  /* 0x0000ec0001187983 */ /* 0x001ea80000300800 */
[----:B-1----:R-:W2:Y:S04]  /*4dfd0*/  LDL.LU R25, [R1+0x120] ;  /* 0x0001200001197983 */ /* 0x002ea80000300800 */
[----:B---3--:R-:W3:Y:S04]  /*4dfe0*/  LDL.LU R18, [R1+0x124] ;  /* 0x0001240001127983 */ /* 0x008ee80000300800 */
[----:B----4-:R-:W4:Y:S04]  /*4dff0*/  LDL.LU R21, [R1+0x158] ;  /* 0x0001580001157983 */ /* 0x010f280000300800 */
        /* <DEDUP_REMOVED lines=26> */
[----:B------:R-:W2:Y:S04]  /*4e1a0*/  LDL.LU R44, [R1+0x4dc] ;  /* 0x0004dc00012c7983 */ /* 0x000ea80000300800 */
[----:B------:R0:W-:Y:S04]  /*4e1b0*/  STS.U8 [R11+UR5+0x15a80], R24 ;  /* 0x015a80180b007988 */ /* 0x0001e80008000005 */
[----:B------:R-:W2:Y:S04]  /*4e1c0*/  LDL.LU R88, [R1+0x4d4] ;  /* 0x0004d40001587983 */ /* 0x000ea80000300800 */
[----:B------:R1:W-:Y:S04]  /*4e1d0*/  STS.U8 [R11+UR5+0x1d680], R25 ;  /* 0x01d680190b007988 */ /* 0x0003e80008000005 */
[----:B---3--:R3:W-:Y:S04]  /*4e1e0*/  STS.U8 [R11+UR5+0x15680], R18 ;  /* 0x015680120b007988 */ /* 0x0087e80008000005 */
        /* <DEDUP_REMOVED lines=11> */
[----:B------:R-:W4:Y:S04]  /*4e2a0*/  LDL.LU R57, [R1+0x5dc] ;  /* 0x0005dc0001397983 */ /* 0x000f280000300800 */
[----:B------:R0:W-:Y:S04]  /*4e2b0*/  STS.U8 [R11+UR5+0x10280], R71 ;  /* 0x010280470b007988 */ /* 0x0001e80008000005 */
[----:B------:R0:W-:Y:S04]  /*4e2c0*/  STS.U8 [R11+UR5+0x1c680], R72 ;  /* 0x01c680480b007988 */ /* 0x0001e80008000005 */
[----:B------:R1:W-:Y:S04]  /*4e2d0*/  STS.U8 [R11+UR5+0x14280], R86 ;  /* 0x014280560b007988 */ /* 0x0003e80008000005 */
[----:B------:R1:W-:Y:S04]  /*4e2e0*/  STS.U8 [R11+UR5+0x1b680], R85 ;  /* 0x01b680550b007988 */ /* 0x0003e80008000005 */
[----:B0-----:R-:W4:Y:S01]  /*4e2f0*/  LDL.LU R58, [R1+0x5d8] ;  /* 0x0005d800013a7983 */ /* 0x001f220000300800 */
[----:B-1----:R-:W0:Y:S03]  /*4e300*/  S2R R12, SR_TID.X ;  /* 0x00000000000c7919 */ /* 0x002e260000002100 */
[----:B------:R-:W4:Y:S04]  /*4e310*/  LDL.LU R71, [R1+0x62c] ;  /* 0x00062c0001477983 */ /* 0x000f280000300800 */
[----:B------:R-:W4:Y:S04]  /*4e320*/  LDL.LU R72, [R1+0x624] ;  /* 0x0006240001487983 */ /* 0x000f280000300800 */
[----:B------:R1:W-:Y:S04]  /*4e330*/  STS.U8 [R11+UR5+0x13280], R33 ;  /* 0x013280210b007988 */ /* 0x0003e80008000005 */
[----:B------:R-:W4:Y:S04]  /*4e340*/  LDL.LU R86, [R1+0x1c4] ;  /* 0x0001c40001567983 */ /* 0x000f280000300800 */
[----:B------:R-:W4:Y:S04]  /*4e350*/  LDL.LU R85, [R1+0x1c0] ;  /* 0x0001c00001557983 */ /* 0x000f280000300800 */
        /* <DEDUP_REMOVED lines=12> */
[----:B-1----:R-:W4:Y:S04]  /*4e420*/  LDL.LU R33, [R1+0x1f4] ;  /* 0x0001f40001217983 */ /* 0x002f280000300800 */
[----:B0-----:R-:W4:Y:S01]  /*4e430*/  LDL.LU R34, [R1+0x1f0] ;  /* 0x0001f00001227983 */ /* 0x001f220000300800 */
[----:B------:R-:W-:-:S04]  /*4e440*/  LOP3.LUT R12, R12, 0x7f, RZ, 0xc0, !PT ;  /* 0x0000007f0c0c7812 */ /* 0x000fc800078ec0ff */
[----:B------:R-:W-:-:S05]  /*4e450*/  LOP3.LUT R12, R12, 0x60, RZ, 0x3c, !PT ;  /* 0x000000600c0c7812 */ /* 0x000fca00078e3cff */
        /* <DEDUP_REMOVED lines=28> */
[----:B------:R-:W-:Y:S04]  /*4e620*/  STS.U8 [R12+UR5+0x1e700], R14 ;  /* 0x01e7000e0c007988 */ /* 0x000fe80008000005 */
[----:B------:R-:W-:Y:S04]  /*4e630*/  STS.U8 [R12+UR5+0x16700], R6 ;  /* 0x016700060c007988 */ /* 0x000fe80008000005 */
[----:B------:R0:W-:Y:S04]  /*4e640*/  STS.U8 [R12+UR5+0x14700], R33 ;  /* 0x014700210c007988 */ /* 0x0001e80008000005 */
[----:B------:R1:W-:Y:S04]  /*4e650*/  STS.U8 [R12+UR5+0x1c700], R34 ;  /* 0x01c700220c007988 */ /* 0x0003e80008000005 */
[----:B0-----:R-:W4:Y:S04]  /*4e660*/  LDL.LU R33, [R1+0xa8] ;  /* 0x0000a80001217983 */ /* 0x001f280000300800 */
[----:B-1----:R-:W4:Y:S04]  /*4e670*/  LDL.LU R34, [R1+0xac] ;  /* 0x0000ac0001227983 */ /* 0x002f280000300800 */
[----:B------:R-:W-:Y:S04]  /*4e680*/  STS.U8 [R12+UR5+0x1e300], R13 ;  /* 0x01e3000d0c007988 */ /* 0x000fe80008000005 */
        /* <DEDUP_REMOVED lines=26> */
[----:B------:R-:W2:Y:S04]  /*4e830*/  LDL.LU R17, [R1+0x450] ;  /* 0x0004500001117983 */ /* 0x000ea80000300800 */
[----:B------:R-:W2:Y:S04]  /*4e840*/  LDL.LU R26, [R1+0x484] ;  /* 0x00048400011a7983 */ /* 0x000ea80000300800 */
[----:B------:R-:W2:Y:S04]  /*4e850*/  LDL.LU R14, [R1+0x2720] ;  /* 0x00272000010e7983 */ /* 0x000ea80000300800 */
[----:B------:R-:W2:Y:S04]  /*4e860*/  LDL.LU R6, [R1+0x271c] ;  /* 0x00271c0001067983 */ /* 0x000ea80000300800 */
[----:B------:R-:W2:Y:S04]  /*4e870*/  LDL.LU R13, [R1+0x2718] ;  /* 0x00271800010d7983 */ /* 0x000ea80000300800 */
[----:B------:R0:W-:Y:S04]  /*4e880*/  STS.U8 [R12+UR5+0x16300], R4 ;  /* 0x016300040c007988 */ /* 0x0001e80008000005 */
        /* <DEDUP_REMOVED lines=26> */
[----:B------:R-:W-:Y:S04]  /*4ea30*/  STS.U8 [R12+UR5+0x1ef00], R77 ;  /* 0x01ef004d0c007988 */ /* 0x000fe80008000005 */
[----:B0-----:R-:W4:Y:S04]  /*4ea40*/  LDL.LU R33, [R1+0x1ec] ;  /* 0x0001ec0001217983 */ /* 0x001f280000300800 */
[----:B-1----:R-:W4:Y:S04]  /*4ea50*/  LDL.LU R34, [R1+0x1e8] ;  /* 0x0001e80001227983 */ /* 0x002f280000300800 */
[----:B------:R0:W-:Y:S04]  /*4ea60*/  STS.U8 [R12+UR5+0x1db00], R45 ;  /* 0x01db002d0c007988 */ /* 0x0001e80008000005 */
[----:B------:R1:W-:Y:S04]  /*4ea70*/  STS.U8 [R12+UR5+0x15b00], R46 ;  /* 0x015b002e0c007988 */ /* 0x0003e80008000005 */
[----:B------:R0:W-:Y:S04]  /*4ea80*/  STS.U8 [R12+UR5+0x1d700], R59 ;  /* 0x01d7003b0c007988 */ /* 0x0001e80008000005 */
[----:B------:R0:W-:Y:S04]  /*4ea90*/  STS.U8 [R12+UR5+0x15700], R60 ;  /* 0x0157003c0c007988 */ /* 0x0001e80008000005 */
[----:B------:R-:W-:Y:S04]  /*4eaa0*/  STS.U8 [R12+UR5+0x16f00], R78 ;  /* 0x016f004e0c007988 */ /* 0x000fe80008000005 */
[----:B------:R-:W-:Y:S04]  /*4eab0*/  STS.U8 [R12+UR5+0x1eb00], R91 ;  /* 0x01eb005b0c007988 */ /* 0x000fe80008000005 */
[----:B0-----:R-:W4:Y:S04]  /*4eac0*/  LDL.LU R45, [R1+0x21c] ;  /* 0x00021c00012d7983 */ /* 0x001f280000300800 */
[----:B-1----:R-:W4:Y:S04]  /*4ead0*/  LDL.LU R46, [R1+0x218] ;  /* 0x00021800012e7983 */ /* 0x002f280000300800 */
[----:B------:R-:W4:Y:S04]  /*4eae0*/  LDL.LU R59, [R1+0x24c] ;  /* 0x00024c00013b7983 */ /* 0x000f280000300800 */
[----:B------:R-:W4:Y:S04]  /*4eaf0*/  LDL.LU R60, [R1+0x248] ;  /* 0x00024800013c7983 */ /* 0x000f280000300800 */
        /* <DEDUP_REMOVED lines=9> */
[----:B--2---:R0:W-:Y:S02]  /*4eb90*/  STS.U8 [R12+UR5+0x1cf00], R13 ;  /* 0x01cf000d0c007988 */ /* 0x0041e40008000005 */
[----:B0-----:R-:W0:Y:S02]  /*4eba0*/  S2R R13, SR_TID.X ;  /* 0x00000000000d7919 */ /* 0x001e240000002100 */
[----:B------:R1:W-:Y:S04]  /*4ebb0*/  STS.U8 [R12+UR5+0x1d300], R73 ;  /* 0x01d300490c007988 */ /* 0x0003e80008000005 */
[----:B------:R2:W-:Y:S04]  /*4ebc0*/  STS.U8 [R12+UR5+0x15300], R74 ;  /* 0x0153004a0c007988 */ /* 0x0005e80008000005 */
[----:B------:R2:W-:Y:S04]  /*4ebd0*/  STS.U8 [R12+UR5+0x14f00], R87 ;  /* 0x014f00570c007988 */ /* 0x0005e80008000005 */
[----:B-1----:R-:W4:Y:S04]  /*4ebe0*/  LDL.LU R73, [R1+0x2a4] ;  /* 0x0002a40001497983 */ /* 0x002f280000300800 */
[----:B--2---:R-:W2:Y:S04]  /*4ebf0*/  LDL.LU R74, [R1+0x29c] ;  /* 0x00029c00014a7983 */ /* 0x004ea80000300800 */
[----:B------:R-:W2:Y:S01]  /*4ec00*/  LDL.LU R87, [R1+0x314] ;  /* 0x0003140001577983 */ /* 0x000ea20000300800 */
[----:B0-----:R-:W-:-:S04]  /*4ec10*/  LOP3.LUT R13, R13, 0x7f, RZ, 0xc0, !PT ;  /* 0x0000007f0d0d7812 */ /* 0x001fc800078ec0ff */
[----:B------:R-:W-:-:S05]  /*4ec20*/  LOP3.LUT R13, R13, 0x70, RZ, 0x3c, !PT ;  /* 0x000000700d0d7812 */ /* 0x000fca00078e3cff */
[----:B------:R0:W-:Y:S04]  /*4ec30*/  STS.U8 [R13+UR5+0x12780], R88 ;  /* 0x012780580d007988 */ /* 0x0001e80008000005 */
[----:B------:R1:W-:Y:S04]  /*4ec40*/  STS.U8 [R13+UR5+0x1a780], R24 ;  /* 0x01a780180d007988 */ /* 0x0003e80008000005 */
[----:B------:R0:W-:Y:S04]  /*4ec50*/  STS.U8 [R13+UR5+0x12380], R25 ;  /* 0x012380190d007988 */ /* 0x0001e80008000005 */
[----:B---3--:R3:W-:Y:S04]  /*4ec60*/  STS.U8 [R13+UR5+0x1a380], R18 ;  /* 0x01a380120d007988 */ /* 0x0087e80008000005 */
[----:B----4-:R4:W-:Y:S04]  /*4ec70*/  STS.U8 [R13+UR5+0x11f80], R21 ;  /* 0x011f80150d007988 */ /* 0x0109e80008000005 */
[----:B------:R3:W-:Y:S04]  /*4ec80*/  STS.U8 [R13+UR5+0x19f80], R17 ;  /* 0x019f80110d007988 */ /* 0x0007e80008000005 */
[----:B0-----:R-:W2:Y:S04]  /*4ec90*/  LDL.LU R88, [R1+0x310] ;  /* 0x0003100001587983 */ /* 0x001ea80000300800 */
[----:B-1----:R-:W2:Y:S04]  /*4eca0*/  LDL.LU R24, [R1+0x34c] ;  /* 0x00034c0001187983 */ /* 0x002ea80000300800 */
[----:B------:R-:W2:Y:S04]  /*4ecb0*/  LDL.LU R25, [R1+0x348] ;  /* 0x0003480001197983 */ /* 0x000ea80000300800 */
[----:B---3--:R-:W3:Y:S04]  /*4ecc0*/  LDL.LU R18, [R1+0x384] ;  /* 0x0003840001127983 */ /* 0x008ee80000300800 */
[----:B----4-:R-:W4:Y:S04]  /*4ecd0*/  LDL.LU R21, [R1+0x380] ;  /* 0x0003800001157983 */ /* 0x010f280000300800 */
[----:B------:R0:W-:Y:S04]  /*4ece0*/  STS.U8 [R13+UR5+0x11b80], R26 ;  /* 0x011b801a0d007988 */ /* 0x0001e80008000005 */
[----:B------:R-:W4:Y:S04]  /*4ecf0*/  LDL.LU R17, [R1+0x3bc] ;  /* 0x0003bc0001117983 */ /* 0x000f280000300800 */
[----:B0-----:R-:W4:Y:S04]  /*4ed00*/  LDL.LU R26, [R1+0x3b8] ;  /* 0x0003b800011a7983 */ /* 0x001f280000300800 */
        /* <DEDUP_REMOVED lines=26> */
[----:B0-----:R-:W4:Y:S04]  /*4eeb0*/  LDL.LU R5, [R1+0x2710] ;  /* 0x0027100001057983 */ /* 0x001f280000300800 */
[----:B------:R-:W-:Y:S04]  /*4eec0*/  STS.U8 [R13+UR5+0x13b80], R73 ;  /* 0x013b80490d007988 */ /* 0x000fe80008000005 */
[----:B--2---:R-:W-:Y:S04]  /*4eed0*/  STS.U8 [R13+UR5+0x1bb80], R74 ;  /* 0x01bb804a0d007988 */ /* 0x004fe80008000005 */
[----:B------:R-:W-:Y:S04]  /*4eee0*/  STS.U8 [R13+UR5+0x13780], R87 ;  /* 0x013780570d007988 */ /* 0x000fe80008000005 */
[----:B------:R-:W-:Y:S04]  /*4eef0*/  STS.U8 [R13+UR5+0x1b780], R88 ;  /* 0x01b780580d007988 */ /* 0x000fe80008000005 */
[----:B------:R-:W-:Y:S04]  /*4ef00*/  STS.U8 [R13+UR5+0x13380], R24 ;  /* 0x013380180d007988 */ /* 0x000fe80008000005 */
[----:B------:R-:W-:Y:S04]  /*4ef10*/  STS.U8 [R13+UR5+0x1b380], R25 ;  /* 0x01b380190d007988 */ /* 0x000fe80008000005 */
[----:B---3--:R-:W-:Y:S04]  /*4ef20*/  STS.U8 [R13+UR5+0x12f80], R18 ;  /* 0x012f80120d007988 */ /* 0x008fe80008000005 */
[----:B----4-:R-:W-:Y:S04]  /*4ef30*/  STS.U8 [R13+UR5+0x1af80], R21 ;  /* 0x01af80150d007988 */ /* 0x010fe80008000005 */
[----:B------:R-:W-:Y:S04]  /*4ef40*/  STS.U8 [R13+UR5+0x12b80], R17 ;  /* 0x012b80110d007988 */ /* 0x000fe80008000005 */
[----:B------:R0:W-:Y:S04]  /*4ef50*/  STS.U8 [R13+UR5+0x1ab80], R26 ;  /* 0x01ab801a0d007988 */ /* 0x0001e80008000005 */
[----:B------:R1:W-:Y:S04]  /*4ef60*/  STS.U8 [R13+UR5+0x16780], R3 ;  /* 0x016780030d007988 */ /* 0x0003e80008000005 */
[----:B------:R2:W-:Y:S04]  /*4ef70*/  STS.U8 [R13+UR5+0x1e380], R2 ;  /* 0x01e380020d007988 */ /* 0x0005e80008000005 */
[----:B------:R3:W-:Y:S01]  /*4ef80*/  STS.U8 [R13+UR5+0x16380], R14 ;  /* 0x0163800e0d007988 */ /* 0x0007e20008000005 */
[----:B0-----:R-:W0:Y:S03]  /*4ef90*/  LDC R26, c[0x0][0x3a0] ;  /* 0x0000e800ff1a7b82 */ /* 0x001e260000000800 */
[----:B-1----:R-:W4:Y:S04]  /*4efa0*/  LDL.LU R3, [R1+0x270c] ;  /* 0x00270c0001037983 */ /* 0x002f280000300800 */
[----:B--2---:R-:W2:Y:S04]  /*4efb0*/  LDL.LU R2, [R1+0x2708] ;  /* 0x0027080001027983 */ /* 0x004ea80000300800 */
[----:B---3--:R-:W3:Y:S04]  /*4efc0*/  LDL.LU R14, [R1+0x2704] ;  /* 0x00270400010e7983 */ /* 0x008ee80000300800 */
[----:B------:R1:W-:Y:S04]  /*4efd0*/  STS.U8 [R13+UR5+0x1df80], R6 ;  /* 0x01df80060d007988 */ /* 0x0003e80008000005 */
[----:B------:R1:W-:Y:S04]  /*4efe0*/  STS.U8 [R13+UR5+0x15f80], R4 ;  /* 0x015f80040d007988 */ /* 0x0003e80008000005 */
[----:B-1----:R-:W3:Y:S04]  /*4eff0*/  LDL.LU R6, [R1+0x2700] ;  /* 0x0027000001067983 */ /* 0x002ee80000300800 */
[----:B------:R-:W3:Y:S04]  /*4f000*/  LDL.LU R4, [R1+0x26fc] ;  /* 0x0026fc0001047983 */ /* 0x000ee80000300800 */
[----:B------:R1:W-:Y:S04]  /*4f010*/  STS.U8 [R13+UR5+0x1db80], R5 ;  /* 0x01db80050d007988 */ /* 0x0003e80008000005 */
[----:B-1----:R-:W3:Y:S04]  /*4f020*/  LDL.LU R5, [R1+0x26f8] ;  /* 0x0026f80001057983 */ /* 0x002ee80000300800 */
[----:B----4-:R1:W-:Y:S04]  /*4f030*/  STS.U8 [R13+UR5+0x15b80], R3 ;  /* 0x015b80030d007988 */ /* 0x0103e80008000005 */
[----:B--2---:R2:W-:Y:S04]  /*4f040*/  STS.U8 [R13+UR5+0x1d780], R2 ;  /* 0x01d780020d007988 */ /* 0x0045e80008000005 */
[----:B---3--:R3:W-:Y:S04]  /*4f050*/  STS.U8 [R13+UR5+0x15780], R14 ;  /* 0x0157800e0d007988 */ /* 0x0087e80008000005 */
[----:B-1----:R-:W4:Y:S04]  /*4f060*/  LDL.LU R3, [R1+0x26f4] ;  /* 0x0026f40001037983 */ /* 0x002f280000300800 */
[----:B--2---:R-:W2:Y:S04]  /*4f070*/  LDL.LU R2, [R1+0x26f0] ;  /* 0x0026f00001027983 */ /* 0x004ea80000300800 */
[----:B---3--:R-:W3:Y:S04]  /*4f080*/  LDL.LU R14, [R1+0x26ec] ;  /* 0x0026ec00010e7983 */ /* 0x008ee80000300800 */
[----:B------:R1:W-:Y:S04]  /*4f090*/  STS.U8 [R13+UR5+0x1d380], R6 ;  /* 0x01d380060d007988 */ /* 0x0003e80008000005 */
[----:B------:R0:W-:Y:S04]  /*4f0a0*/  STS.U8 [R13+UR5+0x15380], R4 ;  /* 0x015380040d007988 */ /* 0x0001e80008000005 */
[----:B-1----:R1:W5:Y:S04]  /*4f0b0*/  LDL.LU R6, [R1+0x26e8] ;  /* 0x0026e80001067983 */ /* 0x0023680000300800 */
[----:B0-----:R1:W5:Y:S04]  /*4f0c0*/  LDL.LU R4, [R1+0x26e4] ;  /* 0x0026e40001047983 */ /* 0x0013680000300800 */
[----:B------:R0:W-:Y:S04]  /*4f0d0*/  STS.U8 [R13+UR5+0x14f80], R5 ;  /* 0x014f80050d007988 */ /* 0x0001e80008000005 */
[----:B0-----:R1:W5:Y:S01]  /*4f0e0*/  LDL.LU R5, [R1+0x26e0] ;  /* 0x0026e00001057983 */ /* 0x0013620000300800 */
[----:B------:R-:W0:Y:S03]  /*4f0f0*/  S2R R7, SR_TID.X ;  /* 0x0000000000077919 */ /* 0x000e260000002100 */
[----:B----4-:R4:W-:Y:S04]  /*4f100*/  STS.U8 [R13+UR5+0x1cf80], R3 ;  /* 0x01cf80030d007988 */ /* 0x0109e80008000005 */
[----:B---3--:R3:W-:Y:S04]  /*4f110*/  STS.U8 [R13+UR5+0x17f80], R14 ;  /* 0x017f800e0d007988 */ /* 0x0087e80008000005 */
[----:B----4-:R1:W5:Y:S04]  /*4f120*/  LDL.LU R3, [R1+0x26dc] ;  /* 0x0026dc0001037983 */ /* 0x0103680000300800 */
[----:B---3--:R1:W5:Y:S04]  /*4f130*/  LDL.LU R14, [R1+0x26d8] ;  /* 0x0026d800010e7983 */ /* 0x0083680000300800 */
[----:B--2---:R2:W-:Y:S04]  /*4f140*/  STS.U8 [R13+UR5+0x1ff80], R2 ;  /* 0x01ff80020d007988 */ /* 0x0045e80008000005 */
[----:B------:R1:W-:Y:S04]  /*4f150*/  STS.U8 [R13+UR5+0x17380], R62 ;  /* 0x0173803e0d007988 */ /* 0x0003e80008000005 */
[----:B------:R1:W-:Y:S04]  /*4f160*/  STS.U8 [R13+UR5+0x1f380], R61 ;  /* 0x01f3803d0d007988 */ /* 0x0003e80008000005 */
[----:B------:R1:W-:Y:S04]  /*4f170*/  STS.U8 [R13+UR5+0x17780], R48 ;  /* 0x017780300d007988 */ /* 0x0003e80008000005 */
[----:B------:R1:W-:Y:S04]  /*4f180*/  STS.U8 [R13+UR5+0x1f780], R47 ;  /* 0x01f7802f0d007988 */ /* 0x0003e80008000005 */
[----:B------:R1:W-:Y:S04]  /*4f190*/  STS.U8 [R13+UR5+0x17b80], R31 ;  /* 0x017b801f0d007988 */ /* 0x0003e80008000005 */
[----:B------:R1:W-:Y:S01]  /*4f1a0*/  STS.U8 [R13+UR5+0x1fb80], R22 ;  /* 0x01fb80160d007988 */ /* 0x0003e20008000005 */
[----:B------:R3:W-:Y:S06]  /*4f1b0*/  MEMBAR.ALL.CTA ;  /* 0x0000000000007992 */ /* 0x0007ec0000008000 */
[----:B---3--:R-:W3:Y:S01]  /*4f1c0*/  FENCE.VIEW.ASYNC.S ;  /* 0x00000000000073c6 */ /* 0x008ee20000000000 */
[----:B--2---:R-:W2:Y:S01]  /*4f1d0*/  S2R R2, SR_TID.X ;  /* 0x0000000000027919 */ /* 0x004ea20000002100 */
[----:B------:R-:W-:Y:S01]  /*4f1e0*/  VIADD R26, R26, 0xff ;  /* 0x000000ff1a1a7836 */ /* 0x000fe20000000000 */
[----:B---3--:R-:W-:Y:S01]  /*4f1f0*/  BAR.SYNC.DEFER_BLOCKING 0x0 ;  /* 0x0000000000007b1d */ /* 0x008fe20000010000 */
[----:B------:R-:W-:-:S04]  /*4f200*/  ISETP.NE.U32.AND P0, PT, RZ, UR12, PT ;  /* 0x0000000cff007c0c */ /* 0x000fc8000bf05070 */
[C---:B------:R-:W-:Y:S02]  /*4f210*/  ISETP.LT.OR P3, PT, R26.reuse, 0x100, P0 ;  /* 0x000001001a00780c */ /* 0x040fe40000761670 */
[----:B0-----:R-:W-:Y:S02]  /*4f220*/  LOP3.LUT R7, R7, 0x7f, RZ, 0xc0, !PT ;  /* 0x0000007f07077812 */ /* 0x001fe400078ec0ff */
[C---:B------:R-:W-:Y:S02]  /*4f230*/  ISETP.GE.AND P2, PT, R26.reuse, 0x100, PT ;  /* 0x000001001a00780c */ /* 0x040fe40003f46270 */
[----:B------:R-:W-:Y:S02]  /*4f240*/  ISETP.GE.AND P4, PT, R26, 0x200, PT ;  /* 0x000002001a00780c */ /* 0x000fe40003f86270 */
[----:B------:R-:W-:Y:S02]  /*4f250*/  LOP3.LUT R7, R7, 0x10, RZ, 0x3c, !PT ;  /* 0x0000001007077812 */ /* 0x000fe400078e3cff */
[----:B--2---:R-:W-:-:S03]  /*4f260*/  LOP3.LUT R2, R2, 0x7f, RZ, 0xc0, !PT ;  /* 0x0000007f02027812 */ /* 0x004fc600078ec0ff */
[----:B-1----:R-:W-:Y:S06]  /*4f270*/  @P3 BRA `(.L_x_6) ;  /* 0x0000000400783947 */ /* 0x002fec0003800000 */
[----:B------:R-:W-:Y:S02]  /*4f280*/  USHF.R.U32.HI UR12, URZ, 0x4, UR5 ;  /* 0x00000004ff0c7899 */ /* 0x000fe40008011605 */
[----:B------:R-:W-:Y:S02]  /*4f290*/  UIADD3 UR10, UPT, UPT, UR5, 0x10000, URZ ;  /* 0x00010000050a7890 */ /* 0x000fe4000fffe0ff */
[----:B------:R-:W-:Y:S02]  /*4f2a0*/  USGXT.U32 UR12, UR12, 0xe ;  /* 0x0000000e0c0c789a */ /* 0x000fe40008000000 */
[----:B------:R-:W-:Y:S02]  /*4f2b0*/  USHF.R.U32.HI UR10, URZ, 0x4, UR10 ;  /* 0x00000004ff0a7899 */ /* 0x000fe4000801160a */
[----:B------:R-:W-:Y:S02]  /*4f2c0*/  UIADD3 UR46, UP1, UPT, UR12, 0x100, URZ ;  /* 0x000001000c2e7890 */ /* 0x000fe4000ff3e0ff */
[----:B------:R-:W-:Y:S01]  /*4f2d0*/  USGXT.U32 UR48, UR10, 0xe ;  /* 0x0000000e0a30789a */ /* 0x000fe20008000000 */
[----:B------:R-:W-:Y:S01]  /*4f2e0*/  UMOV UR4, URZ ;  /* 0x000000ff00047c82 */ /* 0x000fe20008000000 */
[----:B------:R-:W-:Y:S01]  /*4f2f0*/  UMOV UR13, URZ ;  /* 0x000000ff000d7c82 */ /* 0x000fe20008000000 */
[----:B------:R-:W-:-:S02]  /*4f300*/  UIADD3.X UR47, UPT, UPT, UR4, 0x40004040, URZ, UP1, !UPT ;  /* 0x40004040042f7890 */ /* 0x000fc40008ffe4ff */
[----:B------:R-:W-:Y:S01]  /*4f310*/  UIADD3 UR50, UP1, UPT, UR48, 0x2, URZ ;  /* 0x0000000230327890 */ /* 0x000fe2000ff3e0ff */
[----:B------:R-:W-:Y:S01]  /*4f320*/  UMOV UR54, UR8 ;  /* 0x0000000800367c82 */ /* 0x000fe20008000000 */
[----:B------:R-:W-:Y:S02]  /*4f330*/  UMOV UR55, URZ ;  /* 0x000000ff00377c82 */ /* 0x000fe40008000000 */
[----:B------:R-:W-:Y:S01]  /*4f340*/  UIADD3.X UR51, UPT, UPT, UR13, 0x40004040, URZ, UP1, !UPT ;  /* 0x400040400d337890 */ /* 0x000fe20008ffe4ff */
[----:B------:R-:W-:Y:S01]  /*4f350*/  UMOV UR36, 0x0 ;  /* 0x0000000000247882 */ /* 0x000fe20000000000 */
[----:B------:R-:W-:Y:S01]  /*4f360*/  UMOV UR37, 0x8408010 ;  /* 0x0840801000257882 */ /* 0x000fe20000000000 */
[----:B------:R-:W-:Y:S01]  /*4f370*/  UMOV UR13, 0x40004040 ;  /* 0x40004040000d7882 */ /* 0x000fe20000000000 */
[----:B------:R-:W-:Y:S01]  /*4f380*/  UMOV UR49, 0x40004040 ;  /* 0x4000404000317882 */ /* 0x000fe20000000000 */
[----:B------:R-:W-:Y:S01]  /*4f390*/  UMOV UR4, UR54 ;  /* 0x0000003600047c82 */ /* 0x000fe20008000000 */
[----:B------:R-:W-:Y:S01]  /*4f3a0*/  UIADD3.64 UR54, UPT, UPT, UR46, 0x100, URZ ;  /* 0x000001002e367897 */ /* 0x000fe2000fffe0ff */
[----:B------:R0:W-:Y:S01]  /*4f3b0*/  UTCQMMA gdesc[UR12], gdesc[UR48], tmem[UR6], tmem[UR36], idesc[UR37], !UPT ;  /* 0x00ff24300c0075ea */ /* 0x0001e2000f800306 */
[----:B------:R-:W-:-:S02]  /*4f3c0*/  UIADD3.64 UR66, UPT, UPT, UR50, 0x2, URZ ;  /* 0x0000000232427897 */ /* 0x000fc4000fffe0ff */
[----:B------:R-:W-:Y:S01]  /*4f3d0*/  UIADD3.64 UR56, UPT, UPT, UR46, 0x200, URZ ;  /* 0x000002002e387897 */ /* 0x000fe2000fffe0ff */
[----:B------:R-:W-:Y:S01]  /*4f3e0*/  UMOV UR30, 0x0 ;  /* 0x00000000001e7882 */ /* 0x000fe20000000000 */
[----:B------:R-:W-:Y:S01]  /*4f3f0*/  UMOV UR31, 0x8408010 ;  /* 0x08408010001f7882 */ /* 0x000fe20000000000 */
[----:B------:R-:W-:Y:S02]  /*4f400*/  UIADD3.64 UR58, UPT, UPT, UR46, 0x300, URZ ;  /* 0x000003002e3a7897 */ /* 0x000fe4000fffe0ff */
[----:B------:R-:W-:Y:S01]  /*4f410*/  UTCQMMA gdesc[UR46], gdesc[UR50], tmem[UR6], tmem[UR30], idesc[UR31], UPT ;  /* 0x00ff1e322e0075ea */ /* 0x000fe2000b800306 */
[----:B------:R-:W-:Y:S02]  /*4f420*/  UIADD3.64 UR76, UPT, UPT, UR50, 0x7fe, URZ ;  /* 0x000007fe324c7897 */ /* 0x000fe4000fffe0ff */
[----:B0-----:R-:W-:Y:S01]  /*4f430*/  UIADD3.64 UR12, UPT, UPT, UR50, 0x4, URZ ;  /* 0x00000004320c7897 */ /* 0x001fe2000fffe0ff */
[----:B------:R-:W-:Y:S01]  /*4f440*/  UMOV UR22, 0x0 ;  /* 0x0000000000167882 */ /* 0x000fe20000000000 */
[----:B------:R-:W-:Y:S01]  /*4f450*/  UMOV UR23, 0x8408010 ;  /* 0x0840801000177882 */ /* 0x000fe20000000000 */
[----:B------:R-:W-:Y:S01]  /*4f460*/  UMOV UR40, 0x0 ;  /* 0x0000000000287882 */ /* 0x000fe20000000000 */
[----:B------:R-:W-:Y:S01]  /*4f470*/  UMOV UR41, 0x8408010 ;  /* 0x0840801000297882 */ /* 0x000fe20000000000 */
[----:B------:R-:W-:Y:S01]  /*4f480*/  UIADD3.64 UR60, UPT, UPT, UR46, 0x400, URZ ;  /* 0x000004002e3c7897 */ /* 0x000fe2000fffe0ff */
[----:B------:R0:W-:Y:S01]  /*4f490*/  UTCQMMA gdesc[UR54], gdesc[UR66], tmem[UR6], tmem[UR22], idesc[UR23], UPT ;  /* 0x00ff1642360075ea */ /* 0x0001e2000b800306 */
[----:B------:R-:W-:-:S02]  /*4f4a0*/  UIADD3.64 UR36, UPT, UPT, UR50, 0x800, URZ ;  /* 0x0000080032247897 */ /* 0x000fc4000fffe0ff */
[----:B------:R1:W-:Y:S01]  /*4f4b0*/  UTCQMMA gdesc[UR56], gdesc[UR12], tmem[UR6], tmem[UR40], idesc[UR41], UPT ;  /* 0x00ff280c380075ea */ /* 0x0003e2000b800306 */
[----:B------:R-:W-:Y:S02]  /*4f4c0*/  UIADD3.64 UR62, UPT, UPT, UR46, 0x500, URZ ;  /* 0x000005002e3e7897 */ /* 0x000fe4000fffe0ff */
[----:B------:R-:W-:Y:S02]  /*4f4d0*/  UIADD3.64 UR64, UPT, UPT, UR46, 0x600, URZ ;  /* 0x000006002e407897 */ /* 0x000fe4000fffe0ff */
[----:B------:R-:W-:Y:S02]  /*4f4e0*/  UIADD3 UR75, UPT, UPT, UR6, 0x100, URZ ;  /* 0x00000100064b7890 */ /* 0x000fe4000fffe0ff */
[----:B------:R-:W-:Y:S02]  /*4f4f0*/  UIADD3.64 UR68, UPT, UPT, UR46, 0x700, URZ ;  /* 0x000007002e447897 */ /* 0x000fe4000fffe0ff */
[----:B0-----:R-:W-:Y:S02]  /*4f500*/  UIADD3.64 UR54, UPT, UPT, UR50, 0x802, URZ ;  /* 0x0000080232367897 */ /* 0x001fe4000fffe0ff */
[----:B-1----:R-:W-:Y:S01]  /*4f510*/  UIADD3.64 UR40, UPT, UPT, UR50, 0x804, URZ ;  /* 0x0000080432287897 */ /* 0x002fe2000fffe0ff */
[----:B------:R-:W-:Y:S01]  /*4f520*/  UMOV UR16, 0x0 ;  /* 0x0000000000107882 */ /* 0x000fe20000000000 */
[----:B------:R-:W-:Y:S01]  /*4f530*/  UMOV UR17, 0x8408010 ;  /* 0x0840801000117882 */ /* 0x000fe20000000000 */
[----:B------:R-:W-:-:S02]  /*4f540*/  UIADD3 UR74, UPT, UPT, UR6, 0x100, URZ ;  /* 0x00000100064a7890 */ /* 0x000fc4000fffe0ff */
[----:B------:R0:W-:Y:S01]  /*4f550*/  UTCQMMA gdesc[UR58], gdesc[UR76], tmem[UR6], tmem[UR16], idesc[UR17], UPT ;  /* 0x00ff104c3a0075ea */ /* 0x0001e2000b800306 */
[----:B------:R-:W-:Y:S02]  /*4f560*/  UIADD3.64 UR30, UPT, UPT, UR46, 0x800, URZ ;  /* 0x000008002e1e7897 */ /* 0x000fe4000fffe0ff */
[----:B------:R-:W-:Y:S02]  /*4f570*/  UIADD3 UR73, UPT, UPT, UR6, 0x100, URZ ;  /* 0x0000010006497890 */ /* 0x000fe4000fffe0ff */
[----:B------:R-:W-:Y:S01]  /*4f580*/  UIADD3.64 UR22, UPT, UPT, UR46, 0x900, URZ ;  /* 0x000009002e167897 */ /* 0x000fe2000fffe0ff */
[----:B------:R-:W-:Y:S01]  /*4f590*/  UMOV UR28, 0x0 ;  /* 0x00000000001c7882 */ /* 0x000fe20000000000 */
[----:B------:R-:W-:Y:S01]  /*4f5a0*/  UMOV UR29, 0x8408010 ;  /* 0x08408010001d7882 */ /* 0x000fe20000000000 */
[----:B------:R-:W-:Y:S02]  /*4f5b0*/  UIADD3 UR72, UPT, UPT, UR6, 0x100, URZ ;  /* 0x0000010006487890 */ /* 0x000fe4000fffe0ff */
[----:B------:R1:W-:Y:S01]  /*4f5c0*/  UTCQMMA gdesc[UR60], gdesc[UR36], tmem[UR6], tmem[UR28], idesc[UR29], UPT ;  /* 0x00ff1c243c0075ea */ /* 0x0003e2000b800306 */
[----:B------:R-:W-:-:S02]  /*4f5d0*/  UIADD3.64 UR56, UPT, UPT, UR46, 0xa00, URZ ;  /* 0x00000a002e387897 */ /* 0x000fc4000fffe0ff */
[----:B------:R-:W-:Y:S02]  /*4f5e0*/  UIADD3 UR71, UPT, UPT, UR6, 0x100, URZ ;  /* 0x0000010006477890 */ /* 0x000fe4000fffe0ff */
[----:B0-----:R-:W-:Y:S01]  /*4f5f0*/  UIADD3.64 UR16, UPT, UPT, UR46, 0xb00, URZ ;  /* 0x00000b002e107897 */ /* 0x001fe2000fffe0ff */
[----:B------:R-:W-:Y:S01]  /*4f600*/  UMOV UR14, 0x0 ;  /* 0x00000000000e7882 */ /* 0x000fe20000000000 */
[----:B------:R-:W-:Y:S01]  /*4f610*/  UMOV UR15, 0x8408010 ;  /* 0x08408010000f7882 */ /* 0x000fe20000000000 */
[----:B------:R-:W-:Y:S02]  /*4f620*/  UIADD3 UR70, UPT, UPT, UR6, 0x100, URZ ;  /* 0x0000010006467890 */ /* 0x000fe4000fffe0ff */
[----:B------:R0:W-:Y:S01]  /*4f630*/  UTCQMMA gdesc[UR62], gdesc[UR54], tmem[UR6], tmem[UR14], idesc[UR15], UPT ;  /* 0x00ff0e363e0075ea */ /* 0x0001e2000b800306 */
[----:B------:R-:W-:Y:S01]  /*4f640*/  UIADD3.64 UR58, UPT, UPT, UR46, 0xc00, URZ ;  /* 0x00000c002e3a7897 */ /* 0x000fe2000fffe0ff */
[----:B------:R-:W-:Y:S01]  /*4f650*/  UMOV UR24, 0x0 ;  /* 0x0000000000187882 */ /* 0x000fe20000000000 */
[----:B------:R-:W-:Y:S01]  /*4f660*/  UMOV UR25, 0x8408010 ;  /* 0x0840801000197882 */ /* 0x000fe20000000000 */
[----:B------:R-:W-:-:S02]  /*4f670*/  UIADD3 UR11, UPT, UPT, UR6, 0x100, URZ ;  /* 0x00000100060b7890 */ /* 0x000fc4000fffe0ff */
[----:B------:R0:W-:Y:S01]  /*4f680*/  UTCQMMA gdesc[UR64], gdesc[UR40], tmem[UR6], tmem[UR24], idesc[UR25], UPT ;  /* 0x00ff1828400075ea */ /* 0x0001e2000b800306 */
[----:B-1----:R-:W-:Y:S01]  /*4f690*/  UIADD3.64 UR28, UPT, UPT, UR46, 0xd00, URZ ;  /* 0x00000d002e1c7897 */ /* 0x002fe2000fffe0ff */
[----:B------:R-:W-:Y:S01]  /*4f6a0*/  UMOV UR34, 0x0 ;  /* 0x0000000000227882 */ /* 0x000fe20000000000 */
[----:B------:R-:W-:Y:S01]  /*4f6b0*/  UMOV UR35, 0x8408010 ;  /* 0x0840801000237882 */ /* 0x000fe20000000000 */
[----:B------:R-:W-:Y:S01]  /*4f6c0*/  UIADD3 UR10, UPT, UPT, UR6, 0x100, URZ ;  /* 0x00000100060a7890 */ /* 0x000fe2000fffe0ff */
[----:B------:R0:W-:Y:S01]  /*4f6d0*/  UTCQMMA gdesc[UR68], gdesc[UR48], tmem[UR75], tmem[UR34], idesc[UR35], !UPT ;  /* 0x00ff2230440075ea */ /* 0x0001e2000f80034b */
[----:B------:R-:W-:Y:S01]  /*4f6e0*/  UIADD3.64 UR46, UPT, UPT, UR46, 0xe00, URZ ;  /* 0x00000e002e2e7897 */ /* 0x000fe2000fffe0ff */
[----:B------:R-:W-:Y:S01]  /*4f6f0*/  UMOV UR20, 0x0 ;  /* 0x0000000000147882 */ /* 0x000fe20000000000 */
[----:B------:R-:W-:Y:S01]  /*4f700*/  UMOV UR21, 0x8408010 ;  /* 0x0840801000157882 */ /* 0x000fe20000000000 */
[----:B------:R-:W-:Y:S01]  /*4f710*/  UMOV UR42, 0x0 ;  /* 0x00000000002a7882 */ /* 0x000fe20000000000 */
[----:B------:R-:W-:Y:S01]  /*4f720*/  UMOV UR43, 0x8408010 ;  /* 0x08408010002b7882 */ /* 0x000fe20000000000 */
[----:B------:R-:W-:Y:S01]  /*4f730*/  UMOV UR38, 0x0 ;  /* 0x0000000000267882 */ /* 0x000fe20000000000 */
[----:B------:R-:W-:Y:S01]  /*4f740*/  UMOV UR39, 0x8408010 ;  /* 0x0840801000277882 */ /* 0x000fe20000000000 */
[----:B------:R0:W-:Y:S01]  /*4f750*/  UTCQMMA gdesc[UR30], gdesc[UR50], tmem[UR74], tmem[UR20], idesc[UR21], UPT ;  /* 0x00ff14321e0075ea */ /* 0x0001e2000b80034a */
        /* <DEDUP_REMOVED lines=12> */
[----:B------:R0:W-:Y:S01]  /*4f820*/  UTCQMMA gdesc[UR28], gdesc[UR54], tmem[UR11], tmem[UR44], idesc[UR45], UPT ;  /* 0x00ff2c361c0075ea */ /* 0x0001e2000b80030b */
[----:B------:R0:W-:Y:S01]  /*4f830*/  UTCQMMA gdesc[UR46], gdesc[UR40], tmem[UR10], tmem[UR52], idesc[UR53], UPT ;  /* 0x00ff34282e0075ea */ /* 0x0001e2000b80030a */
[----:B------:R0:W-:Y:S01]  /*4f840*/  UTCBAR [UR4], URZ ;  /* 0x000000ff040073e9 */ /* 0x0001e200080000ff */
[----:B------:R-:W-:Y:S01]  /*4f850*/  NOP ;  /* 0x0000000000007918 */ /* 0x000fe20000000000 */
.L_x_6:
[----:B0-----:R-:W-:Y:S01]  /*4f860*/  UMOV UR4, URZ ;  /* 0x000000ff00047c82 */ /* 0x001fe20008000000 */
[----:B------:R-:W-:Y:S05]  /*4f870*/  @!P4 BRA `(.L_x_7) ;  /* 0x00000438006cc947 */ /* 0x000fea0003800000 */
[----:B------:R-:W-:Y:S01]  /*4f880*/  SHF.R.S32.HI R15, RZ, 0x1f, R26 ;  /* 0x0000001fff0f7819 */ /* 0x000fe2000001141a */
[----:B------:R-:W-:Y:S01]  /*4f890*/  UIADD3 UR10, UPT, UPT, UR5, 0x20000, URZ ;  /* 0x00020000050a7890 */ /* 0x000fe2000fffe0ff */
[----:B-----5:R-:W-:Y:S01]  /*4f8a0*/  IMAD.SHL.U32 R14, R14, 0x100, RZ ;  /* 0x000001000e0e7824 */ /* 0x020fe200078e00ff */
[----:B------:R-:W-:Y:S01]  /*4f8b0*/  UIADD3 UR12, UPT, UPT, UR5, 0x30000, URZ ;  /* 0x00030000050c7890 */ /* 0x000fe2000fffe0ff */
[----:B------:R-:W-:Y:S01]  /*4f8c0*/  LEA.HI R15, R15, R26, RZ, 0x8 ;  /* 0x0000001a0f0f7211 */ /* 0x000fe200078f40ff */
[----:B------:R-:W-:Y:S01]  /*4f8d0*/  USHF.R.U32.HI UR10, URZ, 0x4, UR10 ;  /* 0x00000004ff0a7899 */ /* 0x000fe2000801160a */
[----:B------:R-:W-:Y:S01]  /*4f8e0*/  IMAD.MOV.U32 R17, RZ, RZ, RZ ;  /* 0x000000ffff117224 */ /* 0x000fe200078e00ff */
[----:B------:R-:W-:Y:S01]  /*4f8f0*/  USHF.R.U32.HI UR12, URZ, 0x4, UR12 ;  /* 0x00000004ff0c7899 */ /* 0x000fe2000801160c */
[----:B------:R-:W-:Y:S01]  /*4f900*/  SHF.R.S32.HI R15, RZ, 0x8, R15 ;  /* 0x00000008ff0f7819 */ /* 0x000fe2000001140f */
[----:B------:R-:W-:Y:S02]  /*4f910*/  USGXT.U32 UR10, UR10, 0xe ;  /* 0x0000000e0a0a789a */ /* 0x000fe40008000000 */
[----:B------:R-:W-:Y:S01]  /*4f920*/  USGXT.U32 UR16, UR12, 0xe ;  /* 0x0000000e0c10789a */ /* 0x000fe20008000000 */
[----:B------:R-:W-:Y:S01]  /*4f930*/  VIMNMX R15, PT, PT, R15, 0x2, !PT ;  /* 0x000000020f0f7848 */ /* 0x000fe20007fe0100 */
[----:B------:R-:W-:-:S02]  /*4f940*/  UIADD3 UR14, UP1, UPT, UR10, 0x100, URZ ;  /* 0x000001000a0e7890 */ /* 0x000fc4000ff3e0ff */
[----:B------:R-:W-:Y:S02]  /*4f950*/  UIADD3 UR12, UP2, UPT, UR16, 0x2, URZ ;  /* 0x00000002100c7890 */ /* 0x000fe4000ff5e0ff */
[----:B------:R-:W-:Y:S01]  /*4f960*/  VIADD R15, R15, 0xfffffffe ;  /* 0xfffffffe0f0f7836 */ /* 0x000fe20000000000 */
[----:B------:R-:W-:Y:S01]  /*4f970*/  UMOV UR4, URZ ;  /* 0x000000ff00047c82 */ /* 0x000fe20008000000 */
[----:B------:R-:W-:Y:S01]  /*4f980*/  UMOV UR11, URZ ;  /* 0x000000ff000b7c82 */ /* 0x000fe20008000000 */
[----:B------:R-:W-:Y:S02]  /*4f990*/  USHF.L.U32 UR9, UR9, 0x8, URZ ;  /* 0x0000000809097899 */ /* 0x000fe400080006ff */
[----:B------:R0:W-:Y:S01]  /*4f9a0*/  STL [R1+0x26d4], R15 ;  /* 0x0026d40f01007387 */ /* 0x0001e20000100800 */
[----:B------:R-:W-:Y:S02]  /*4f9b0*/  UIADD3.X UR15, UPT, UPT, UR4, 0x40004040, URZ, UP1, !UPT ;  /* 0x40004040040f7890 */ /* 0x000fe40008ffe4ff */
[----:B------:R-:W-:Y:S01]  /*4f9c0*/  UIADD3.X UR13, UPT, UPT, UR11, 0x40004040, URZ, UP2, !UPT ;  /* 0x400040400b0d7890 */ /* 0x000fe200097fe4ff */
[----:B------:R1:W-:Y:S01]  /*4f9d0*/  STL [R1+0x2560], RZ ;  /* 0x002560ff01007387 */ /* 0x0003e20000100800 */
[----:B------:R-:W-:-:S02]  /*4f9e0*/  USHF.R.S32.HI UR11, URZ, 0x1f, UR9 ;  /* 0x0000001fff0b7899 */ /* 0x000fc40008011409 */
[----:B------:R-:W-:Y:S02]  /*4f9f0*/  UIADD3.64 UR20, UPT, UPT, UR14, 0x100, URZ ;  /* 0x000001000e147897 */ /* 0x000fe4000fffe0ff */
[----:B------:R-:W-:Y:S01]  /*4fa00*/  UIADD3.64 UR22, UPT, UPT, UR12, 0x2, URZ ;  /* 0x000000020c167897 */ /* 0x000fe2000fffe0ff */
[----:B0-----:R-:W-:Y:S01]  /*4fa10*/  SHF.R.S32.HI R15, RZ, 0x1f, R14 ;  /* 0x0000001fff0f7819 */ /* 0x001fe2000001140e */
[----:B------:R-:W-:Y:S02]  /*4fa20*/  UIADD3.64 UR24, UPT, UPT, UR14, 0x200, URZ ;  /* 0x000002000e187897 */ /* 0x000fe4000fffe0ff */
[----:B------:R-:W-:Y:S02]  /*4fa30*/  UIADD3.64 UR26, UPT, UPT, UR12, 0x4, URZ ;  /* 0x000000040c1a7897 */ /* 0x000fe4000fffe0ff */
[----:B------:R-:W-:Y:S02]  /*4fa40*/  UIADD3.64 UR28, UPT, UPT, UR14, 0x300, URZ ;  /* 0x000003000e1c7897 */ /* 0x000fe4000fffe0ff */
[----:B------:R-:W-:-:S02]  /*4fa50*/  UIADD3.64 UR30, UPT, UPT, UR12, 0x7fe, URZ ;  /* 0x000007fe0c1e7897 */ /* 0x000fc4000fffe0ff */
[----:B------:R-:W-:Y:S02]  /*4fa60*/  UIADD3.64 UR32, UPT, UPT, UR14, 0x400, URZ ;  /* 0x000004000e207897 */ /* 0x000fe4000fffe0ff */
[----:B------:R-:W-:Y:S02]  /*4fa70*/  UIADD3.64 UR34, UPT, UPT, UR12, 0x800, URZ ;  /* 0x000008000c227897 */ /* 0x000fe4000fffe0ff */
        /* <DEDUP_REMOVED lines=11> */
[----:B------:R-:W-:Y:S01]  /*4fb30*/  UIADD3.64 UR58, UPT, UPT, UR14, 0xe00, URZ ;  /* 0x00000e000e3a7897 */ /* 0x000fe2000fffe0ff */
[----:B------:R-:W-:Y:S01]  /*4fb40*/  UMOV UR72, 0x1 ;  /* 0x0000000100487882 */ /* 0x000fe20000000000 */
[----:B------:R-:W-:Y:S01]  /*4fb50*/  UMOV UR60, URZ ;  /* 0x000000ff003c7c82 */ /* 0x000fe20008000000 */
[----:B-1----:R-:W-:-:S09]  /*4fb60*/  UMOV UR17, 0x40004040 ;  /* 0x4000404000117882 */ /* 0x002fd20000000000 */
.L_x_10:
[----:B------:R-:W2:Y:S04]  /*4fb70*/  LDL.LU R25, [R1+0x1738] ;  /* 0x0017380001197983 */ /* 0x000ea80000300800 */
[----:B------:R-:W3:Y:S04]  /*4fb80*/  LDL.LU R18, [R1+0x1730] ;  /* 0x0017300001127983 */ /* 0x000ee80000300800 */
[----:B------:R-:W4:Y:S04]  /*4fb90*/  LDL.LU R23, [R1+0x7f8] ;  /* 0x0007f80001177983 */ /* 0x000f280000300800 */
[----:B-----5:R-:W5:Y:S04]  /*4fba0*/  LDL.LU R22, [R1+0x800] ;  /* 0x0008000001167983 */ /* 0x020f680000300800 */
[----:B------:R-:W4:Y:S04]  /*4fbb0*/  LDL.LU R21, [R1+0x1734] ;  /* 0x0017340001157983 */ /* 0x000f280000300800 */
[----:B------:R-:W4:Y:S04]  /*4fbc0*/  LDL.LU R24, [R1+0x814] ;  /* 0x0008140001187983 */ /* 0x000f280000300800 */
[----:B0-----:R-:W4:Y:S04]  /*4fbd0*/  LDL.LU R16, [R1+0x172c] ;  /* 0x00172c0001107983 */ /* 0x001f280000300800 */
[----:B------:R-:W4:Y:S01]  /*4fbe0*/  LDL.LU R20, [R1+0x80c] ;  /* 0x00080c0001147983 */ /* 0x000f220000300800 */
[----:B------:R-:W-:Y:S01]  /*4fbf0*/  IMAD.U32 R17, R17, -0x80000000, RZ ;  /* 0x8000000011117824 */ /* 0x000fe200078e00ff */
[----:B--2---:R-:W-:-:S02]  /*4fc00*/  IADD3 R25, P5, PT, R25, UR9, RZ ;  /* 0x0000000919197c10 */ /* 0x004fc4000ffbe0ff */
[----:B---3--:R-:W-:-:S03]  /*4fc10*/  IADD3 R18, P3, PT, R18, UR9, RZ ;  /* 0x0000000912127c10 */ /* 0x008fc6000ff7e0ff */
[----:B------:R0:W-:Y:S04]  /*4fc20*/  STL [R1+0x1738], R25 ;  /* 0x0017381901007387 */ /* 0x0001e80000100800 */
[----:B0-----:R-:W2:Y:S04]  /*4fc30*/  LDL.LU R25, [R1+0x7f4] ;  /* 0x0007f40001197983 */ /* 0x001ea80000300800 */
[----:B------:R0:W-:Y:S04]  /*4fc40*/  STL [R1+0x1730], R18 ;  /* 0x0017301201007387 */ /* 0x0001e80000100800 */
[----:B0-----:R-:W3:Y:S01]  /*4fc50*/  LDL.LU R18, [R1+0x818] ;  /* 0x0008180001127983 */ /* 0x001ee20000300800 */
[----:B----4-:R-:W-:-:S02]  /*4fc60*/  IADD3 R23, P4, PT, R23, UR9, RZ ;  /* 0x0000000917177c10 */ /* 0x010fc4000ff9e0ff */
[----:B-----5:R-:W-:-:S03]  /*4fc70*/  IADD3 R22, P6, PT, R22, UR9, RZ ;  /* 0x0000000916167c10 */ /* 0x020fc6000ffde0ff */
[----:B------:R0:W-:Y:S01]  /*4fc80*/  STL [R1+0x7f8], R23 ;  /* 0x0007f81701007387 */ /* 0x0001e20000100800 */
[----:B------:R-:W-:-:S03]  /*4fc90*/  IADD3.X R21, PT, PT, R21, UR11, RZ, P5, !PT ;  /* 0x0000000b15157c10 */ /* 0x000fc6000affe4ff */
[----:B0-----:R-:W4:Y:S04]  /*4fca0*/  LDL.LU R23, [R1+0x7fc] ;  /* 0x0007fc0001177983 */ /* 0x001f280000300800 */
[----:B------:R0:W-:Y:S01]  /*4fcb0*/  STL [R1+0x800], R22 ;  /* 0x0008001601007387 */ /* 0x0001e20000100800 */
[----:B------:R-:W-:-:S03]  /*4fcc0*/  IADD3.X R16, PT, PT, R16, UR11, RZ, P3, !PT ;  /* 0x0000000b10107c10 */ /* 0x000fc60009ffe4ff */
[----:B0-----:R-:W5:Y:S01]  /*4fcd0*/  LDL.LU R22, [R1+0x820] ;  /* 0x0008200001167983 */ /* 0x001f620000300800 */
[----:B------:R-:W-:-:S03]  /*4fce0*/  IADD3 R24, P5, PT, R24, UR9, RZ ;  /* 0x0000000918187c10 */ /* 0x000fc6000ffbe0ff */
[----:B------:R0:W-:Y:S01]  /*4fcf0*/  STL [R1+0x1734], R21 ;  /* 0x0017341501007387 */ /* 0x0001e20000100800 */
[----:B------:R-:W-:-:S03]  /*4fd00*/  IADD3 R20, P3, PT, R20, UR9, RZ ;  /* 0x0000000914147c10 */ /* 0x000fc6000ff7e0ff */
[----:B0-----:R-:W5:Y:S04]  /*4fd10*/  LDL.LU R21, [R1+0x810] ;  /* 0x0008100001157983 */ /* 0x001f680000300800 */
[----:B------:R0:W-:Y:S04]  /*4fd20*/  STL [R1+0x172c], R16 ;  /* 0x00172c1001007387 */ /* 0x0001e80000100800 */
[----:B0-----:R-:W5:Y:S04]  /*4fd30*/  LDL.LU R16, [R1+0x1728] ;  /* 0x0017280001107983 */ /* 0x001f680000300800 */
[----:B------:R0:W-:Y:S04]  /*4fd40*/  STL [R1+0x814], R24 ;  /* 0x0008141801007387 */ /* 0x0001e80000100800 */
[----:B------:R-:W5:Y:S04]  /*4fd50*/  LDL.LU R42, [R1+0x808] ;  /* 0x00080800012a7983 */ /* 0x000f680000300800 */
[----:B------:R-:W5:Y:S04]  /*4fd60*/  LDL.LU R41, [R1+0x1720] ;  /* 0x0017200001297983 */ /* 0x000f680000300800 */
[----:B------:R-:W5:Y:S04]  /*4fd70*/  LDL.LU R40, [R1+0x804] ;  /* 0x0008040001287983 */ /* 0x000f680000300800 */
[----:B------:R1:W-:Y:S04]  /*4fd80*/  STL [R1+0x80c], R20 ;  /* 0x00080c1401007387 */ /* 0x0003e80000100800 */
[----:B------:R-:W5:Y:S04]  /*4fd90*/  LDL.LU R39, [R1+0x1470] ;  /* 0x0014700001277983 */ /* 0x000f680000300800 */
        /* <DEDUP_REMOVED lines=13> */
[----:B0-----:R-:W5:Y:S04]  /*4fe70*/  LDL.LU R24, [R1+0x1708] ;  /* 0x0017080001187983 */ /* 0x001f680000300800 */
[----:B-1----:R-:W5:Y:S01]  /*4fe80*/  LDL.LU R20, [R1+0x147c] ;  /* 0x00147c0001147983 */ /* 0x002f620000300800 */
[----:B--2---:R-:W-:-:S02]  /*4fe90*/  IADD3.X R25, PT, PT, R25, UR11, RZ, P4, !PT ;  /* 0x0000000b19197c10 */ /* 0x004fc4000a7fe4ff */
[----:B---3--:R-:W-:-:S05]  /*4fea0*/  IADD3 R18, P4, PT, R18, UR9, RZ ;  /* 0x0000000912127c10 */ /* 0x008fca000ff9e0ff */
[----:B------:R0:W-:Y:S04]  /*4feb0*/  STL [R1+0x818], R18 ;  /* 0x0008181201007387 */ /* 0x0001e80000100800 */
[----:B0-----:R-:W2:Y:S01]  /*4fec0*/  LDL.LU R18, [R1+0x1490] ;  /* 0x0014900001127983 */ /* 0x001ea20000300800 */
[----:B----4-:R-:W-:-:S03]  /*4fed0*/  IADD3.X R23, PT, PT, R23, UR11, RZ, P6, !PT ;  /* 0x0000000b17177c10 */ /* 0x010fc6000b7fe4ff */
[----:B------:R-:W-:Y:S04]  /*4fee0*/  STL [R1+0x7f4], R25 ;  /* 0x0007f41901007387 */ /* 0x000fe80000100800 */
[----:B------:R0:W-:Y:S01]  /*4fef0*/  STL [R1+0x7fc], R23 ;  /* 0x0007fc1701007387 */ /* 0x0001e20000100800 */
[----:B-----5:R-:W-:-:S03]  /*4ff00*/  IADD3 R22, P6, PT, R22, UR9, RZ ;  /* 0x0000000916167c10 */ /* 0x020fc6000ffde0ff */
[----:B0-----:R-:W3:Y:S04]  /*4ff10*/  LDL.LU R23, [R1+0x1484] ;  /* 0x0014840001177983 */ /* 0x001ee80000300800 */
[----:B------:R0:W-:Y:S01]  /*4ff20*/  STL [R1+0x820], R22 ;  /* 0x0008201601007387 */ /* 0x0001e20000100800 */
[----:B------:R-:W-:-:S03]  /*4ff30*/  IADD3.X R21, PT, PT, R21, UR11, RZ, P5, !PT ;  /* 0x0000000b15157c10 */ /* 0x000fc6000affe4ff */
[----:B0-----:R-:W4:Y:S04]  /*4ff40*/  LDL.LU R22, [R1+0x1498] ;  /* 0x0014980001167983 */ /* 0x001f280000300800 */
[----:B------:R-:W5:Y:S04]  /*4ff50*/  LDL.LU R25, [R1+0x824] ;  /* 0x0008240001197983 */ /* 0x000f680000300800 */
[----:B------:R0:W-:Y:S01]  /*4ff60*/  STL [R1+0x810], R21 ;  /* 0x0008101501007387 */ /* 0x0001e20000100800 */
[----:B------:R-:W-:-:S03]  /*4ff70*/  IADD3 R16, P5, PT, R16, UR9, RZ ;  /* 0x0000000910107c10 */ /* 0x000fc6000ffbe0ff */
[----:B0-----:R-:W5:Y:S01]  /*4ff80*/  LDL.LU R21, [R1+0x1700] ;  /* 0x0017000001157983 */ /* 0x001f620000300800 */
[----:B------:R-:W-:-:S03]  /*4ff90*/  IADD3.X R42, PT, PT, R42, UR11, RZ, P3, !PT ;  /* 0x0000000b2a2a7c10 */ /* 0x000fc60009ffe4ff */
[----:B------:R0:W-:Y:S01]  /*4ffa0*/  STL [R1+0x1728], R16 ;  /* 0x0017281001007387 */ /* 0x0001e20000100800 */
[----:B------:R-:W-:Y:S02]  /*4ffb0*/  IADD3 R41, P3, PT, R41, UR9, RZ ;  /* 0x0000000929297c10 */ /* 0x000fe4000ff7e0ff */
[----:B------:R-:W-:Y:S01]  /*4ffc0*/  IADD3.X R40, PT, PT, R40, UR11, RZ, P4, !PT ;  /* 0x0000000b28287c10 */ /* 0x000fe2000a7fe4ff */
[----:B0-----:R-:W5:Y:S01]  /*4ffd0*/  LDL.LU R16, [R1+0x1704] ;  /* 0x0017040001107983 */ /* 0x001f620000300800 */
[----:B------:R-:W-:-:S03]  /*4ffe0*/  IADD3 R39, P4, PT, R39, UR9, RZ ;  /* 0x0000000927277c10 */ /* 0x000fc6000ff9e0ff */
[----:B------:R-:W-:Y:S01]  /*4fff0*/  STL [R1+0x808], R42 ;  /* 0x0008082a01007387 */ /* 0x000fe20000100800 */
[----:B------:R-:W-:-:S03]  /*50000*/  IADD3.X R38, PT, PT, R38, UR11, RZ, P6, !PT ;  /* 0x0000000b26267c10 */ /* 0x000fc6000b7fe4ff */
[----:B------:R-:W-:Y:S01]  /*50010*/  STL [R1+0x1720], R41 ;  /* 0x0017202901007387 */ /* 0x000fe20000100800 */
        /* <DEDUP_REMOVED lines=27> */
[----:B------:R-:W-:Y:S04]  /*501d0*/  STL [R1+0x828], R27 ;  /* 0x0008281b01007387 */ /* 0x000fe80000100800 */
[----:B------:R0:W-:Y:S04]  /*501e0*/  STL [R1+0x1708], R24 ;  /* 0x0017081801007387 */ /* 0x0001e80000100800 */
[----:B------:R-:W-:Y:S04]  /*501f0*/  STL [R1+0x170c], R26 ;  /* 0x00170c1a01007387 */ /* 0x000fe80000100800 */
[----:B0-----:R-:W5:Y:S04]  /*50200*/  LDL.LU R24, [R1+0x16f8] ;  /* 0x0016f80001187983 */ /* 0x001f680000300800 */
[----:B------:R0:W-:Y:S04]  /*50210*/  STL [R1+0x147c], R20 ;  /* 0x00147c1401007387 */ /* 0x0001e80000100800 */
[----:B0-----:R-:W5:Y:S01]  /*50220*/  LDL.LU R20, [R1+0x148c] ;  /* 0x00148c0001147983 */ /* 0x001f620000300800 */
[----:B--2---:R-:W-:-:S05]  /*50230*/  IADD3 R18, P4, PT, R18, UR9, RZ ;  /* 0x0000000912127c10 */ /* 0x004fca000ff9e0ff */
[----:B------:R0:W-:Y:S04]  /*50240*/  STL [R1+0x1490], R18 ;  /* 0x0014901201007387 */ /* 0x0001e80000100800 */
[----:B0-----:R-:W2:Y:S01]  /*50250*/  LDL.LU R18, [R1+0x14a0] ;  /* 0x0014a00001127983 */ /* 0x001ea20000300800 */
[----:B---3--:R-:W-:-:S05]  /*50260*/  IADD3.X R23, PT, PT, R23, UR11, RZ, P6, !PT ;  /* 0x0000000b17177c10 */ /* 0x008fca000b7fe4ff */
[----:B------:R0:W-:Y:S01]  /*50270*/  STL [R1+0x1484], R23 ;  /* 0x0014841701007387 */ /* 0x0001e20000100800 */
[----:B----4-:R-:W-:-:S03]  /*50280*/  IADD3 R22, P6, PT, R22, UR9, RZ ;  /* 0x0000000916167c10 */ /* 0x010fc6000ffde0ff */
[----:B0-----:R-:W3:Y:S01]  /*50290*/  LDL.LU R23, [R1+0x1494] ;  /* 0x0014940001177983 */ /* 0x001ee20000300800 */
[----:B-----5:R-:W-:-:S03]  /*502a0*/  IADD3.X R25, PT, PT, R25, UR11, RZ, P5, !PT ;  /* 0x0000000b19197c10 */ /* 0x020fc6000affe4ff */
[----:B------:R0:W-:Y:S04]  /*502b0*/  STL [R1+0x1498], R22 ;  /* 0x0014981601007387 */ /* 0x0001e80000100800 */
[----:B0-----:R-:W4:Y:S01]  /*502c0*/  LDL.LU R22, [R1+0x14a8] ;  /* 0x0014a80001167983 */ /* 0x001f220000300800 */
[----:B------:R-:W-:-:S05]  /*502d0*/  IADD3 R21, P5, PT, R21, UR9, RZ ;  /* 0x0000000915157c10 */ /* 0x000fca000ffbe0ff */
[----:B------:R0:W-:Y:S01]  /*502e0*/  STL [R1+0x1700], R21 ;  /* 0x0017001501007387 */ /* 0x0001e20000100800 */
[----:B------:R-:W-:-:S03]  /*502f0*/  IADD3.X R16, PT, PT, R16, UR11, RZ, P3, !PT ;  /* 0x0000000b10107c10 */ /* 0x000fc60009ffe4ff */
        /* <DEDUP_REMOVED lines=22> */
[----:B------:R-:W-:-:S02]  /*50460*/  IADD3 R24, P3, PT, R24, UR9, RZ ;  /* 0x0000000918187c10 */ /* 0x000fc4000ff7e0ff */
[----:B------:R-:W-:-:S05]  /*50470*/  IADD3.X R20, PT, PT, R20, UR11, RZ, P4, !PT ;  /* 0x0000000b14147c10 */ /* 0x000fca000a7fe4ff */
[----:B------:R0:W-:Y:S04]  /*50480*/  STL [R1+0x148c], R20 ;  /* 0x00148c1401007387 */ /* 0x0001e80000100800 */
[----:B0-----:R-:W5:Y:S04]  /*50490*/  LDL.LU R20, [R1+0x14bc] ;  /* 0x0014bc0001147983 */ /* 0x001f680000300800 */
[----:B------:R-:W-:Y:S01]  /*504a0*/  STL [R1+0x16f8], R24 ;  /* 0x0016f81801007387 */ /* 0x000fe20000100800 */
[----:B--2---:R-:W-:-:S05]  /*504b0*/  IADD3 R18, P4, PT, R18, UR9, RZ ;  /* 0x0000000912127c10 */ /* 0x004fca000ff9e0ff */
[----:B------:R0:W-:Y:S04]  /*504c0*/  STL [R1+0x14a0], R18 ;  /* 0x0014a01201007387 */ /* 0x0001e80000100800 */
[----:B0-----:R-:W2:Y:S01]  /*504d0*/  LDL.LU R18, [R1+0x14d0] ;  /* 0x0014d00001127983 */ /* 0x001ea20000300800 */
[----:B---3--:R-:W-:-:S05]  /*504e0*/  IADD3.X R23, PT, PT, R23, UR11, RZ, P6, !PT ;  /* 0x0000000b17177c10 */ /* 0x008fca000b7fe4ff */
[----:B------:R0:W-:Y:S01]  /*504f0*/  STL [R1+0x1494], R23 ;  /* 0x0014941701007387 */ /* 0x0001e20000100800 */
[----:B----4-:R-:W-:-:S03]  /*50500*/  IADD3 R22, P6, PT, R22, UR9, RZ ;  /* 0x0000000916167c10 */ /* 0x010fc6000ffde0ff */
[----:B0-----:R-:W3:Y:S04]  /*50510*/  LDL.LU R23, [R1+0x14c4] ;  /* 0x0014c40001177983 */ /* 0x001ee80000300800 */
[----:B------:R-:W4:Y:S04]  /*50520*/  LDL.LU R24, [R1+0x14d8] ;  /* 0x0014d80001187983 */ /* 0x000f280000300800 */
[----:B------:R0:W-:Y:S01]  /*50530*/  STL [R1+0x14a8], R22 ;  /* 0x0014a81601007387 */ /* 0x0001e20000100800 */
[----:B-----5:R-:W-:-:S03]  /*50540*/  IADD3.X R21, PT, PT, R21, UR11, RZ, P5, !PT ;  /* 0x0000000b15157c10 */ /* 0x020fc6000affe4ff */
[----:B0-----:R-:W5:Y:S04]  /*50550*/  LDL.LU R22, [R1+0x16cc] ;  /* 0x0016cc0001167983 */ /* 0x001f680000300800 */
[----:B------:R0:W-:Y:S01]  /*50560*/  STL [R1+0x16fc], R21 ;  /* 0x0016fc1501007387 */ /* 0x0001e20000100800 */
[----:B------:R-:W-:Y:S02]  /*50570*/  IADD3 R42, P5, PT, R42, UR9, RZ ;  /* 0x000000092a2a7c10 */ /* 0x000fe4000ffbe0ff */
[----:B------:R-:W-:Y:S01]  /*50580*/  IADD3.X R41, PT, PT, R41, UR11, RZ, P3, !PT ;  /* 0x0000000b29297c10 */ /* 0x000fe20009ffe4ff */
[----:B0-----:R-:W5:Y:S01]  /*50590*/  LDL.LU R21, [R1+0x16c0] ;  /* 0x0016c00001157983 */ /* 0x001f620000300800 */
[----:B------:R-:W-:-:S03]  /*505a0*/  IADD3 R40, P3, PT, R40, UR9, RZ ;  /* 0x0000000928287c10 */ /* 0x000fc6000ff7e0ff */
[----:B------:R-:W-:Y:S04]  /*505b0*/  STL [R1+0x16f0], R42 ;  /* 0x0016f02a01007387 */ /* 0x000fe80000100800 */
        /* <DEDUP_REMOVED lines=29> */
[----:B------:R-:W-:Y:S02]  /*50790*/  IADD3.X R25, PT, PT, R25, UR11, RZ, P3, !PT ;  /* 0x0000000b19197c10 */ /* 0x000fe40009ffe4ff */
[----:B------:R-:W-:-:S03]  /*507a0*/  IADD3 R16, P3, PT, R16, UR9, RZ ;  /* 0x0000000910107c10 */ /* 0x000fc6000ff7e0ff */
[----:B------:R0:W-:Y:S04]  /*507b0*/  STL [R1+0x16d4], R25 ;  /* 0x0016d41901007387 */ /* 0x0001e80000100800 */
[----:B------:R-:W-:Y:S04]  /*507c0*/  STL [R1+0x16d0], R26 ;  /* 0x0016d01a01007387 */ /* 0x000fe80000100800 */
[----:B0-----:R-:W5:Y:S04]  /*507d0*/  LDL.LU R25, [R1+0x16c4] ;  /* 0x0016c40001197983 */ /* 0x001f680000300800 */
[----:B------:R0:W-:Y:S01]  /*507e0*/  STL [R1+0x16c8], R16 ;  /* 0x0016c81001007387 */ /* 0x0001e20000100800 */
[----:B------:R-:W-:-:S03]  /*507f0*/  IADD3.X R20, PT, PT, R20, UR11, RZ, P4, !PT ;  /* 0x0000000b14147c10 */ /* 0x000fc6000a7fe4ff */
        /* <DEDUP_REMOVED lines=10> */
[----:B-----5:R-:W-:-:S05]  /*508a0*/  IADD3.X R22, PT, PT, R22, UR11, RZ, P5, !PT ;  /* 0x0000000b16167c10 */ /* 0x020fca000affe4ff */
[----:B------:R0:W-:Y:S01]  /*508b0*/  STL [R1+0x16cc], R22 ;  /* 0x0016cc1601007387 */ /* 0x0001e20000100800 */
[----:B------:R-:W-:-:S03]  /*508c0*/  IADD3 R21, P5, PT, R21, UR9, RZ ;  /* 0x0000000915157c10 */ /* 0x000fc6000ffbe0ff */
[----:B0-----:R-:W4:Y:S04]  /*508d0*/  LDL.LU R22, [R1+0x14e8] ;  /* 0x0014e80001167983 */ /* 0x001f280000300800 */
        /* <DEDUP_REMOVED lines=19> */
[----:B0-----:R-:W5:Y:S01]  /*50a10*/  LDL.LU R24, [R1+0x1690] ;  /* 0x0016900001187983 */ /* 0x001f620000300800 */
[----:B------:R-:W-:-:S03]  /*50a20*/  IADD3.X R25, PT, PT, R25, UR11, RZ, P3, !PT ;  /* 0x0000000b19197c10 */ /* 0x000fc60009ffe4ff */
[----:B-1----:R-:W5:Y:S01]  /*50a30*/  LDL.LU R21, [R1+0x1694] ;  /* 0x0016940001157983 */ /* 0x002f620000300800 */
[----:B------:R-:W-:-:S05]  /*50a40*/  IADD3 R16, P3, PT, R16, UR9, RZ ;  /* 0x0000000910107c10 */ /* 0x000fca000ff7e0ff */
[----:B------:R0:W-:Y:S01]  /*50a50*/  STL [R1+0x16b8], R16 ;  /* 0x0016b81001007387 */ /* 0x0001e20000100800 */
[----:B------:R-:W-:-:S03]  /*50a60*/  IADD3.X R20, PT, PT, R20, UR11, RZ, P4, !PT ;  /* 0x0000000b14147c10 */ /* 0x000fc6000a7fe4ff */
[----:B0-----:R-:W5:Y:S04]  /*50a70*/  LDL.LU R16, [R1+0x1688] ;  /* 0x0016880001107983 */ /* 0x001f680000300800 */
[----:B------:R-:W-:Y:S04]  /*50a80*/  STL [R1+0x16c4], R25 ;  /* 0x0016c41901007387 */ /* 0x000fe80000100800 */
[----:B------:R0:W-:Y:S04]  /*50a90*/  STL [R1+0x14cc], R20 ;  /* 0x0014cc1401007387 */ /* 0x0001e80000100800 */
[----:B0-----:R-:W5:Y:S01]  /*50aa0*/  LDL.LU R20, [R1+0x14fc] ;  /* 0x0014fc0001147983 */ /* 0x001f620000300800 */
[----:B--2---:R-:W-:-:S05]  /*50ab0*/  IADD3 R18, P4, PT, R18, UR9, RZ ;  /* 0x0000000912127c10 */ /* 0x004fca000ff9e0ff */
[----:B------:R0:W-:Y:S04]  /*50ac0*/  STL [R1+0x14e0], R18 ;  /* 0x0014e01201007387 */ /* 0x0001e80000100800 */
[----:B0-----:R-:W2:Y:S01]  /*50ad0*/  LDL.LU R18, [R1+0x1510] ;  /* 0x0015100001127983 */ /* 0x001ea20000300800 */
[----:B---3--:R-:W-:-:S03]  /*50ae0*/  IADD3.X R23, PT, PT, R23, UR11, RZ, P6, !PT ;  /* 0x0000000b17177c10 */ /* 0x008fc6000b7fe4ff */
[----:B------:R-:W3:Y:S04]  /*50af0*/  LDL.LU R25, [R1+0x1504] ;  /* 0x0015040001197983 */ /* 0x000ee80000300800 */
[----:B------:R0:W-:Y:S04]  /*50b00*/  STL [R1+0x14d4], R23 ;  /* 0x0014d41701007387 */ /* 0x0001e80000100800 */
[----:B0-----:R-:W3:Y:S01]  /*50b10*/  LDL.LU R23, [R1+0x1518] ;  /* 0x0015180001177983 */ /* 0x001ee20000300800 */
[----:B----4-:R-:W-:-:S05]  /*50b20*/  IADD3 R22, P6, PT, R22, UR9, RZ ;  /* 0x0000000916167c10 */ /* 0x010fca000ffde0ff */
[----:B------:R0:W-:Y:S01]  /*50b30*/  STL [R1+0x14e8], R22 ;  /* 0x0014e81601007387 */ /* 0x0001e20000100800 */
[----:B-----5:R-:W-:Y:S02]  /*50b40*/  IADD3.X R42, PT, PT, R42, UR11, RZ, P5, !PT ;  /* 0x0000000b2a2a7c10 */ /* 0x020fe4000affe4ff */
[----:B------:R-:W-:Y:S01]  /*50b50*/  IADD3 R41, P5, PT, R41, UR9, RZ ;  /* 0x0000000929297c10 */ /* 0x000fe2000ffbe0ff */
[----:B0-----:R-:W4:Y:S01]  /*50b60*/  LDL.LU R22, [R1+0x168c] ;  /* 0x00168c0001167983 */ /* 0x001f220000300800 */
[----:B------:R-:W-:-:S03]  /*50b70*/  IADD3.X R40, PT, PT, R40, UR11, RZ, P3, !PT ;  /* 0x0000000b28287c10 */ /* 0x000fc60009ffe4ff */
[----:B------:R-:W-:Y:S04]  /*50b80*/  STL [R1+0x16bc], R42 ;  /* 0x0016bc2a01007387 */ /* 0x000fe80000100800 */
        /* <DEDUP_REMOVED lines=29> */
[----:B------:R-:W-:Y:S02]  /*50d60*/  IADD3 R24, P5, PT, R24, UR9, RZ ;  /* 0x0000000918187c10 */ /* 0x000fe4000ffbe0ff */
[----:B------:R-:W-:-:S03]  /*50d70*/  IADD3.X R21, PT, PT, R21, UR11, RZ, P3, !PT ;  /* 0x0000000b15157c10 */ /* 0x000fc60009ffe4ff */
[----:B------:R0:W-:Y:S04]  /*50d80*/  STL [R1+0x1690], R24 ;  /* 0x0016901801007387 */ /* 0x0001e80000100800 */
[----:B------:R-:W-:Y:S04]  /*50d90*/  STL [R1+0x169c], R26 ;  /* 0x00169c1a01007387 */ /* 0x000fe80000100800 */
[----:B0-----:R-:W5:Y:S04]  /*50da0*/  LDL.LU R24, [R1+0x1680] ;  /* 0x0016800001187983 */ /* 0x001f680000300800 */
[----:B------:R0:W-:Y:S01]  /*50db0*/  STL [R1+0x1694], R21 ;  /* 0x0016941501007387 */ /* 0x0001e20000100800 */
[----:B------:R-:W-:-:S03]  /*50dc0*/  IADD3 R16, P3, PT, R16, UR9, RZ ;  /* 0x0000000910107c10 */ /* 0x000fc6000ff7e0ff */
[----:B0-----:R-:W5:Y:S04]  /*50dd0*/  LDL.LU R21, [R1+0x1684] ;  /* 0x0016840001157983 */ /* 0x001f680000300800 */
[----:B------:R0:W-:Y:S04]  /*50de0*/  STL [R1+0x1688], R16 ;  /* 0x0016881001007387 */ /* 0x0001e80000100800 */
[----:B0-----:R-:W5:Y:S01]  /*50df0*/  LDL.LU R16, [R1+0x1678] ;  /* 0x0016780001107983 */ /* 0x001f620000300800 */
[----:B------:R-:W-:-:S05]  /*50e00*/  IADD3.X R20, PT, PT, R20, UR11, RZ, P4, !PT ;  /* 0x0000000b14147c10 */ /* 0x000fca000a7fe4ff */
[----:B------:R0:W-:Y:S04]  /*50e10*/  STL [R1+0x14fc], R20 ;  /* 0x0014fc1401007387 */ /* 0x0001e80000100800 */
[----:B0-----:R-:W5:Y:S01]  /*50e20*/  LDL.LU R20, [R1+0x150c] ;  /* 0x00150c0001147983 */ /* 0x001f620000300800 */
[----:B--2---:R-:W-:-:S05]  /*50e30*/  IADD3 R18, P4, PT, R18, UR9, RZ ;  /* 0x0000000912127c10 */ /* 0x004fca000ff9e0ff */
[----:B------:R0:W-:Y:S04]  /*50e40*/  STL [R1+0x1510], R18 ;  /* 0x0015101201007387 */ /* 0x0001e80000100800 */
[----:B0-----:R-:W2:Y:S01]  /*50e50*/  LDL.LU R18, [R1+0x1520] ;  /* 0x0015200001127983 */ /* 0x001ea20000300800 */
[----:B---3--:R-:W-:Y:S02]  /*50e60*/  IADD3.X R25, PT, PT, R25, UR11, RZ, P6, !PT ;  /* 0x0000000b19197c10 */ /* 0x008fe4000b7fe4ff */
[----:B------:R-:W-:-:S05]  /*50e70*/  IADD3 R23, P6, PT, R23, UR9, RZ ;  /* 0x0000000917177c10 */ /* 0x000fca000ffde0ff */
[----:B------:R0:W-:Y:S04]  /*50e80*/  STL [R1+0x1518], R23 ;  /* 0x0015181701007387 */ /* 0x0001e80000100800 */
[----:B0-----:R-:W3:Y:S01]  /*50e90*/  LDL.LU R23, [R1+0x1514] ;  /* 0x0015140001177983 */ /* 0x001ee20000300800 */
[----:B----4-:R-:W-:-:S03]  /*50ea0*/  IADD3.X R22, PT, PT, R22, UR11, RZ, P5, !PT ;  /* 0x0000000b16167c10 */ /* 0x010fc6000affe4ff */
[----:B------:R0:W-:Y:S04]  /*50eb0*/  STL [R1+0x1504], R25 ;  /* 0x0015041901007387 */ /* 0x0001e80000100800 */
[----:B------:R-:W4:Y:S04]  /*50ec0*/  LDL.LU R42, [R1+0x1528] ;  /* 0x00152800012a7983 */ /* 0x000f280000300800 */
[----:B------:R-:W4:Y:S04]  /*50ed0*/  LDL.LU R41, [R1+0x167c] ;  /* 0x00167c0001297983 */ /* 0x000f280000300800 */
[----:B------:R-:W4:Y:S04]  /*50ee0*/  LDL.LU R40, [R1+0x1670] ;  /* 0x0016700001287983 */ /* 0x000f280000300800 */
[----:B------:R1:W-:Y:S04]  /*50ef0*/  STL [R1+0x168c], R22 ;  /* 0x00168c1601007387 */ /* 0x0003e80000100800 */
        /* <DEDUP_REMOVED lines=14> */
[----:B0-----:R-:W4:Y:S04]  /*50fe0*/  LDL.LU R25, [R1+0x165c] ;  /* 0x00165c0001197983 */ /* 0x001f280000300800 */
[----:B-1----:R-:W4:Y:S01]  /*50ff0*/  LDL.LU R22, [R1+0x1650] ;  /* 0x0016500001167983 */ /* 0x002f220000300800 */
[----:B-----5:R-:W-:-:S02]  /*51000*/  IADD3 R24, P5, PT, R24, UR9, RZ ;  /* 0x0000000918187c10 */ /* 0x020fc4000ffbe0ff */
[----:B------:R-:W-:-:S05]  /*51010*/  IADD3.X R21, PT, PT, R21, UR11, RZ, P3, !PT ;  /* 0x0000000b15157c10 */ /* 0x000fca0009ffe4ff */
[----:B------:R0:W-:Y:S01]  /*51020*/  STL [R1+0x1684], R21 ;  /* 0x0016841501007387 */ /* 0x0001e20000100800 */
[----:B------:R-:W-:-:S03]  /*51030*/  IADD3 R16, P3, PT, R16, UR9, RZ ;  /* 0x0000000910107c10 */ /* 0x000fc6000ff7e0ff */
[----:B0-----:R-:W5:Y:S04]  /*51040*/  LDL.LU R21, [R1+0x1654] ;  /* 0x0016540001157983 */ /* 0x001f680000300800 */
[----:B------:R-:W-:Y:S04]  /*51050*/  STL [R1+0x1680], R24 ;  /* 0x0016801801007387 */ /* 0x000fe80000100800 */
[----:B------:R0:W-:Y:S01]  /*51060*/  STL [R1+0x1678], R16 ;  /* 0x0016781001007387 */ /* 0x0001e20000100800 */
[----:B------:R-:W-:-:S03]  /*51070*/  IADD3.X R20, PT, PT, R20, UR11, RZ, P4, !PT ;  /* 0x0000000b14147c10 */ /* 0x000fc6000a7fe4ff */
[----:B0-----:R-:W5:Y:S04]  /*51080*/  LDL.LU R16, [R1+0x1648] ;  /* 0x0016480001107983 */ /* 0x001f680000300800 */
[----:B------:R0:W-:Y:S04]  /*51090*/  STL [R1+0x150c], R20 ;  /* 0x00150c1401007387 */ /* 0x0001e80000100800 */
[----:B0-----:R-:W5:Y:S04]  /*510a0*/  LDL.LU R20, [R1+0x153c] ;  /* 0x00153c0001147983 */ /* 0x001f680000300800 */
[----:B------:R-:W5:Y:S01]  /*510b0*/  LDL.LU R24, [R1+0x1550] ;  /* 0x0015500001187983 */ /* 0x000f620000300800 */
[----:B--2---:R-:W-:-:S05]  /*510c0*/  IADD3 R18, P4, PT, R18, UR9, RZ ;  /* 0x0000000912127c10 */ /* 0x004fca000ff9e0ff */
[----:B------:R0:W-:Y:S04]  /*510d0*/  STL [R1+0x1520], R18 ;  /* 0x0015201201007387 */ /* 0x0001e80000100800 */
[----:B0-----:R-:W2:Y:S01]  /*510e0*/  LDL.LU R18, [R1+0x1544] ;  /* 0x0015440001127983 */ /* 0x001ea20000300800 */
[----:B---3--:R-:W-:-:S05]  /*510f0*/  IADD3.X R23, PT, PT, R23, UR11, RZ, P6, !PT ;  /* 0x0000000b17177c10 */ /* 0x008fca000b7fe4ff */
[----:B------:R0:W-:Y:S01]  /*51100*/  STL [R1+0x1514], R23 ;  /* 0x0015141701007387 */ /* 0x0001e20000100800 */
[----:B----4-:R-:W-:Y:S02]  /*51110*/  IADD3 R42, P6, PT, R42, UR9, RZ ;  /* 0x000000092a2a7c10 */ /* 0x010fe4000ffde0ff */
[----:B------:R-:W-:Y:S01]  /*51120*/  IADD3.X R41, PT, PT, R41, UR11, RZ, P5, !PT ;  /* 0x0000000b29297c10 */ /* 0x000fe2000affe4ff */
[----:B0-----:R-:W3:Y:S01]  /*51130*/  LDL.LU R23, [R1+0x1558] ;  /* 0x0015580001177983 */ /* 0x001ee20000300800 */
        /* <DEDUP_REMOVED lines=33> */
[----:B------:R0:W-:Y:S04]  /*51350*/  STL [R1+0x165c], R25 ;  /* 0x00165c1901007387 */ /* 0x0001e80000100800 */
[----:B------:R-:W-:Y:S04]  /*51360*/  STL [R1+0x1548], R26 ;  /* 0x0015481a01007387 */ /* 0x000fe80000100800 */
[----:B0-----:R-:W4:Y:S04]  /*51370*/  LDL.LU R25, [R1+0x164c] ;  /* 0x00164c0001197983 */ /* 0x001f280000300800 */
[----:B------:R0:W-:Y:S04]  /*51380*/  STL [R1+0x1650], R22 ;  /* 0x0016501601007387 */ /* 0x0001e80000100800 */
[----:B0-----:R-:W4:Y:S01]  /*51390*/  LDL.LU R22, [R1+0x1640] ;  /* 0x0016400001167983 */ /* 0x001f220000300800 */
[----:B-----5:R-:W-:-:S05]  /*513a0*/  IADD3.X R21, PT, PT, R21, UR11, RZ, P3, !PT ;  /* 0x0000000b15157c10 */ /* 0x020fca0009ffe4ff */
[----:B------:R0:W-:Y:S04]  /*513b0*/  STL [R1+0x1654], R21 ;  /* 0x0016541501007387 */ /* 0x0001e80000100800 */
[----:B0-----:R-:W5:Y:S01]  /*513c0*/  LDL.LU R21, [R1+0x1644] ;  /* 0x0016440001157983 */ /* 0x001f620000300800 */
[----:B------:R-:W-:-:S05]  /*513d0*/  IADD3 R16, P3, PT, R16, UR9, RZ ;  /* 0x0000000910107c10 */ /* 0x000fca000ff7e0ff */
[----:B------:R0:W-:Y:S01]  /*513e0*/  STL [R1+0x1648], R16 ;  /* 0x0016481001007387 */ /* 0x0001e20000100800 */
[----:B------:R-:W-:-:S03]  /*513f0*/  IADD3.X R20, PT, PT, R20, UR11, RZ, P4, !PT ;  /* 0x0000000b14147c10 */ /* 0x000fc6000a7fe4ff */
[----:B0-----:R-:W5:Y:S04]  /*51400*/  LDL.LU R16, [R1+0x1638] ;  /* 0x0016380001107983 */ /* 0x001f680000300800 */
[----:B------:R0:W-:Y:S04]  /*51410*/  STL [R1+0x153c], R20 ;  /* 0x00153c1401007387 */ /* 0x0001e80000100800 */
[----:B0-----:R-:W5:Y:S01]  /*51420*/  LDL.LU R20, [R1+0x154c] ;  /* 0x00154c0001147983 */ /* 0x001f620000300800 */
[----:B--2---:R-:W-:-:S05]  /*51430*/  IADD3.X R18, PT, PT, R18, UR11, RZ, P6, !PT ;  /* 0x0000000b12127c10 */ /* 0x004fca000b7fe4ff */
[----:B------:R0:W-:Y:S04]  /*51440*/  STL [R1+0x1544], R18 ;  /* 0x0015441201007387 */ /* 0x0001e80000100800 */
[----:B0-----:R-:W2:Y:S01]  /*51450*/  LDL.LU R18, [R1+0x1560] ;  /* 0x0015600001127983 */ /* 0x001ea20000300800 */
[----:B------:R-:W-:Y:S02]  /*51460*/  IADD3 R24, P4, PT, R24, UR9, RZ ;  /* 0x0000000918187c10 */ /* 0x000fe4000ff9e0ff */
[----:B---3--:R-:W-:-:S03]  /*51470*/  IADD3 R23, P6, PT, R23, UR9, RZ ;  /* 0x0000000917177c10 */ /* 0x008fc6000ffde0ff */
[----:B------:R0:W-:Y:S04]  /*51480*/  STL [R1+0x1550], R24 ;  /* 0x0015501801007387 */ /* 0x0001e80000100800 */
[----:B------:R-:W3:Y:S04]  /*51490*/  LDL.LU R42, [R1+0x1554] ;  /* 0x00155400012a7983 */ /* 0x000ee80000300800 */
[----:B------:R-:W3:Y:S04]  /*514a0*/  LDL.LU R41, [R1+0x1568] ;  /* 0x0015680001297983 */ /* 0x000ee80000300800 */
[----:B------:R-:W3:Y:S04]  /*514b0*/  LDL.LU R40, [R1+0x163c] ;  /* 0x00163c0001287983 */ /* 0x000ee80000300800 */
[----:B------:R1:W-:Y:S04]  /*514c0*/  STL [R1+0x1558], R23 ;  /* 0x0015581701007387 */ /* 0x0003e80000100800 */
        /* <DEDUP_REMOVED lines=14> */
[----:B0-----:R-:W3:Y:S01]  /*515b0*/  LDL.LU R24, [R1+0x1588] ;  /* 0x0015880001187983 */ /* 0x001ee20000300800 */
[----:B----4-:R-:W-:-:S03]  /*515c0*/  IADD3.X R25, PT, PT, R25, UR11, RZ, P5, !PT ;  /* 0x0000000b19197c10 */ /* 0x010fc6000affe4ff */
[----:B-1----:R-:W4:Y:S01]  /*515d0*/  LDL.LU R23, [R1+0x161c] ;  /* 0x00161c0001177983 */ /* 0x002f220000300800 */
[----:B------:R-:W-:-:S05]  /*515e0*/  IADD3 R22, P5, PT, R22, UR9, RZ ;  /* 0x0000000916167c10 */ /* 0x000fca000ffbe0ff */
[----:B------:R0:W-:Y:S04]  /*515f0*/  STL [R1+0x1640], R22 ;  /* 0x0016401601007387 */ /* 0x0001e80000100800 */
[----:B0-----:R-:W4:Y:S01]  /*51600*/  LDL.LU R22, [R1+0x1610] ;  /* 0x0016100001167983 */ /* 0x001f220000300800 */
[----:B-----5:R-:W-:-:S03]  /*51610*/  IADD3.X R21, PT, PT, R21, UR11, RZ, P3, !PT ;  /* 0x0000000b15157c10 */ /* 0x020fc60009ffe4ff */
[----:B------:R-:W-:Y:S04]  /*51620*/  STL [R1+0x164c], R25 ;  /* 0x00164c1901007387 */ /* 0x000fe80000100800 */
[----:B------:R0:W-:Y:S04]  /*51630*/  STL [R1+0x1644], R21 ;  /* 0x0016441501007387 */ /* 0x0001e80000100800 */
[----:B0-----:R-:W5:Y:S01]  /*51640*/  LDL.LU R21, [R1+0x1614] ;  /* 0x0016140001157983 */ /* 0x001f620000300800 */
[----:B------:R-:W-:-:S05]  /*51650*/  IADD3 R16, P3, PT, R16, UR9, RZ ;  /* 0x0000000910107c10 */ /* 0x000fca000ff7e0ff */
[----:B------:R0:W-:Y:S01]  /*51660*/  STL [R1+0x1638], R16 ;  /* 0x0016381001007387 */ /* 0x0001e20000100800 */
[----:B------:R-:W-:-:S03]  /*51670*/  IADD3.X R20, PT, PT, R20, UR11, RZ, P4, !PT ;  /* 0x0000000b14147c10 */ /* 0x000fc6000a7fe4ff */
[----:B0-----:R-:W5:Y:S04]  /*51680*/  LDL.LU R16, [R1+0x1608] ;  /* 0x0016080001107983 */ /* 0x001f680000300800 */
[----:B------:R-:W5:Y:S04]  /*51690*/  LDL.LU R25, [R1+0x157c] ;  /* 0x00157c0001197983 */ /* 0x000f680000300800 */
[----:B------:R0:W-:Y:S04]  /*516a0*/  STL [R1+0x154c], R20 ;  /* 0x00154c1401007387 */ /* 0x0001e80000100800 */
[----:B0-----:R-:W5:Y:S01]  /*516b0*/  LDL.LU R20, [R1+0x1590] ;  /* 0x0015900001147983 */ /* 0x001f620000300800 */
[----:B--2---:R-:W-:-:S05]  /*516c0*/  IADD3 R18, P4, PT, R18, UR9, RZ ;  /* 0x0000000912127c10 */ /* 0x004fca000ff9e0ff */
[----:B------:R0:W-:Y:S04]  /*516d0*/  STL [R1+0x1560], R18 ;  /* 0x0015601201007387 */ /* 0x0001e80000100800 */
[----:B0-----:R-:W2:Y:S01]  /*516e0*/  LDL.LU R18, [R1+0x1584] ;  /* 0x0015840001127983 */ /* 0x001ea20000300800 */
[----:B---3--:R-:W-:Y:S02]  /*516f0*/  IADD3.X R42, PT, PT, R42, UR11, RZ, P6, !PT ;  /* 0x0000000b2a2a7c10 */ /* 0x008fe4000b7fe4ff */
[----:B------:R-:W-:Y:S02]  /*51700*/  IADD3 R41, P6, PT, R41, UR9, RZ ;  /* 0x0000000929297c10 */ /* 0x000fe4000ffde0ff */
[----:B------:R-:W-:Y:S01]  /*51710*/  IADD3.X R40, PT, PT, R40, UR11, RZ, P5, !PT ;  /* 0x0000000b28287c10 */ /* 0x000fe2000affe4ff */
        /* <DEDUP_REMOVED lines=31> */
[----:B----4-:R-:W-:-:S03]  /*51910*/  IADD3.X R23, PT, PT, R23, UR11, RZ, P5, !PT ;  /* 0x0000000b17177c10 */ /* 0x010fc6000affe4ff */
[----:B------:R0:W-:Y:S04]  /*51920*/  STL [R1+0x1588], R24 ;  /* 0x0015881801007387 */ /* 0x0001e80000100800 */
[----:B------:R-:W-:Y:S04]  /*51930*/  STL [R1+0x1574], R26 ;  /* 0x0015741a01007387 */ /* 0x000fe80000100800 */
[----:B0-----:R-:W3:Y:S04]  /*51940*/  LDL.LU R24, [R1+0x1598] ;  /* 0x0015980001187983 */ /* 0x001ee80000300800 */
[----:B------:R0:W-:Y:S04]  /*51950*/  STL [R1+0x161c], R23 ;  /* 0x00161c1701007387 */ /* 0x0001e80000100800 */
[----:B0-----:R-:W4:Y:S01]  /*51960*/  LDL.LU R23, [R1+0x160c] ;  /* 0x00160c0001177983 */ /* 0x001f220000300800 */
[----:B------:R-:W-:-:S05]  /*51970*/  IADD3 R22, P5, PT, R22, UR9, RZ ;  /* 0x0000000916167c10 */ /* 0x000fca000ffbe0ff */
[----:B------:R0:W-:Y:S04]  /*51980*/  STL [R1+0x1610], R22 ;  /* 0x0016101601007387 */ /* 0x0001e80000100800 */
[----:B0-----:R-:W4:Y:S01]  /*51990*/  LDL.LU R22, [R1+0x1600] ;  /* 0x0016000001167983 */ /* 0x001f220000300800 */
[----:B-----5:R-:W-:-:S05]  /*519a0*/  IADD3.X R21, PT, PT, R21, UR11, RZ, P3, !PT ;  /* 0x0000000b15157c10 */ /* 0x020fca0009ffe4ff */
[----:B------:R0:W-:Y:S04]  /*519b0*/  STL [R1+0x1614], R21 ;  /* 0x0016141501007387 */ /* 0x0001e80000100800 */
[----:B0-----:R-:W5:Y:S01]  /*519c0*/  LDL.LU R21, [R1+0x1604] ;  /* 0x0016040001157983 */ /* 0x001f620000300800 */
[----:B------:R-:W-:Y:S02]  /*519d0*/  IADD3 R16, P3, PT, R16, UR9, RZ ;  /* 0x0000000910107c10 */ /* 0x000fe4000ff7e0ff */
[----:B------:R-:W-:-:S03]  /*519e0*/  IADD3.X R25, PT, PT, R25, UR11, RZ, P4, !PT ;  /* 0x0000000b19197c10 */ /* 0x000fc6000a7fe4ff */
[----:B------:R0:W-:Y:S04]  /*519f0*/  STL [R1+0x1608], R16 ;  /* 0x0016081001007387 */ /* 0x0001e80000100800 */
[----:B0-----:R-:W5:Y:S01]  /*51a00*/  LDL.LU R16, [R1+0x15f8] ;  /* 0x0015f80001107983 */ /* 0x001f620000300800 */
[----:B------:R-:W-:-:S05]  /*51a10*/  IADD3 R20, P4, PT, R20, UR9, RZ ;  /* 0x0000000914147c10 */ /* 0x000fca000ff9e0ff */
[----:B------:R0:W-:Y:S04]  /*51a20*/  STL [R1+0x1590], R20 ;  /* 0x0015901401007387 */ /* 0x0001e80000100800 */
[----:B0-----:R-:W5:Y:S04]  /*51a30*/  LDL.LU R20, [R1+0x158c] ;  /* 0x00158c0001147983 */ /* 0x001f680000300800 */
[----:B------:R0:W-:Y:S04]  /*51a40*/  STL [R1+0x157c], R25 ;  /* 0x00157c1901007387 */ /* 0x0001e80000100800 */
[----:B------:R-:W5:Y:S04]  /*51a50*/  LDL.LU R42, [R1+0x15a0] ;  /* 0x0015a000012a7983 */ /* 0x000f680000300800 */
[----:B------:R-:W5:Y:S04]  /*51a60*/  LDL.LU R41, [R1+0x1594] ;  /* 0x0015940001297983 */ /* 0x000f680000300800 */
[----:B------:R-:W5:Y:S01]  /*51a70*/  LDL.LU R40, [R1+0x15a8] ;  /* 0x0015a80001287983 */ /* 0x000f620000300800 */
[----:B--2---:R-:W-:-:S05]  /*51a80*/  IADD3.X R18, PT, PT, R18, UR11, RZ, P6, !PT ;  /* 0x0000000b12127c10 */ /* 0x004fca000b7fe4ff */
[----:B------:R1:W-:Y:S04]  /*51a90*/  STL [R1+0x1584], R18 ;  /* 0x0015841201007387 */ /* 0x0003e80000100800 */
[----:B------:R-:W2:Y:S04]  /*51aa0*/  LDL.LU R39, [R1+0x15fc] ;  /* 0x0015fc0001277983 */ /* 0x000ea80000300800 */
        /* <DEDUP_REMOVED lines=13> */
[----:B0-----:R-:W2:Y:S04]  /*51b80*/  LDL.LU R25, [R1+0x15b4] ;  /* 0x0015b40001197983 */ /* 0x001ea80000300800 */
[----:B-1----:R-:W2:Y:S01]  /*51b90*/  LDL.LU R18, [R1+0x15c8] ;  /* 0x0015c80001127983 */ /* 0x002ea20000300800 */
[----:B---3--:R-:W-:-:S02]  /*51ba0*/  IADD3 R24, P6, PT, R24, UR9, RZ ;  /* 0x0000000918187c10 */ /* 0x008fc4000ffde0ff */
[----:B----4-:R-:W-:-:S05]  /*51bb0*/  IADD3.X R23, PT, PT, R23, UR11, RZ, P5, !PT ;  /* 0x0000000b17177c10 */ /* 0x010fca000affe4ff */
[----:B------:R0:W-:Y:S04]  /*51bc0*/  STL [R1+0x160c], R23 ;  /* 0x00160c1701007387 */ /* 0x0001e80000100800 */
[----:B0-----:R-:W3:Y:S01]  /*51bd0*/  LDL.LU R23, [R1+0x15dc] ;  /* 0x0015dc0001177983 */ /* 0x001ee20000300800 */
[----:B------:R-:W-:-:S03]  /*51be0*/  IADD3 R22, P5, PT, R22, UR9, RZ ;  /* 0x0000000916167c10 */ /* 0x000fc6000ffbe0ff */
[----:B------:R-:W-:Y:S04]  /*51bf0*/  STL [R1+0x1598], R24 ;  /* 0x0015981801007387 */ /* 0x000fe80000100800 */
[----:B------:R0:W-:Y:S04]  /*51c00*/  STL [R1+0x1600], R22 ;  /* 0x0016001601007387 */ /* 0x0001e80000100800 */
[----:B0-----:R-:W4:Y:S01]  /*51c10*/  LDL.LU R22, [R1+0x15d0] ;  /* 0x0015d00001167983 */ /* 0x001f220000300800 */
[----:B-----5:R-:W-:-:S05]  /*51c20*/  IADD3.X R21, PT, PT, R21, UR11, RZ, P3, !PT ;  /* 0x0000000b15157c10 */ /* 0x020fca0009ffe4ff */
[----:B------:R0:W-:Y:S04]  /*51c30*/  STL [R1+0x1604], R21 ;  /* 0x0016041501007387 */ /* 0x0001e80000100800 */
[----:B0-----:R-:W5:Y:S01]  /*51c40*/  LDL.LU R21, [R1+0x15d4] ;  /* 0x0015d40001157983 */ /* 0x001f620000300800 */
[----:B------:R-:W-:-:S03]  /*51c50*/  IADD3 R16, P3, PT, R16, UR9, RZ ;  /* 0x0000000910107c10 */ /* 0x000fc6000ff7e0ff */
[----:B------:R-:W5:Y:S04]  /*51c60*/  LDL.LU R24, [R1+0x1468] ;  /* 0x0014680001187983 */ /* 0x000f680000300800 */
[----:B------:R0:W-:Y:S04]  /*51c70*/  STL [R1+0x15f8], R16 ;  /* 0x0015f81001007387 */ /* 0x0001e80000100800 */
[----:B0-----:R-:W5:Y:S01]  /*51c80*/  LDL.LU R16, [R1+0x15bc] ;  /* 0x0015bc0001107983 */ /* 0x001f620000300800 */
[----:B------:R-:W-:-:S05]  /*51c90*/  IADD3.X R20, PT, PT, R20, UR11, RZ, P4, !PT ;  /* 0x0000000b14147c10 */ /* 0x000fca000a7fe4ff */
[----:B------:R0:W-:Y:S01]  /*51ca0*/  STL [R1+0x158c], R20 ;  /* 0x00158c1401007387 */ /* 0x0001e20000100800 */
[----:B------:R-:W-:Y:S02]  /*51cb0*/  IADD3 R42, P4, PT, R42, UR9, RZ ;  /* 0x000000092a2a7c10 */ /* 0x000fe4000ff9e0ff */
[----:B------:R-:W-:Y:S01]  /*51cc0*/  IADD3.X R41, PT, PT, R41, UR11, RZ, P6, !PT ;  /* 0x0000000b29297c10 */ /* 0x000fe2000b7fe4ff */
[----:B0-----:R-:W5:Y:S01]  /*51cd0*/  LDL.LU R20, [R1+0x1460] ;  /* 0x0014600001147983 */ /* 0x001f620000300800 */
[----:B------:R-:W-:-:S03]  /*51ce0*/  IADD3 R40, P6, PT, R40, UR9, RZ ;  /* 0x0000000928287c10 */ /* 0x000fc6000ffde0ff */
[----:B------:R-:W-:Y:S04]  /*51cf0*/  STL [R1+0x15a0], R42 ;  /* 0x0015a02a01007387 */ /* 0x000fe80000100800 */
[----:B------:R-:W-:Y:S04]  /*51d00*/  STL [R1+0x1594], R41 ;  /* 0x0015942901007387 */ /* 0x000fe80000100800 */
[----:B------:R-:W-:Y:S01]  /*51d10*/  STL [R1+0x15a8], R40 ;  /* 0x0015a82801007387 */ /* 0x000fe20000100800 */
[----:B--2---:R-:W-:Y:S02]  /*51d20*/  IADD3.X R39, PT, PT, R39, UR11, RZ, P5, !PT ;  /* 0x0000000b27277c10 */ /* 0x004fe4000affe4ff */
        /* <DEDUP_REMOVED lines=25> */
[----:B------:R-:W-:Y:S01]  /*51ec0*/  IADD3.X R25, PT, PT, R25, UR11, RZ, P6, !PT ;  /* 0x0000000b19197c10 */ /* 0x000fe2000b7fe4ff */
[----:B------:R-:W-:Y:S01]  /*51ed0*/  STL [R1+0x15ac], R27 ;  /* 0x0015ac1b01007387 */ /* 0x000fe20000100800 */
[----:B------:R-:W-:-:S03]  /*51ee0*/  IADD3 R18, P6, PT, R18, UR9, RZ ;  /* 0x0000000912127c10 */ /* 0x000fc6000ffde0ff */
[----:B------:R0:W-:Y:S04]  /*51ef0*/  STL [R1+0x15b4], R25 ;  /* 0x0015b41901007387 */ /* 0x0001e80000100800 */
[----:B------:R-:W-:Y:S04]  /*51f00*/  STL [R1+0x15c0], R26 ;  /* 0x0015c01a01007387 */ /* 0x000fe80000100800 */
[----:B0-----:R-:W2:Y:S04]  /*51f10*/  LDL.LU R25, [R1+0x15c4] ;  /* 0x0015c40001197983 */ /* 0x001ea80000300800 */
[----:B------:R0:W-:Y:S04]  /*51f20*/  STL [R1+0x15c8], R18 ;  /* 0x0015c81201007387 */ /* 0x0001e80000100800 */
[----:B0-----:R-:W2:Y:S01]  /*51f30*/  LDL.LU R18, [R1+0x1458] ;  /* 0x0014580001127983 */ /* 0x001ea20000300800 */
[----:B---3--:R-:W-:-:S05]  /*51f40*/  IADD3.X R23, PT, PT, R23, UR11, RZ, P5, !PT ;  /* 0x0000000b17177c10 */ /* 0x008fca000affe4ff */
[----:B------:R0:W-:Y:S04]  /*51f50*/  STL [R1+0x15dc], R23 ;  /* 0x0015dc1701007387 */ /* 0x0001e80000100800 */
[----:B0-----:R-:W3:Y:S01]  /*51f60*/  LDL.LU R23, [R1+0x15cc] ;  /* 0x0015cc0001177983 */ /* 0x001ee20000300800 */
[----:B----4-:R-:W-:-:S05]  /*51f70*/  IADD3 R22, P5, PT, R22, UR9, RZ ;  /* 0x0000000916167c10 */ /* 0x010fca000ffbe0ff */
[----:B------:R0:W-:Y:S04]  /*51f80*/  STL [R1+0x15d0], R22 ;  /* 0x0015d01601007387 */ /* 0x0001e80000100800 */
[----:B0-----:R-:W4:Y:S01]  /*51f90*/  LDL.LU R22, [R1+0x1450] ;  /* 0x0014500001167983 */ /* 0x001f220000300800 */
[----:B-----5:R-:W-:-:S05]  /*51fa0*/  IADD3.X R21, PT, PT, R21, UR11, RZ, P3, !PT ;  /* 0x0000000b15157c10 */ /* 0x020fca0009ffe4ff */
[----:B------:R0:W-:Y:S01]  /*51fb0*/  STL [R1+0x15d4], R21 ;  /* 0x0015d41501007387 */ /* 0x0001e20000100800 */
[----:B------:R-:W-:-:S03]  /*51fc0*/  IADD3 R24, P3, PT, R24, UR9, RZ ;  /* 0x0000000918187c10 */ /* 0x000fc6000ff7e0ff */
[----:B0-----:R-:W5:Y:S01]  /*51fd0*/  LDL.LU R21, [R1+0x1464] ;  /* 0x0014640001157983 */ /* 0x001f620000300800 */
[----:B------:R-:W-:-:S05]  /*51fe0*/  IADD3.X R16, PT, PT, R16, UR11, RZ, P4, !PT ;  /* 0x0000000b10107c10 */ /* 0x000fca000a7fe4ff */
[----:B------:R0:W-:Y:S04]  /*51ff0*/  STL [R1+0x15bc], R16 ;  /* 0x0015bc1001007387 */ /* 0x0001e80000100800 */
[----:B0-----:R-:W5:Y:S01]  /*52000*/  LDL.LU R16, [R1+0x1448] ;  /* 0x0014480001107983 */ /* 0x001f620000300800 */
[----:B------:R-:W-:-:S03]  /*52010*/  IADD3 R20, P4, PT, R20, UR9, RZ ;  /* 0x0000000914147c10 */ /* 0x000fc6000ff9e0ff */
        /* <DEDUP_REMOVED lines=22> */
[----:B------:R-:W-:-:S05]  /*52180*/  IADD3 R18, P6, PT, R18, UR9, RZ ;  /* 0x0000000912127c10 */ /* 0x000fca000ffde0ff */
[----:B------:R0:W-:Y:S04]  /*52190*/  STL [R1+0x1458], R18 ;  /* 0x0014581201007387 */ /* 0x0001e80000100800 */
[----:B0-----:R-:W2:Y:S04]  /*521a0*/  LDL.LU R18, [R1+0x13f8] ;  /* 0x0013f80001127983 */ /* 0x001ea80000300800 */
[----:B------:R-:W-:Y:S01]  /*521b0*/  STL [R1+0x15c4], R25 ;  /* 0x0015c41901007387 */ /* 0x000fe20000100800 */
[----:B---3--:R-:W-:-:S05]  /*521c0*/  IADD3.X R23, PT, PT, R23, UR11, RZ, P5, !PT ;  /* 0x0000000b17177c10 */ /* 0x008fca000affe4ff */
[----:B------:R0:W-:Y:S04]  /*521d0*/  STL [R1+0x15cc], R23 ;  /* 0x0015cc1701007387 */ /* 0x0001e80000100800 */
[----:B0-----:R-:W3:Y:S01]  /*521e0*/  LDL.LU R23, [R1+0x140c] ;  /* 0x00140c0001177983 */ /* 0x001ee20000300800 */
[----:B----4-:R-:W-:-:S05]  /*521f0*/  IADD3 R22, P5, PT, R22, UR9, RZ ;  /* 0x0000000916167c10 */ /* 0x010fca000ffbe0ff */
[----:B------:R0:W-:Y:S04]  /*52200*/  STL [R1+0x1450], R22 ;  /* 0x0014501601007387 */ /* 0x0001e80000100800 */
[----:B0-----:R-:W4:Y:S01]  /*52210*/  LDL.LU R22, [R1+0x13f0] ;  /* 0x0013f00001167983 */ /* 0x001f220000300800 */
[----:B-----5:R-:W-:-:S03]  /*52220*/  IADD3.X R21, PT, PT, R21, UR11, RZ, P3, !PT ;  /* 0x0000000b15157c10 */ /* 0x020fc60009ffe4ff */
[----:B------:R-:W5:Y:S04]  /*52230*/  LDL.LU R25, [R1+0x1404] ;  /* 0x0014040001197983 */ /* 0x000f680000300800 */
[----:B------:R0:W-:Y:S04]  /*52240*/  STL [R1+0x1464], R21 ;  /* 0x0014641501007387 */ /* 0x0001e80000100800 */
[----:B0-----:R-:W5:Y:S01]  /*52250*/  LDL.LU R21, [R1+0x13e8] ;  /* 0x0013e80001157983 */ /* 0x001f620000300800 */
[----:B------:R-:W-:-:S05]  /*52260*/  IADD3 R16, P3, PT, R16, UR9, RZ ;  /* 0x0000000910107c10 */ /* 0x000fca000ff7e0ff */
[----:B------:R0:W-:Y:S01]  /*52270*/  STL [R1+0x1448], R16 ;  /* 0x0014481001007387 */ /* 0x0001e20000100800 */
[----:B------:R-:W-:Y:S02]  /*52280*/  IADD3.X R42, PT, PT, R42, UR11, RZ, P4, !PT ;  /* 0x0000000b2a2a7c10 */ /* 0x000fe4000a7fe4ff */
[----:B------:R-:W-:Y:S01]  /*52290*/  IADD3 R41, P4, PT, R41, UR9, RZ ;  /* 0x0000000929297c10 */ /* 0x000fe2000ff9e0ff */
[----:B0-----:R-:W5:Y:S01]  /*522a0*/  LDL.LU R16, [R1+0x13fc] ;  /* 0x0013fc0001107983 */ /* 0x001f620000300800 */
        /* <DEDUP_REMOVED lines=42> */
[----:B------:R0:W-:Y:S04]  /*52550*/  STL [R1+0x140c], R23 ;  /* 0x00140c1701007387 */ /* 0x0001e80000100800 */
[----:B0-----:R-:W3:Y:S01]  /*52560*/  LDL.LU R23, [R1+0x13ec] ;  /* 0x0013ec0001177983 */ /* 0x001ee20000300800 */
[----:B----4-:R-:W-:Y:S02]  /*52570*/  IADD3 R22, P5, PT, R22, UR9, RZ ;  /* 0x0000000916167c10 */ /* 0x010fe4000ffbe0ff */
[----:B-----5:R-:W-:-:S03]  /*52580*/  IADD3.X R25, PT, PT, R25, UR11, RZ, P3, !PT ;  /* 0x0000000b19197c10 */ /* 0x020fc60009ffe4ff */
[----:B------:R0:W-:Y:S04]  /*52590*/  STL [R1+0x13f0], R22 ;  /* 0x0013f01601007387 */ /* 0x0001e80000100800 */
[----:B0-----:R-:W4:Y:S01]  /*525a0*/  LDL.LU R22, [R1+0x13d0] ;  /* 0x0013d00001167983 */ /* 0x001f220000300800 */
[----:B------:R-:W-:-:S05]  /*525b0*/  IADD3 R21, P3, PT, R21, UR9, RZ ;  /* 0x0000000915157c10 */ /* 0x000fca000ff7e0ff */
[----:B------:R0:W-:Y:S04]  /*525c0*/  STL [R1+0x13e8], R21 ;  /* 0x0013e81501007387 */ /* 0x0001e80000100800 */
[----:B0-----:R-:W5:Y:S01]  /*525d0*/  LDL.LU R21, [R1+0x13e4] ;  /* 0x0013e40001157983 */ /* 0x001f620000300800 */
[----:B------:R-:W-:-:S03]  /*525e0*/  IADD3.X R16, PT, PT, R16, UR11, RZ, P4, !PT ;  /* 0x0000000b10107c10 */ /* 0x000fc6000a7fe4ff */
        /* <DEDUP_REMOVED lines=30> */
[----:B------:R0:W-:Y:S04]  /*527d0*/  STL [R1+0x13ec], R23 ;  /* 0x0013ec1701007387 */ /* 0x0001e80000100800 */
[----:B0-----:R-:W3:Y:S01]  /*527e0*/  LDL.LU R23, [R1+0x138c] ;  /* 0x00138c0001177983 */ /* 0x001ee20000300800 */
[----:B----4-:R-:W-:-:S03]  /*527f0*/  IADD3 R22, P5, PT, R22, UR9, RZ ;  /* 0x0000000916167c10 */ /* 0x010fc6000ffbe0ff */
[----:B------:R-:W4:Y:S04]  /*52800*/  LDL.LU R24, [R1+0x1370] ;  /* 0x0013700001187983 */ /* 0x000f280000300800 */
[----:B------:R0:W-:Y:S04]  /*52810*/  STL [R1+0x13d0], R22 ;  /* 0x0013d01601007387 */ /* 0x0001e80000100800 */
[----:B0-----:R-:W4:Y:S01]  /*52820*/  LDL.LU R22, [R1+0x1384] ;  /* 0x0013840001167983 */ /* 0x001f220000300800 */
[----:B-----5:R-:W-:-:S05]  /*52830*/  IADD3.X R21, PT, PT, R21, UR11, RZ, P3, !PT ;  /* 0x0000000b15157c10 */ /* 0x020fca0009ffe4ff */
        /* <DEDUP_REMOVED lines=52> */
[----:B------:R-:W-:-:S05]  /*52b80*/  IADD3.X R22, PT, PT, R22, UR11, RZ, P3, !PT ;  /* 0x0000000b16167c10 */ /* 0x000fca0009ffe4ff */
[----:B------:R0:W-:Y:S04]  /*52b90*/  STL [R1+0x1384], R22 ;  /* 0x0013841601007387 */ /* 0x0001e80000100800 */
[----:B0-----:R-:W4:Y:S01]  /*52ba0*/  LDL.LU R22, [R1+0xf40] ;  /* 0x000f400001167983 */ /* 0x001f220000300800 */
[----:B-----5:R-:W-:-:S03]  /*52bb0*/  IADD3 R21, P3, PT, R21, UR9, RZ ;  /* 0x0000000915157c10 */ /* 0x020fc6000ff7e0ff */
        /* <DEDUP_REMOVED lines=23> */
[----:B------:R0:W-:Y:S04]  /*52d30*/  STL [R1+0xf60], R16 ;  /* 0x000f601001007387 */ /* 0x0001e80000100800 */
[----:B0-----:R-:W5:Y:S01]  /*52d40*/  LDL.LU R16, [R1+0xea0] ;  /* 0x000ea00001107983 */ /* 0x001f620000300800 */
[----:B------:R-:W-:-:S03]  /*52d50*/  IADD3.X R20, PT, PT, R20, UR11, RZ, P6, !PT ;  /* 0x0000000b14147c10 */ /* 0x000fc6000b7fe4ff */
[----:B------:R-:W-:Y:S04]  /*52d60*/  STL [R1+0x137c], R25 ;  /* 0x00137c1901007387 */ /* 0x000fe80000100800 */
[----:B------:R0:W-:Y:S04]  /*52d70*/  STL [R1+0x1374], R20 ;  /* 0x0013741401007387 */ /* 0x0001e80000100800 */
[----:B0-----:R-:W5:Y:S01]  /*52d80*/  LDL.LU R20, [R1+0xed4] ;  /* 0x000ed40001147983 */ /* 0x001f620000300800 */
[----:B--2---:R-:W-:-:S05]  /*52d90*/  IADD3 R18, P6, PT, R18, UR9, RZ ;  /* 0x0000000912127c10 */ /* 0x004fca000ffde0ff */
[----:B------:R0:W-:Y:S04]  /*52da0*/  STL [R1+0xf58], R18 ;  /* 0x000f581201007387 */ /* 0x0001e80000100800 */
[----:B0-----:R-:W2:Y:S04]  /*52db0*/  LDL.LU R18, [R1+0xe98] ;  /* 0x000e980001127983 */ /* 0x001ea80000300800 */
[----:B------:R-:W2:Y:S01]  /*52dc0*/  LDL.LU R25, [R1+0xebc] ;  /* 0x000ebc0001197983 */ /* 0x000ea20000300800 */
[----:B---3--:R-:W-:-:S05]  /*52dd0*/  IADD3.X R23, PT, PT, R23, UR11, RZ, P5, !PT ;  /* 0x0000000b17177c10 */ /* 0x008fca000affe4ff */
        /* <DEDUP_REMOVED lines=45> */
[----:B------:R-:W-:-:S05]  /*530b0*/  IADD3 R16, P4, PT, R16, UR9, RZ ;  /* 0x0000000910107c10 */ /* 0x000fca000ff9e0ff */
        /* <DEDUP_REMOVED lines=8> */
[----:B------:R-:W-:Y:S02]  /*53140*/  IADD3.X R25, PT, PT, R25, UR11, RZ, P5, !PT ;  /* 0x0000000b19197c10 */ /* 0x000fe4000affe4ff */
[----:B---3--:R-:W-:-:S05]  /*53150*/  IADD3 R23, P5, PT, R23, UR9, RZ ;  /* 0x0000000917177c10 */ /* 0x008fca000ffbe0ff */
        /* <DEDUP_REMOVED lines=26> */
[----:B------:R0:W-:Y:S04]  /*53300*/  STL [R1+0xe9c], R21 ;  /* 0x000e9c1501007387 */ /* 0x0001e80000100800 */
[----:B0-----:R-:W5:Y:S01]  /*53310*/  LDL.LU R21, [R1+0xddc] ;  /* 0x000ddc0001157983 */ /* 0x001f620000300800 */
[----:B------:R-:W-:-:S03]  /*53320*/  IADD3 R16, P4, PT, R16, UR9, RZ ;  /* 0x0000000910107c10 */ /* 0x000fc6000ff9e0ff */
[----:B------:R-:W-:Y:S04]  /*53330*/  STL [R1+0xe78], R24 ;  /* 0x000e781801007387 */ /* 0x000fe80000100800 */
[----:B------:R0:W-:Y:S04]  /*53340*/  STL [R1+0xe60], R16 ;  /* 0x000e601001007387 */ /* 0x0001e80000100800 */
[----:B0-----:R-:W5:Y:S01]  /*53350*/  LDL.LU R16, [R1+0xda0] ;  /* 0x000da00001107983 */ /* 0x001f620000300800 */
[----:B------:R-:W-:-:S05]  /*53360*/  IADD3.X R20, PT, PT, R20, UR11, RZ, P6, !PT ;  /* 0x0000000b14147c10 */ /* 0x000fca000b7fe4ff */
        /* <DEDUP_REMOVED lines=58> */
[----:B--2---:R-:W-:-:S05]  /*53710*/  IADD3.X R18, PT, PT, R18, UR11, RZ, P5, !PT ;  /* 0x0000000b12127c10 */ /* 0x004fca000affe4ff */
[----:B------:R0:W-:Y:S04]  /*53720*/  STL [R1+0xdbc], R18 ;  /* 0x000dbc1201007387 */ /* 0x0001e80000100800 */
[----:B0-----:R-:W2:Y:S01]  /*53730*/  LDL.LU R18, [R1+0xd58] ;  /* 0x000d580001127983 */ /* 0x001ea20000300800 */
[----:B------:R-:W-:-:S05]  /*53740*/  IADD3 R24, P6, PT, R24, UR9, RZ ;  /* 0x0000000918187c10 */ /* 0x000fca000ffde0ff */
[----:B------:R0:W-:Y:S04]  /*53750*/  STL [R1+0xd98], R24 ;  /* 0x000d981801007387 */ /* 0x0001e80000100800 */
[----:B------:R-:W2:Y:S04]  /*53760*/  LDL.LU R42, [R1+0xd6c] ;  /* 0x000d6c00012a7983 */ /* 0x000ea80000300800 */
[----:B------:R-:W2:Y:S01]  /*53770*/  LDL.LU R41, [R1+0xd38] ;  /* 0x000d380001297983 */ /* 0x000ea20000300800 */
[----:B---3--:R-:W-:-:S03]  /*53780*/  IADD3 R23, P5, PT, R23, UR9, RZ ;  /* 0x0000000917177c10 */ /* 0x008fc6000ffbe0ff */
        /* <DEDUP_REMOVED lines=16> */
[----:B0-----:R-:W3:Y:S04]  /*53890*/  LDL.LU R24, [R1+0xcb8] ;  /* 0x000cb80001187983 */ /* 0x001ee80000300800 */
[----:B-1----:R-:W3:Y:S01]  /*538a0*/  LDL.LU R23, [R1+0xce4] ;  /* 0x000ce40001177983 */ /* 0x002ee20000300800 */
[----:B----4-:R-:W-:-:S02]  /*538b0*/  IADD3.X R25, PT, PT, R25, UR11, RZ, P3, !PT ;  /* 0x0000000b19197c10 */ /* 0x010fc40009ffe4ff */
        /* <DEDUP_REMOVED lines=8> */
[----:B------:R0:W-:Y:S04]  /*53940*/  STL [R1+0xd60], R16 ;  /* 0x000d601001007387 */ /* 0x0001e80000100800 */
[----:B0-----:R-:W5:Y:S01]  /*53950*/  LDL.LU R16, [R1+0xca0] ;  /* 0x000ca00001107983 */ /* 0x001f620000300800 */
[----:B------:R-:W-:-:S03]  /*53960*/  IADD3.X R20, PT, PT, R20, UR11, RZ, P6, !PT ;  /* 0x0000000b14147c10 */ /* 0x000fc6000b7fe4ff */
[----:B------:R-:W5:Y:S04]  /*53970*/  LDL.LU R25, [R1+0xccc] ;  /* 0x000ccc0001197983 */ /* 0x000f680000300800 */
[----:B------:R0:W-:Y:S04]  /*53980*/  STL [R1+0xd94], R20 ;  /* 0x000d941401007387 */ /* 0x0001e80000100800 */
[----:B0-----:R-:W5:Y:S01]  /*53990*/  LDL.LU R20, [R1+0xc90] ;  /* 0x000c900001147983 */ /* 0x001f620000300800 */
[----:B--2---:R-:W-:-:S05]  /*539a0*/  IADD3 R18, P6, PT, R18, UR9, RZ ;  /* 0x0000000912127c10 */ /* 0x004fca000ffde0ff */
[----:B------:R0:W-:Y:S04]  /*539b0*/  STL [R1+0xd58], R18 ;  /* 0x000d581201007387 */ /* 0x0001e80000100800 */
[----:B0-----:R-:W2:Y:S01]  /*539c0*/  LDL.LU R18, [R1+0xcb4] ;  /* 0x000cb40001127983 */ /* 0x001ea20000300800 */
[----:B------:R-:W-:Y:S02]  /*539d0*/  IADD3.X R42, PT, PT, R42, UR11, RZ, P5, !PT ;  /* 0x0000000b2a2a7c10 */ /* 0x000fe4000affe4ff */
[----:B------:R-:W-:Y:S02]  /*539e0*/  IADD3 R41, P5, PT, R41, UR9, RZ ;  /* 0x0000000929297c10 */ /* 0x000fe4000ffbe0ff */
[----:B---3--:R-:W-:Y:S01]  /*539f0*/  IADD3.X R40, PT, PT, R40, UR11, RZ, P3, !PT ;  /* 0x0000000b28287c10 */ /* 0x008fe20009ffe4ff */
        /* <DEDUP_REMOVED lines=34> */
[----:B0-----:R-:W3:Y:S04]  /*53c20*/  LDL.LU R24, [R1+0xc78] ;  /* 0x000c780001187983 */ /* 0x001ee80000300800 */
[----:B------:R0:W-:Y:S04]  /*53c30*/  STL [R1+0xce4], R23 ;  /* 0x000ce41701007387 */ /* 0x0001e80000100800 */
[----:B0-----:R-:W3:Y:S01]  /*53c40*/  LDL.LU R23, [R1+0xca4] ;  /* 0x000ca40001177983 */ /* 0x001ee20000300800 */
[----:B----4-:R-:W-:-:S05]  /*53c50*/  IADD3 R22, P3, PT, R22, UR9, RZ ;  /* 0x0000000916167c10 */ /* 0x010fca000ff7e0ff */
        /* <DEDUP_REMOVED lines=35> */
[----:B------:R-:W-:-:S05]  /*53e90*/  IADD3.X R23, PT, PT, R23, UR11, RZ, P3, !PT ;  /* 0x0000000b17177c10 */ /* 0x000fca0009ffe4ff */
[----:B------:R0:W-:Y:S04]  /*53ea0*/  STL [R1+0xca4], R23 ;  /* 0x000ca41701007387 */ /* 0x0001e80000100800 */
[----:B0-----:R-:W3:Y:S04]  /*53eb0*/  LDL.LU R23, [R1+0xbe4] ;  /* 0x000be40001177983 */ /* 0x001ee80000300800 */
[----:B------:R-:W-:Y:S01]  /*53ec0*/  STL [R1+0xc78], R24 ;  /* 0x000c781801007387 */ /* 0x000fe20000100800 */
[----:B----4-:R-:W-:-:S05]  /*53ed0*/  IADD3 R22, P3, PT, R22, UR9, RZ ;  /* 0x0000000916167c10 */ /* 0x010fca000ff7e0ff */
        /* <DEDUP_REMOVED lines=190> */
[----:B0-----:R-:W3:Y:S04]  /*54ac0*/  LDL.LU R23, [R1+0x9e4] ;  /* 0x0009e40001177983 */ /* 0x001ee80000300800 */
[----:B------:R-:W3:Y:S01]  /*54ad0*/  LDL.LU R24, [R1+0x9b0] ;  /* 0x0009b00001187983 */ /* 0x000ee20000300800 */
[----:B----4-:R-:W-:-:S05]  /*54ae0*/  IADD3 R22, P3, PT, R22, UR9, RZ ;  /* 0x0000000916167c10 */ /* 0x010fca000ff7e0ff */
        /* <DEDUP_REMOVED lines=53> */
[----:B------:R-:W-:-:S03]  /*54e40*/  IADD3 R24, P3, PT, R24, UR9, RZ ;  /* 0x0000000918187c10 */ /* 0x000fc6000ff7e0ff */
[----:B0-----:R-:W3:Y:S01]  /*54e50*/  LDL.LU R23, [R1+0x9ac] ;  /* 0x0009ac0001177983 */ /* 0x001ee20000300800 */
[----:B----4-:R-:W-:-:S05]  /*54e60*/  IADD3.X R22, PT, PT, R22, UR11, RZ, P4, !PT ;  /* 0x0000000b16167c10 */ /* 0x010fca000a7fe4ff */
        /* <DEDUP_REMOVED lines=94> */
[----:B0-----:R-:W3:Y:S04]  /*55450*/  LDL.LU R23, [R1+0x92c] ;  /* 0x00092c0001177983 */ /* 0x001ee80000300800 */
[----:B------:R0:W-:Y:S04]  /*55460*/  STL [R1+0x94c], R25 ;  /* 0x00094c1901007387 */ /* 0x0001e80000100800 */
[----:B------:R-:W3:Y:S04]  /*55470*/  LDL.LU R42, [R1+0x910] ;  /* 0x00091000012a7983 */ /* 0x000ee80000300800 */
[----:B------:R-:W3:Y:S01]  /*55480*/  LDL.LU R41, [R1+0x924] ;  /* 0x0009240001297983 */ /* 0x000ee20000300800 */
[----:B----4-:R-:W-:-:S03]  /*55490*/  IADD3.X R22, PT, PT, R22, UR11, RZ, P4, !PT ;  /* 0x0000000b16167c10 */ /* 0x010fc6000a7fe4ff */
        /* <DEDUP_REMOVED lines=35> */
[----:B------:R-:W-:Y:S02]  /*556d0*/  IADD3 R42, P3, PT, R42, UR9, RZ ;  /* 0x000000092a2a7c10 */ /* 0x000fe4000ff7e0ff */
[----:B------:R-:W-:Y:S01]  /*556e0*/  IADD3.X R41, PT, PT, R41, UR11, RZ, P4, !PT ;  /* 0x0000000b29297c10 */ /* 0x000fe2000a7fe4ff */
[----:B0-----:R-:W3:Y:S01]  /*556f0*/  LDL.LU R23, [R1+0x8a8] ;  /* 0x0008a80001177983 */ /* 0x001ee20000300800 */
[----:B----4-:R-:W-:-:S03]  /*55700*/  IADD3 R40, P4, PT, R40, UR9, RZ ;  /* 0x0000000928287c10 */ /* 0x010fc6000ff9e0ff */
        /* <DEDUP_REMOVED lines=75> */
[----:B0-----:R-:W4:Y:S04]  /*55bc0*/  LDL.LU R22, [R1+0x7b0] ;  /* 0x0007b00001167983 */ /* 0x001f280000300800 */
[----:B------:R-:W-:Y:S01]  /*55bd0*/  STL [R1+0x8c4], R25 ;  /* 0x0008c41901007387 */ /* 0x000fe20000100800 */
[----:B-----5:R-:W-:-:S05]  /*55be0*/  IADD3.X R21, PT, PT, R21, UR11, RZ, P6, !PT ;  /* 0x0000000b15157c10 */ /* 0x020fca000b7fe4ff */
        /* <DEDUP_REMOVED lines=190> */
[----:B0-----:R-:W4:Y:S04]  /*567d0*/  LDL.LU R22, [R1+0x1348] ;  /* 0x0013480001167983 */ /* 0x001f280000300800 */
[----:B------:R-:W4:Y:S01]  /*567e0*/  LDL.LU R25, [R1+0x134c] ;  /* 0x00134c0001197983 */ /* 0x000f220000300800 */
[----:B-----5:R-:W-:-:S05]  /*567f0*/  IADD3.X R21, PT, PT, R21, UR11, RZ, P6, !PT ;  /* 0x0000000b15157c10 */ /* 0x020fca000b7fe4ff */
        /* <DEDUP_REMOVED lines=52> */
[----:B------:R-:W-:-:S03]  /*56b40*/  IADD3.X R25, PT, PT, R25, UR11, RZ, P6, !PT ;  /* 0x0000000b19197c10 */ /* 0x000fc6000b7fe4ff */
[----:B------:R0:W-:Y:S04]  /*56b50*/  STL [R1+0x1348], R22 ;  /* 0x0013481601007387 */ /* 0x0001e80000100800 */
[----:B0-----:R-:W4:Y:S01]  /*56b60*/  LDL.LU R22, [R1+0x1338] ;  /* 0x0013380001167983 */ /* 0x001f220000300800 */
[----:B-----5:R-:W-:-:S05]  /*56b70*/  IADD3 R21, P6, PT, R21, UR9, RZ ;  /* 0x0000000915157c10 */ /* 0x020fca000ffde0ff */
        /* <DEDUP_REMOVED lines=94> */
[----:B0-----:R-:W4:Y:S04]  /*57160*/  LDL.LU R22, [R1+0x12f8] ;  /* 0x0012f80001167983 */ /* 0x001f280000300800 */
[----:B------:R0:W-:Y:S04]  /*57170*/  STL [R1+0x1308], R24 ;  /* 0x0013081801007387 */ /* 0x0001e80000100800 */
[----:B------:R-:W4:Y:S04]  /*57180*/  LDL.LU R42, [R1+0x12fc] ;  /* 0x0012fc00012a7983 */ /* 0x000f280000300800 */
[----:B------:R-:W4:Y:S01]  /*57190*/  LDL.LU R41, [R1+0x12f0] ;  /* 0x0012f00001297983 */ /* 0x000f220000300800 */
[----:B-----5:R-:W-:-:S03]  /*571a0*/  IADD3 R21, P6, PT, R21, UR9, RZ ;  /* 0x0000000915157c10 */ /* 0x020fc6000ffde0ff */
        /* <DEDUP_REMOVED lines=18> */
[----:B------:R-:W-:-:S02]  /*572d0*/  IADD3.X R25, PT, PT, R25, UR11, RZ, P5, !PT ;  /* 0x0000000b19197c10 */ /* 0x000fc4000affe4ff */
        /* <DEDUP_REMOVED lines=16> */
[----:B------:R-:W-:Y:S02]  /*573e0*/  IADD3.X R42, PT, PT, R42, UR11, RZ, P6, !PT ;  /* 0x0000000b2a2a7c10 */ /* 0x000fe4000b7fe4ff */
[----:B------:R-:W-:Y:S01]  /*573f0*/  IADD3 R41, P6, PT, R41, UR9, RZ ;  /* 0x0000000929297c10 */ /* 0x000fe2000ffde0ff */
[----:B0-----:R-:W4:Y:S01]  /*57400*/  LDL.LU R22, [R1+0x12cc] ;  /* 0x0012cc0001167983 */ /* 0x001f220000300800 */
[----:B-----5:R-:W-:-:S03]  /*57410*/  IADD3.X R40, PT, PT, R40, UR11, RZ, P5, !PT ;  /* 0x0000000b28287c10 */ /* 0x020fc6000affe4ff */
        /* <DEDUP_REMOVED lines=75> */
[----:B0-----:R-:W5:Y:S04]  /*578d0*/  LDL.LU R21, [R1+0x10d4] ;  /* 0x0010d40001157983 */ /* 0x001f680000300800 */
[----:B------:R-:W-:Y:S01]  /*578e0*/  STL [R1+0x12c0], R24 ;  /* 0x0012c01801007387 */ /* 0x000fe20000100800 */
[----:B------:R-:W-:-:S05]  /*578f0*/  IADD3 R16, P5, PT, R16, UR9, RZ ;  /* 0x0000000910107c10 */ /* 0x000fca000ffbe0ff */
        /* <DEDUP_REMOVED lines=190> */
[----:B0-----:R-:W5:Y:S04]  /*584e0*/  LDL.LU R21, [R1+0x11d4] ;  /* 0x0011d40001157983 */ /* 0x001f680000300800 */
[----:B------:R-:W5:Y:S01]  /*584f0*/  LDL.LU R24, [R1+0x11f8] ;  /* 0x0011f80001187983 */ /* 0x000f620000300800 */
[----:B------:R-:W-:-:S05]  /*58500*/  IADD3 R16, P5, PT, R16, UR9, RZ ;  /* 0x0000000910107c10 */ /* 0x000fca000ffbe0ff */
        /* <DEDUP_REMOVED lines=150> */
[----:B0-----:R-:W5:Y:S04]  /*58e70*/  LDL.LU R21, [R1+0x1124] ;  /* 0x0011240001157983 */ /* 0x001f680000300800 */
[----:B------:R0:W-:Y:S04]  /*58e80*/  STL [R1+0x1164], R25 ;  /* 0x0011641901007387 */ /* 0x0001e80000100800 */
[----:B------:R-:W5:Y:S04]  /*58e90*/  LDL.LU R42, [R1+0x10e8] ;  /* 0x0010e800012a7983 */ /* 0x000f680000300800 */
[----:B------:R-:W5:Y:S01]  /*58ea0*/  LDL.LU R41, [R1+0x110c] ;  /* 0x00110c0001297983 */ /* 0x000f620000300800 */
[----:B------:R-:W-:-:S03]  /*58eb0*/  IADD3.X R16, PT, PT, R16, UR11, RZ, P3, !PT ;  /* 0x0000000b10107c10 */ /* 0x000fc60009ffe4ff */
        /* <DEDUP_REMOVED lines=114> */
[----:B0-----:R-:W5:Y:S04]  /*595e0*/  LDL.LU R16, [R1+0xf50] ;  /* 0x000f500001107983 */ /* 0x001f680000300800 */
[----:B------:R-:W-:Y:S01]  /*595f0*/  STL [R1+0x104c], R25 ;  /* 0x00104c1901007387 */ /* 0x000fe20000100800 */
[----:B------:R-:W-:-:S05]  /*59600*/  IADD3.X R20, PT, PT, R20, UR11, RZ, P4, !PT ;  /* 0x0000000b14147c10 */ /* 0x000fca000a7fe4ff */
        /* <DEDUP_REMOVED lines=190> */
[----:B0-----:R-:W5:Y:S04]  /*5a1f0*/  LDL.LU R16, [R1+0xd50] ;  /* 0x000d500001107983 */ /* 0x001f680000300800 */
[----:B------:R-:W5:Y:S01]  /*5a200*/  LDL.LU R25, [R1+0xd84] ;  /* 0x000d840001197983 */ /* 0x000f620000300800 */
[----:B------:R-:W-:-:S05]  /*5a210*/  IADD3.X R20, PT, PT, R20, UR11, RZ, P4, !PT ;  /* 0x0000000b14147c10 */ /* 0x000fca000a7fe4ff */
        /* <DEDUP_REMOVED lines=150> */
[----:B0-----:R-:W5:Y:S04]  /*5ab80*/  LDL.LU R16, [R1+0xc18] ;  /* 0x000c180001107983 */ /* 0x001f680000300800 */
[----:B------:R0:W-:Y:S04]  /*5ab90*/  STL [R1+0xc58], R24 ;  /* 0x000c581801007387 */ /* 0x0001e80000100800 */
[----:B------:R-:W5:Y:S04]  /*5aba0*/  LDL.LU R42, [R1+0xc44] ;  /* 0x000c4400012a7983 */ /* 0x000f680000300800 */
[----:B------:R-:W5:Y:S01]  /*5abb0*/  LDL.LU R41, [R1+0xc08] ;  /* 0x000c080001297983 */ /* 0x000f620000300800 */
[----:B------:R-:W-:-:S03]  /*5abc0*/  IADD3 R20, P4, PT, R20, UR9, RZ ;  /* 0x0000000914147c10 */ /* 0x000fc6000ff9e0ff */
        /* <DEDUP_REMOVED lines=250> */
[----:B------:R-:W-:-:S03]  /*5bb70*/  IADD3 R27, P5, PT, R14, R27, RZ ;  /* 0x0000001b0e1b7210 */ /* 0x000fc60007fbe0ff */
[----:B------:R-:W-:Y:S01]  /*5bb80*/  STL [R1+0x9c0], R29 ;  /* 0x0009c01d01007387 */ /* 0x000fe20000100800 */
[----:B------:R-:W-:-:S03]  /*5bb90*/  IADD3.X R26, PT, PT, R26, UR11, RZ, P3, !PT ;  /* 0x0000000b1a1a7c10 */ /* 0x000fc60009ffe4ff */
[----:B------:R-:W-:Y:S01]  /*5bba0*/  STL [R1+0x9ec], R28 ;  /* 0x0009ec1c01007387 */ /* 0x000fe20000100800 */
[----:B------:R-:W-:-:S03]  /*5bbb0*/  IADD3 R24, P3, PT, R14, R24, RZ ;  /* 0x000000180e187210 */ /* 0x000fc60007f7e0ff */
[----:B------:R-:W-:Y:S01]  /*5bbc0*/  STL [R1+0x1828], R27 ;  /* 0x0018281b01007387 */ /* 0x000fe20000100800 */
[----:B------:R-:W-:-:S03]  /*5bbd0*/  IADD3.X R21, PT, PT, R21, UR11, RZ, P4, !PT ;  /* 0x0000000b15157c10 */ /* 0x000fc6000a7fe4ff */
[----:B------:R0:W-:Y:S04]  /*5bbe0*/  STL [R1+0x1820], R24 ;  /* 0x0018201801007387 */ /* 0x0001e80000100800 */
[----:B------:R-:W-:Y:S04]  /*5bbf0*/  STL [R1+0x9d4], R26 ;  /* 0x0009d41a01007387 */ /* 0x000fe80000100800 */
[----:B0-----:R-:W5:Y:S04]  /*5bc00*/  LDL.LU R24, [R1+0x1800] ;  /* 0x0018000001187983 */ /* 0x001f680000300800 */
[----:B------:R0:W-:Y:S04]  /*5bc10*/  STL [R1+0x9c4], R21 ;  /* 0x0009c41501007387 */ /* 0x0001e80000100800 */
[----:B0-----:R-:W5:Y:S01]  /*5bc20*/  LDL.LU R21, [R1+0x1814] ;  /* 0x0018140001157983 */ /* 0x001f620000300800 */
[----:B------:R-:W-:-:S05]  /*5bc30*/  IADD3 R16, P4, PT, R14, R16, RZ ;  /* 0x000000100e107210 */ /* 0x000fca0007f9e0ff */
[----:B------:R0:W-:Y:S04]  /*5bc40*/  STL [R1+0x1818], R16 ;  /* 0x0018181001007387 */ /* 0x0001e80000100800 */
[----:B0-----:R-:W5:Y:S01]  /*5bc50*/  LDL.LU R16, [R1+0x17f8] ;  /* 0x0017f80001107983 */ /* 0x001f620000300800 */
[----:B------:R-:W-:-:S05]  /*5bc60*/  IADD3.X R20, PT, PT, R20, UR11, RZ, P6, !PT ;  /* 0x0000000b14147c10 */ /* 0x000fca000b7fe4ff */
[----:B------:R0:W-:Y:S04]  /*5bc70*/  STL [R1+0x9bc], R20 ;  /* 0x0009bc1401007387 */ /* 0x0001e80000100800 */
[----:B0-----:R-:W5:Y:S01]  /*5bc80*/  LDL.LU R20, [R1+0x180c] ;  /* 0x00180c0001147983 */ /* 0x001f620000300800 */
[----:B--2---:R-:W-:-:S05]  /*5bc90*/  IADD3 R18, P6, PT, R14, R18, RZ ;  /* 0x000000120e127210 */ /* 0x004fca0007fde0ff */
[----:B------:R0:W-:Y:S04]  /*5bca0*/  STL [R1+0x1810], R18 ;  /* 0x0018101201007387 */ /* 0x0001e80000100800 */
[----:B0-----:R-:W2:Y:S01]  /*5bcb0*/  LDL.LU R18, [R1+0x17f0] ;  /* 0x0017f00001127983 */ /* 0x001ea20000300800 */
[----:B------:R-:W-:Y:S01]  /*5bcc0*/  IMAD.X R25, R15, 0x1, R25, P5 ;  /* 0x000000010f197824 */ /* 0x000fe200028e0619 */
[----:B---3--:R-:W-:-:S05]  /*5bcd0*/  IADD3 R23, P5, PT, R14, R23, RZ ;  /* 0x000000170e177210 */ /* 0x008fca0007fbe0ff */
[----:B------:R0:W-:Y:S04]  /*5bce0*/  STL [R1+0x1808], R23 ;  /* 0x0018081701007387 */ /* 0x0001e80000100800 */
[----:B0-----:R-:W3:Y:S04]  /*5bcf0*/  LDL.LU R23, [R1+0x1804] ;  /* 0x0018040001177983 */ /* 0x001ee80000300800 */
[----:B------:R0:W-:Y:S04]  /*5bd00*/  STL [R1+0x1824], R25 ;  /* 0x0018241901007387 */ /* 0x0001e80000100800 */
[----:B------:R-:W3:Y:S04]  /*5bd10*/  LDL.LU R42, [R1+0x17e8] ;  /* 0x0017e800012a7983 */ /* 0x000ee80000300800 */
[----:B------:R-:W3:Y:S01]  /*5bd20*/  LDL.LU R41, [R1+0x17fc] ;  /* 0x0017fc0001297983 */ /* 0x000ee20000300800 */
[----:B----4-:R-:W-:-:S03]  /*5bd30*/  IMAD.X R22, R15, 0x1, R22, P3 ;  /* 0x000000010f167824 */ /* 0x010fc600018e0616 */
        /* <DEDUP_REMOVED lines=18> */
[----:B-----5:R-:W-:Y:S01]  /*5be60*/  IADD3 R24, P3, PT, R14, R24, RZ ;  /* 0x000000180e187210 */ /* 0x020fe20007f7e0ff */
[----:B------:R-:W-:-:S05]  /*5be70*/  IMAD.X R21, R15, 0x1, R21, P4 ;  /* 0x000000010f157824 */ /* 0x000fca00020e0615 */
[----:B------:R0:W-:Y:S04]  /*5be80*/  STL [R1+0x1814], R21 ;  /* 0x0018141501007387 */ /* 0x0001e80000100800 */
[----:B0-----:R-:W5:Y:S04]  /*5be90*/  LDL.LU R21, [R1+0x17b4] ;  /* 0x0017b40001157983 */ /* 0x001f680000300800 */
[----:B------:R-:W-:Y:S01]  /*5bea0*/  STL [R1+0x1800], R24 ;  /* 0x0018001801007387 */ /* 0x000fe20000100800 */
[----:B------:R-:W-:-:S05]  /*5beb0*/  IADD3 R16, P4, PT, R14, R16, RZ ;  /* 0x000000100e107210 */ /* 0x000fca0007f9e0ff */
[----:B------:R0:W-:Y:S04]  /*5bec0*/  STL [R1+0x17f8], R16 ;  /* 0x0017f81001007387 */ /* 0x0001e80000100800 */
[----:B0-----:R-:W5:Y:S01]  /*5bed0*/  LDL.LU R16, [R1+0x1798] ;  /* 0x0017980001107983 */ /* 0x001f620000300800 */
[----:B------:R-:W-:-:S05]  /*5bee0*/  IMAD.X R20, R15, 0x1, R20, P6 ;  /* 0x000000010f147824 */ /* 0x000fca00030e0614 */
[----:B------:R0:W-:Y:S04]  /*5bef0*/  STL [R1+0x180c], R20 ;  /* 0x00180c1401007387 */ /* 0x0001e80000100800 */
[----:B0-----:R-:W5:Y:S04]  /*5bf00*/  LDL.LU R20, [R1+0x17ac] ;  /* 0x0017ac0001147983 */ /* 0x001f680000300800 */
[----:B------:R-:W5:Y:S01]  /*5bf10*/  LDL.LU R24, [R1+0x1790] ;  /* 0x0017900001187983 */ /* 0x000f620000300800 */
[----:B--2---:R-:W-:-:S05]  /*5bf20*/  IADD3 R18, P6, PT, R14, R18, RZ ;  /* 0x000000120e127210 */ /* 0x004fca0007fde0ff */
[----:B------:R0:W-:Y:S04]  /*5bf30*/  STL [R1+0x17f0], R18 ;  /* 0x0017f01201007387 */ /* 0x0001e80000100800 */
[----:B0-----:R-:W2:Y:S01]  /*5bf40*/  LDL.LU R18, [R1+0x17a4] ;  /* 0x0017a40001127983 */ /* 0x001ea20000300800 */
[----:B---3--:R-:W-:-:S05]  /*5bf50*/  IMAD.X R23, R15, 0x1, R23, P5 ;  /* 0x000000010f177824 */ /* 0x008fca00028e0617 */
[----:B------:R0:W-:Y:S01]  /*5bf60*/  STL [R1+0x1804], R23 ;  /* 0x0018041701007387 */ /* 0x0001e20000100800 */
[C---:B------:R-:W-:Y:S01]  /*5bf70*/  IADD3 R42, P5, PT, R14.reuse, R42, RZ ;  /* 0x0000002a0e2a7210 */ /* 0x040fe20007fbe0ff */
[----:B------:R-:W-:Y:S02]  /*5bf80*/  IMAD.X R41, R15, 0x1, R41, P3 ;  /* 0x000000010f297824 */ /* 0x000fe400018e0629 */
[----:B0-----:R-:W3:Y:S01]  /*5bf90*/  LDL.LU R23, [R1+0x1788] ;  /* 0x0017880001177983 */ /* 0x001ee20000300800 */
[----:B----4-:R-:W-:-:S03]  /*5bfa0*/  IADD3 R40, P3, PT, R14, R40, RZ ;  /* 0x000000280e287210 */ /* 0x010fc60007f7e0ff */
[----:B------:R-:W-:Y:S01]  /*5bfb0*/  STL [R1+0x17e8], R42 ;  /* 0x0017e82a01007387 */ /* 0x000fe20000100800 */
[----:B------:R-:W-:-:S03]  /*5bfc0*/  IMAD.X R39, R15, 0x1, R39, P4 ;  /* 0x000000010f277824 */ /* 0x000fc600020e0627 */
[----:B------:R-:W-:Y:S01]  /*5bfd0*/  STL [R1+0x17fc], R41 ;  /* 0x0017fc2901007387 */ /* 0x000fe20000100800 */
[----:B------:R-:W-:-:S03]  /*5bfe0*/  IADD3 R38, P4, PT, R14, R38, RZ ;  /* 0x000000260e267210 */ /* 0x000fc60007f9e0ff */
        /* <DEDUP_REMOVED lines=28> */
[----:B------:R0:W-:Y:S04]  /*5c1b0*/  STL [R1+0x17bc], R25 ;  /* 0x0017bc1901007387 */ /* 0x0001e80000100800 */
[----:B------:R-:W-:Y:S04]  /*5c1c0*/  STL [R1+0x17a8], R26 ;  /* 0x0017a81a01007387 */ /* 0x000fe80000100800 */
[----:B0-----:R-:W4:Y:S04]  /*5c1d0*/  LDL.LU R25, [R1+0x179c] ;  /* 0x00179c0001197983 */ /* 0x001f280000300800 */
[----:B------:R0:W-:Y:S04]  /*5c1e0*/  STL [R1+0x17a0], R22 ;  /* 0x0017a01601007387 */ /* 0x0001e80000100800 */
[----:B0-----:R-:W4:Y:S01]  /*5c1f0*/  LDL.LU R22, [R1+0x1780] ;  /* 0x0017800001167983 */ /* 0x001f220000300800 */
[----:B-----5:R-:W-:-:S05]  /*5c200*/  IMAD.X R21, R15, 0x1, R21, P4 ;  /* 0x000000010f157824 */ /* 0x020fca00020e0615 */
[----:B------:R0:W-:Y:S04]  /*5c210*/  STL [R1+0x17b4], R21 ;  /* 0x0017b41501007387 */ /* 0x0001e80000100800 */
[----:B0-----:R-:W5:Y:S01]  /*5c220*/  LDL.LU R21, [R1+0x1794] ;  /* 0x0017940001157983 */ /* 0x001f620000300800 */
[----:B------:R-:W-:-:S05]  /*5c230*/  IADD3 R16, P4, PT, R14, R16, RZ ;  /* 0x000000100e107210 */ /* 0x000fca0007f9e0ff */
[----:B------:R0:W-:Y:S04]  /*5c240*/  STL [R1+0x1798], R16 ;  /* 0x0017981001007387 */ /* 0x0001e80000100800 */
[----:B0-----:R-:W5:Y:S01]  /*5c250*/  LDL.LU R16, [R1+0x1778] ;  /* 0x0017780001107983 */ /* 0x001f620000300800 */
[----:B------:R-:W-:-:S05]  /*5c260*/  IMAD.X R20, R15, 0x1, R20, P6 ;  /* 0x000000010f147824 */ /* 0x000fca00030e0614 */
[----:B------:R0:W-:Y:S04]  /*5c270*/  STL [R1+0x17ac], R20 ;  /* 0x0017ac1401007387 */ /* 0x0001e80000100800 */
[----:B0-----:R-:W5:Y:S01]  /*5c280*/  LDL.LU R20, [R1+0x178c] ;  /* 0x00178c0001147983 */ /* 0x001f620000300800 */
[----:B--2---:R-:W-:-:S05]  /*5c290*/  IMAD.X R18, R15, 0x1, R18, P5 ;  /* 0x000000010f127824 */ /* 0x004fca00028e0612 */
[----:B------:R0:W-:Y:S04]  /*5c2a0*/  STL [R1+0x17a4], R18 ;  /* 0x0017a41201007387 */ /* 0x0001e80000100800 */
[----:B0-----:R-:W2:Y:S01]  /*5c2b0*/  LDL.LU R18, [R1+0x1770] ;  /* 0x0017700001127983 */ /* 0x001ea20000300800 */
[----:B------:R-:W-:-:S05]  /*5c2c0*/  IADD3 R24, P6, PT, R14, R24, RZ ;  /* 0x000000180e187210 */ /* 0x000fca0007fde0ff */
[----:B------:R0:W-:Y:S04]  /*5c2d0*/  STL [R1+0x1790], R24 ;  /* 0x0017901801007387 */ /* 0x0001e80000100800 */
[----:B------:R-:W2:Y:S04]  /*5c2e0*/  LDL.LU R42, [R1+0x1784] ;  /* 0x00178400012a7983 */ /* 0x000ea80000300800 */
[----:B------:R-:W2:Y:S01]  /*5c2f0*/  LDL.LU R41, [R1+0x1768] ;  /* 0x0017680001297983 */ /* 0x000ea20000300800 */
[----:B---3--:R-:W-:-:S03]  /*5c300*/  IADD3 R23, P5, PT, R14, R23, RZ ;  /* 0x000000170e177210 */ /* 0x008fc60007fbe0ff */
        /* <DEDUP_REMOVED lines=18> */
[----:B----4-:R-:W-:Y:S01]  /*5c430*/  IMAD.X R25, R15, 0x1, R25, P3 ;  /* 0x000000010f197824 */ /* 0x010fe200018e0619 */
[----:B------:R-:W-:-:S05]  /*5c440*/  IADD3 R22, P3, PT, R14, R22, RZ ;  /* 0x000000160e167210 */ /* 0x000fca0007f7e0ff */
[----:B------:R0:W-:Y:S04]  /*5c450*/  STL [R1+0x1780], R22 ;  /* 0x0017801601007387 */ /* 0x0001e80000100800 */
[----:B0-----:R-:W4:Y:S04]  /*5c460*/  LDL.LU R22, [R1+0x890] ;  /* 0x0008900001167983 */ /* 0x001f280000300800 */
[----:B------:R-:W-:Y:S01]  /*5c470*/  STL [R1+0x179c], R25 ;  /* 0x00179c1901007387 */ /* 0x000fe20000100800 */
[----:B-----5:R-:W-:-:S05]  /*5c480*/  IMAD.X R21, R15, 0x1, R21, P4 ;  /* 0x000000010f157824 */ /* 0x020fca00020e0615 */
[----:B------:R0:W-:Y:S04]  /*5c490*/  STL [R1+0x1794], R21 ;  /* 0x0017941501007387 */ /* 0x0001e80000100800 */
[----:B0-----:R-:W5:Y:S01]  /*5c4a0*/  LDL.LU R21, [R1+0x8bc] ;  /* 0x0008bc0001157983 */ /* 0x001f620000300800 */
[----:B------:R-:W-:-:S05]  /*5c4b0*/  IADD3 R16, P4, PT, R14, R16, RZ ;  /* 0x000000100e107210 */ /* 0x000fca0007f9e0ff */
[----:B------:R0:W-:Y:S04]  /*5c4c0*/  STL [R1+0x1778], R16 ;  /* 0x0017781001007387 */ /* 0x0001e80000100800 */
[----:B0-----:R-:W5:Y:S04]  /*5c4d0*/  LDL.LU R16, [R1+0x880] ;  /* 0x0008800001107983 */ /* 0x001f680000300800 */
[----:B------:R-:W5:Y:S01]  /*5c4e0*/  LDL.LU R25, [R1+0x89c] ;  /* 0x00089c0001197983 */ /* 0x000f620000300800 */
[----:B------:R-:W-:-:S05]  /*5c4f0*/  IMAD.X R20, R15, 0x1, R20, P6 ;  /* 0x000000010f147824 */ /* 0x000fca00030e0614 */
[----:B------:R0:W-:Y:S04]  /*5c500*/  STL [R1+0x178c], R20 ;  /* 0x00178c1401007387 */ /* 0x0001e80000100800 */
[----:B0-----:R-:W5:Y:S01]  /*5c510*/  LDL.LU R20, [R1+0x860] ;  /* 0x0008600001147983 */ /* 0x001f620000300800 */
[----:B--2---:R-:W-:-:S05]  /*5c520*/  IADD3 R18, P6, PT, R14, R18, RZ ;  /* 0x000000120e127210 */ /* 0x004fca0007fde0ff */
[----:B------:R0:W-:Y:S04]  /*5c530*/  STL [R1+0x1770], R18 ;  /* 0x0017701201007387 */ /* 0x0001e80000100800 */
[----:B0-----:R-:W2:Y:S01]  /*5c540*/  LDL.LU R18, [R1+0x894] ;  /* 0x0008940001127983 */ /* 0x001ea20000300800 */
[C---:B------:R-:W-:Y:S01]  /*5c550*/  IMAD.X R42, R15.reuse, 0x1, R42, P5 ;  /* 0x000000010f2a7824 */ /* 0x040fe200028e062a */
[----:B------:R-:W-:Y:S01]  /*5c560*/  IADD3 R41, P5, PT, R14, R41, RZ ;  /* 0x000000290e297210 */ /* 0x000fe20007fbe0ff */
[----:B---3--:R-:W-:-:S03]  /*5c570*/  IMAD.X R40, R15, 0x1, R40, P3 ;  /* 0x000000010f287824 */ /* 0x008fc600018e0628 */
        /* <DEDUP_REMOVED lines=32> */
[----:B------:R0:W-:Y:S04]  /*5c780*/  STL [R1+0x898], R24 ;  /* 0x0008981801007387 */ /* 0x0001e80000100800 */
[----:B------:R-:W-:Y:S04]  /*5c790*/  STL [R1+0x1744], R26 ;  /* 0x0017441a01007387 */ /* 0x000fe80000100800 */
[----:B0-----:R-:W3:Y:S04]  /*5c7a0*/  LDL.LU R24, [R1+0x858] ;  /* 0x0008580001187983 */ /* 0x001ee80000300800 */
[----:B------:R0:W-:Y:S04]  /*5c7b0*/  STL [R1+0x173c], R23 ;  /* 0x00173c1701007387 */ /* 0x0001e80000100800 */
[----:B0-----:R-:W3:Y:S01]  /*5c7c0*/  LDL.LU R23, [R1+0x88c] ;  /* 0x00088c0001177983 */ /* 0x001ee20000300800 */
[----:B----4-:R-:W-:-:S05]  /*5c7d0*/  IADD3 R22, P3, PT, R14, R22, RZ ;  /* 0x000000160e167210 */ /* 0x010fca0007f7e0ff */
[----:B------:R0:W-:Y:S04]  /*5c7e0*/  STL [R1+0x890], R22 ;  /* 0x0008901601007387 */ /* 0x0001e80000100800 */
[----:B0-----:R-:W4:Y:S01]  /*5c7f0*/  LDL.LU R22, [R1+0x850] ;  /* 0x0008500001167983 */ /* 0x001f220000300800 */
[----:B-----5:R-:W-:-:S05]  /*5c800*/  IMAD.X R21, R15, 0x1, R21, P4 ;  /* 0x000000010f157824 */ /* 0x020fca00020e0615 */
[----:B------:R0:W-:Y:S04]  /*5c810*/  STL [R1+0x8bc], R21 ;  /* 0x0008bc1501007387 */ /* 0x0001e80000100800 */
[----:B0-----:R-:W5:Y:S01]  /*5c820*/  LDL.LU R21, [R1+0x87c] ;  /* 0x00087c0001157983 */ /* 0x001f620000300800 */
[----:B------:R-:W-:Y:S01]  /*5c830*/  IADD3 R16, P4, PT, R14, R16, RZ ;  /* 0x000000100e107210 */ /* 0x000fe20007f9e0ff */
[----:B------:R-:W-:-:S04]  /*5c840*/  IMAD.X R25, R15, 0x1, R25, P6 ;  /* 0x000000010f197824 */ /* 0x000fc800030e0619 */
[----:B------:R0:W-:Y:S04]  /*5c850*/  STL [R1+0x880], R16 ;  /* 0x0008801001007387 */ /* 0x0001e80000100800 */
[----:B0-----:R-:W5:Y:S01]  /*5c860*/  LDL.LU R16, [R1+0x840] ;  /* 0x0008400001107983 */ /* 0x001f620000300800 */
[----:B------:R-:W-:-:S05]  /*5c870*/  IADD3 R20, P6, PT, R14, R20, RZ ;  /* 0x000000140e147210 */ /* 0x000fca0007fde0ff */
[----:B------:R0:W-:Y:S04]  /*5c880*/  STL [R1+0x860], R20 ;  /* 0x0008601401007387 */ /* 0x0001e80000100800 */
[----:B0-----:R-:W5:Y:S04]  /*5c890*/  LDL.LU R20, [R1+0x85c] ;  /* 0x00085c0001147983 */ /* 0x001f680000300800 */
[----:B------:R0:W-:Y:S04]  /*5c8a0*/  STL [R1+0x89c], R25 ;  /* 0x00089c1901007387 */ /* 0x0001e80000100800 */
[----:B------:R-:W5:Y:S04]  /*5c8b0*/  LDL.LU R42, [R1+0x7e8] ;  /* 0x0007e800012a7983 */ /* 0x000f680000300800 */
[----:B------:R-:W5:Y:S04]  /*5c8c0*/  LDL.LU R41, [R1+0x854] ;  /* 0x0008540001297983 */ /* 0x000f680000300800 */
[----:B------:R-:W5:Y:S01]  /*5c8d0*/  LDL.LU R40, [R1+0x7e0] ;  /* 0x0007e00001287983 */ /* 0x000f620000300800 */
[----:B--2---:R-:W-:-:S05]  /*5c8e0*/  IMAD.X R18, R15, 0x1, R18, P5 ;  /* 0x000000010f127824 */ /* 0x004fca00028e0612 */
        /* <DEDUP_REMOVED lines=17> */
[----:B---3--:R-:W-:Y:S01]  /*5ca00*/  IADD3 R24, P5, PT, R14, R24, RZ ;  /* 0x000000180e187210 */ /* 0x008fe20007fbe0ff */
[----:B------:R-:W-:-:S05]  /*5ca10*/  IMAD.X R23, R15, 0x1, R23, P3 ;  /* 0x000000010f177824 */ /* 0x000fca00018e0617 */
[----:B------:R0:W-:Y:S04]  /*5ca20*/  STL [R1+0x88c], R23 ;  /* 0x00088c1701007387 */ /* 0x0001e80000100800 */
[----:B0-----:R-:W3:Y:S04]  /*5ca30*/  LDL.LU R23, [R1+0x2084] ;  /* 0x0020840001177983 */ /* 0x001ee80000300800 */
[----:B------:R-:W-:Y:S01]  /*5ca40*/  STL [R1+0x858], R24 ;  /* 0x0008581801007387 */ /* 0x000fe20000100800 */
[----:B----4-:R-:W-:-:S05]  /*5ca50*/  IADD3 R22, P3, PT, R14, R22, RZ ;  /* 0x000000160e167210 */ /* 0x010fca0007f7e0ff */
[----:B------:R0:W-:Y:S04]  /*5ca60*/  STL [R1+0x850], R22 ;  /* 0x0008501601007387 */ /* 0x0001e80000100800 */
[----:B0-----:R-:W4:Y:S01]  /*5ca70*/  LDL.LU R22, [R1+0x2068] ;  /* 0x0020680001167983 */ /* 0x001f220000300800 */
[----:B-----5:R-:W-:-:S05]  /*5ca80*/  IMAD.X R21, R15, 0x1, R21, P4 ;  /* 0x000000010f157824 */ /* 0x020fca00020e0615 */
[----:B------:R0:W-:Y:S04]  /*5ca90*/  STL [R1+0x87c], R21 ;  /* 0x00087c1501007387 */ /* 0x0001e80000100800 */
[----:B0-----:R-:W5:Y:S04]  /*5caa0*/  LDL.LU R21, [R1+0x207c] ;  /* 0x00207c0001157983 */ /* 0x001f680000300800 */
[----:B------:R-:W5:Y:S01]  /*5cab0*/  LDL.LU R24, [R1+0x2060] ;  /* 0x0020600001187983 */ /* 0x000f620000300800 */
[----:B------:R-:W-:-:S05]  /*5cac0*/  IADD3 R16, P4, PT, R14, R16, RZ ;  /* 0x000000100e107210 */ /* 0x000fca0007f9e0ff */
[----:B------:R0:W-:Y:S04]  /*5cad0*/  STL [R1+0x840], R16 ;  /* 0x0008401001007387 */ /* 0x0001e80000100800 */
[----:B0-----:R-:W5:Y:S01]  /*5cae0*/  LDL.LU R16, [R1+0x2074] ;  /* 0x0020740001107983 */ /* 0x001f620000300800 */
[----:B------:R-:W-:-:S05]  /*5caf0*/  IMAD.X R20, R15, 0x1, R20, P6 ;  /* 0x000000010f147824 */ /* 0x000fca00030e0614 */
[----:B------:R0:W-:Y:S01]  /*5cb00*/  STL [R1+0x85c], R20 ;  /* 0x00085c1401007387 */ /* 0x0001e20000100800 */
[C---:B------:R-:W-:Y:S01]  /*5cb10*/  IADD3 R42, P6, PT, R14.reuse, R42, RZ ;  /* 0x0000002a0e2a7210 */ /* 0x040fe20007fde0ff */
[----:B------:R-:W-:Y:S02]  /*5cb20*/  IMAD.X R41, R15, 0x1, R41, P5 ;  /* 0x000000010f297824 */ /* 0x000fe400028e0629 */
[----:B0-----:R-:W5:Y:S01]  /*5cb30*/  LDL.LU R20, [R1+0x2058] ;  /* 0x0020580001147983 */ /* 0x001f620000300800 */
[----:B------:R-:W-:-:S03]  /*5cb40*/  IADD3 R40, P5, PT, R14, R40, RZ ;  /* 0x000000280e287210 */ /* 0x000fc60007fbe0ff */
[----:B------:R-:W-:Y:S04]  /*5cb50*/  STL [R1+0x7e8], R42 ;  /* 0x0007e82a01007387 */ /* 0x000fe80000100800 */
[----:B------:R-:W-:Y:S04]  /*5cb60*/  STL [R1+0x854], R41 ;  /* 0x0008542901007387 */ /* 0x000fe80000100800 */
[----:B------:R-:W-:Y:S01]  /*5cb70*/  STL [R1+0x7e0], R40 ;  /* 0x0007e02801007387 */ /* 0x000fe20000100800 */
[----:B--2---:R-:W-:Y:S01]  /*5cb80*/  IMAD.X R39, R15, 0x1, R39, P3 ;  /* 0x000000010f277824 */ /* 0x004fe200018e0627 */
[----:B------:R-:W-:-:S04]  /*5cb90*/  IADD3 R38, P3, PT, R14, R38, RZ ;  /* 0x000000260e267210 */ /* 0x000fc80007f7e0ff */
        /* <DEDUP_REMOVED lines=23> */
[C---:B------:R-:W-:Y:S01]  /*5cd10*/  IADD3 R26, P6, PT, R14.reuse, R26, RZ ;  /* 0x0000001a0e1a7210 */ /* 0x040fe20007fde0ff */
[----:B------:R-:W-:Y:S02]  /*5cd20*/  IMAD.X R25, R15, 0x1, R25, P5 ;  /* 0x000000010f197824 */ /* 0x000fe400028e0619 */
[----:B------:R-:W-:Y:S01]  /*5cd30*/  STL [R1+0x2094], R27 ;  /* 0x0020941b01007387 */ /* 0x000fe20000100800 */
[----:B------:R-:W-:-:S03]  /*5cd40*/  IADD3 R18, P5, PT, R14, R18, RZ ;  /* 0x000000120e127210 */ /* 0x000fc60007fbe0ff */
[----:B------:R0:W-:Y:S04]  /*5cd50*/  STL [R1+0x208c], R25 ;  /* 0x00208c1901007387 */ /* 0x0001e80000100800 */
[----:B------:R-:W-:Y:S04]  /*5cd60*/  STL [R1+0x2078], R26 ;  /* 0x0020781a01007387 */ /* 0x000fe80000100800 */
[----:B0-----:R-:W2:Y:S04]  /*5cd70*/  LDL.LU R25, [R1+0x206c] ;  /* 0x00206c0001197983 */ /* 0x001ea80000300800 */
[----:B------:R0:W-:Y:S04]  /*5cd80*/  STL [R1+0x2070], R18 ;  /* 0x0020701201007387 */ /* 0x0001e80000100800 */
[----:B0-----:R-:W2:Y:S01]  /*5cd90*/  LDL.LU R18, [R1+0x2050] ;  /* 0x0020500001127983 */ /* 0x001ea20000300800 */
[----:B---3--:R-:W-:-:S05]  /*5cda0*/  IMAD.X R23, R15, 0x1, R23, P3 ;  /* 0x000000010f177824 */ /* 0x008fca00018e0617 */
[----:B------:R0:W-:Y:S04]  /*5cdb0*/  STL [R1+0x2084], R23 ;  /* 0x0020841701007387 */ /* 0x0001e80000100800 */
[----:B0-----:R-:W3:Y:S01]  /*5cdc0*/  LDL.LU R23, [R1+0x2064] ;  /* 0x0020640001177983 */ /* 0x001ee20000300800 */
[----:B----4-:R-:W-:-:S05]  /*5cdd0*/  IADD3 R22, P3, PT, R14, R22, RZ ;  /* 0x000000160e167210 */ /* 0x010fca0007f7e0ff */
[----:B------:R0:W-:Y:S04]  /*5cde0*/  STL [R1+0x2068], R22 ;  /* 0x0020681601007387 */ /* 0x0001e80000100800 */
[----:B0-----:R-:W4:Y:S01]  /*5cdf0*/  LDL.LU R22, [R1+0x2048] ;  /* 0x0020480001167983 */ /* 0x001f220000300800 */
[----:B-----5:R-:W-:-:S05]  /*5ce00*/  IMAD.X R21, R15, 0x1, R21, P4 ;  /* 0x000000010f157824 */ /* 0x020fca00020e0615 */
[----:B------:R0:W-:Y:S01]  /*5ce10*/  STL [R1+0x207c], R21 ;  /* 0x00207c1501007387 */ /* 0x0001e20000100800 */
[----:B------:R-:W-:-:S03]  /*5ce20*/  IADD3 R24, P4, PT, R14, R24, RZ ;  /* 0x000000180e187210 */ /* 0x000fc60007f9e0ff */
[----:B0-----:R-:W5:Y:S01]  /*5ce30*/  LDL.LU R21, [R1+0x205c] ;  /* 0x00205c0001157983 */ /* 0x001f620000300800 */
[----:B------:R-:W-:-:S05]  /*5ce40*/  IMAD.X R16, R15, 0x1, R16, P6 ;  /* 0x000000010f107824 */ /* 0x000fca00030e0610 */
[----:B------:R0:W-:Y:S04]  /*5ce50*/  STL [R1+0x2074], R16 ;  /* 0x0020741001007387 */ /* 0x0001e80000100800 */
[----:B0-----:R-:W5:Y:S04]  /*5ce60*/  LDL.LU R16, [R1+0x2040] ;  /* 0x0020400001107983 */ /* 0x001f680000300800 */
[----:B------:R0:W-:Y:S04]  /*5ce70*/  STL [R1+0x2060], R24 ;  /* 0x0020601801007387 */ /* 0x0001e80000100800 */
[----:B------:R-:W5:Y:S04]  /*5ce80*/  LDL.LU R42, [R1+0x2054] ;  /* 0x00205400012a7983 */ /* 0x000f680000300800 */
[----:B------:R-:W5:Y:S01]  /*5ce90*/  LDL.LU R41, [R1+0x2038] ;  /* 0x0020380001297983 */ /* 0x000f620000300800 */
[----:B------:R-:W-:-:S03]  /*5cea0*/  IADD3 R20, P6, PT, R14, R20, RZ ;  /* 0x000000140e147210 */ /* 0x000fc60007fde0ff */
        /* <DEDUP_REMOVED lines=18> */
[----:B--2---:R-:W-:Y:S01]  /*5cfd0*/  IMAD.X R25, R15, 0x1, R25, P5 ;  /* 0x000000010f197824 */ /* 0x004fe200028e0619 */
[----:B------:R-:W-:-:S05]  /*5cfe0*/  IADD3 R18, P5, PT, R14, R18, RZ ;  /* 0x000000120e127210 */ /* 0x000fca0007fbe0ff */
[----:B------:R0:W-:Y:S04]  /*5cff0*/  STL [R1+0x2050], R18 ;  /* 0x0020501201007387 */ /* 0x0001e80000100800 */
[----:B0-----:R-:W2:Y:S04]  /*5d000*/  LDL.LU R18, [R1+0x1ff0] ;  /* 0x001ff00001127983 */ /* 0x001ea80000300800 */
[----:B------:R-:W-:Y:S01]  /*5d010*/  STL [R1+0x206c], R25 ;  /* 0x00206c1901007387 */ /* 0x000fe20000100800 */
[----:B---3--:R-:W-:-:S05]  /*5d020*/  IMAD.X R23, R15, 0x1, R23, P3 ;  /* 0x000000010f177824 */ /* 0x008fca00018e0617 */
[----:B------:R0:W-:Y:S04]  /*5d030*/  STL [R1+0x2064], R23 ;  /* 0x0020641701007387 */ /* 0x0001e80000100800 */
[----:B0-----:R-:W3:Y:S01]  /*5d040*/  LDL.LU R23, [R1+0x2004] ;  /* 0x0020040001177983 */ /* 0x001ee20000300800 */
[----:B----4-:R-:W-:-:S05]  /*5d050*/  IADD3 R22, P3, PT, R14, R22, RZ ;  /* 0x000000160e167210 */ /* 0x010fca0007f7e0ff */
[----:B------:R0:W-:Y:S04]  /*5d060*/  STL [R1+0x2048], R22 ;  /* 0x0020481601007387 */ /* 0x0001e80000100800 */
[----:B0-----:R-:W4:Y:S04]  /*5d070*/  LDL.LU R22, [R1+0x1fe8] ;  /* 0x001fe80001167983 */ /* 0x001f280000300800 */
[----:B------:R-:W4:Y:S01]  /*5d080*/  LDL.LU R25, [R1+0x1ffc] ;  /* 0x001ffc0001197983 */ /* 0x000f220000300800 */
[----:B-----5:R-:W-:-:S05]  /*5d090*/  IMAD.X R21, R15, 0x1, R21, P4 ;  /* 0x000000010f157824 */ /* 0x020fca00020e0615 */
[----:B------:R0:W-:Y:S04]  /*5d0a0*/  STL [R1+0x205c], R21 ;  /* 0x00205c1501007387 */ /* 0x0001e80000100800 */
[----:B0-----:R-:W5:Y:S01]  /*5d0b0*/  LDL.LU R21, [R1+0x1fe0] ;  /* 0x001fe00001157983 */ /* 0x001f620000300800 */
[----:B------:R-:W-:-:S05]  /*5d0c0*/  IADD3 R16, P4, PT, R14, R16, RZ ;  /* 0x000000100e107210 */ /* 0x000fca0007f9e0ff */
[----:B------:R0:W-:Y:S01]  /*5d0d0*/  STL [R1+0x2040], R16 ;  /* 0x0020401001007387 */ /* 0x0001e20000100800 */
[C---:B------:R-:W-:Y:S01]  /*5d0e0*/  IMAD.X R42, R15.reuse, 0x1, R42, P6 ;  /* 0x000000010f2a7824 */ /* 0x040fe200030e062a */
[----:B------:R-:W-:Y:S02]  /*5d0f0*/  IADD3 R41, P6, PT, R14, R41, RZ ;  /* 0x000000290e297210 */ /* 0x000fe40007fde0ff */
[----:B0-----:R-:W5:Y:S01]  /*5d100*/  LDL.LU R16, [R1+0x1ff4] ;  /* 0x001ff40001107983 */ /* 0x001f620000300800 */
        /* <DEDUP_REMOVED lines=35> */
[----:B0-----:R-:W5:Y:S04]  /*5d340*/  LDL.LU R24, [R1+0x1fd8] ;  /* 0x001fd80001187983 */ /* 0x001f680000300800 */
[----:B------:R0:W-:Y:S04]  /*5d350*/  STL [R1+0x200c], R20 ;  /* 0x00200c1401007387 */ /* 0x0001e80000100800 */
[----:B0-----:R-:W5:Y:S01]  /*5d360*/  LDL.LU R20, [R1+0x1fec] ;  /* 0x001fec0001147983 */ /* 0x001f620000300800 */
[----:B--2---:R-:W-:-:S05]  /*5d370*/  IADD3 R18, P5, PT, R14, R18, RZ ;  /* 0x000000120e127210 */ /* 0x004fca0007fbe0ff */
[----:B------:R0:W-:Y:S04]  /*5d380*/  STL [R1+0x1ff0], R18 ;  /* 0x001ff01201007387 */ /* 0x0001e80000100800 */
[----:B0-----:R-:W2:Y:S01]  /*5d390*/  LDL.LU R18, [R1+0x1fd0] ;  /* 0x001fd00001127983 */ /* 0x001ea20000300800 */
[----:B---3--:R-:W-:-:S05]  /*5d3a0*/  IMAD.X R23, R15, 0x1, R23, P3 ;  /* 0x000000010f177824 */ /* 0x008fca00018e0617 */
[----:B------:R0:W-:Y:S04]  /*5d3b0*/  STL [R1+0x2004], R23 ;  /* 0x0020041701007387 */ /* 0x0001e80000100800 */
[----:B0-----:R-:W3:Y:S01]  /*5d3c0*/  LDL.LU R23, [R1+0x1fe4] ;  /* 0x001fe40001177983 */ /* 0x001ee20000300800 */
[----:B----4-:R-:W-:Y:S01]  /*5d3d0*/  IADD3 R22, P3, PT, R14, R22, RZ ;  /* 0x000000160e167210 */ /* 0x010fe20007f7e0ff */
[----:B------:R-:W-:-:S04]  /*5d3e0*/  IMAD.X R25, R15, 0x1, R25, P4 ;  /* 0x000000010f197824 */ /* 0x000fc800020e0619 */
[----:B------:R0:W-:Y:S04]  /*5d3f0*/  STL [R1+0x1fe8], R22 ;  /* 0x001fe81601007387 */ /* 0x0001e80000100800 */
[----:B0-----:R-:W4:Y:S01]  /*5d400*/  LDL.LU R22, [R1+0x1fc8] ;  /* 0x001fc80001167983 */ /* 0x001f220000300800 */
[----:B-----5:R-:W-:-:S05]  /*5d410*/  IADD3 R21, P4, PT, R14, R21, RZ ;  /* 0x000000150e157210 */ /* 0x020fca0007f9e0ff */
[----:B------:R0:W-:Y:S04]  /*5d420*/  STL [R1+0x1fe0], R21 ;  /* 0x001fe01501007387 */ /* 0x0001e80000100800 */
[----:B0-----:R-:W5:Y:S04]  /*5d430*/  LDL.LU R21, [R1+0x1fdc] ;  /* 0x001fdc0001157983 */ /* 0x001f680000300800 */
[----:B------:R0:W-:Y:S04]  /*5d440*/  STL [R1+0x1ffc], R25 ;  /* 0x001ffc1901007387 */ /* 0x0001e80000100800 */
[----:B------:R-:W5:Y:S04]  /*5d450*/  LDL.LU R42, [R1+0x1fc0] ;  /* 0x001fc000012a7983 */ /* 0x000f680000300800 */
[----:B------:R-:W5:Y:S01]  /*5d460*/  LDL.LU R41, [R1+0x1fd4] ;  /* 0x001fd40001297983 */ /* 0x000f620000300800 */
[----:B------:R-:W-:-:S03]  /*5d470*/  IMAD.X R16, R15, 0x1, R16, P6 ;  /* 0x000000010f107824 */ /* 0x000fc600030e0610 */
        /* <DEDUP_REMOVED lines=18> */
[----:B------:R-:W-:Y:S01]  /*5d5a0*/  IADD3 R24, P6, PT, R14, R24, RZ ;  /* 0x000000180e187210 */ /* 0x000fe20007fde0ff */
[----:B------:R-:W-:-:S05]  /*5d5b0*/  IMAD.X R20, R15, 0x1, R20, P5 ;  /* 0x000000010f147824 */ /* 0x000fca00028e0614 */
[----:B------:R0:W-:Y:S04]  /*5d5c0*/  STL [R1+0x1fec], R20 ;  /* 0x001fec1401007387 */ /* 0x0001e80000100800 */
[----:B0-----:R-:W5:Y:S04]  /*5d5d0*/  LDL.LU R20, [R1+0x1f8c] ;  /* 0x001f8c0001147983 */ /* 0x001f680000300800 */
[----:B------:R-:W-:Y:S01]  /*5d5e0*/  STL [R1+0x1fd8], R24 ;  /* 0x001fd81801007387 */ /* 0x000fe20000100800 */
[----:B--2---:R-:W-:-:S05]  /*5d5f0*/  IADD3 R18, P5, PT, R14, R18, RZ ;  /* 0x000000120e127210 */ /* 0x004fca0007fbe0ff */
[----:B------:R0:W-:Y:S04]  /*5d600*/  STL [R1+0x1fd0], R18 ;  /* 0x001fd01201007387 */ /* 0x0001e80000100800 */
[----:B0-----:R-:W2:Y:S01]  /*5d610*/  LDL.LU R18, [R1+0x1f70] ;  /* 0x001f700001127983 */ /* 0x001ea20000300800 */
[----:B---3--:R-:W-:-:S05]  /*5d620*/  IMAD.X R23, R15, 0x1, R23, P3 ;  /* 0x000000010f177824 */ /* 0x008fca00018e0617 */
[----:B------:R0:W-:Y:S04]  /*5d630*/  STL [R1+0x1fe4], R23 ;  /* 0x001fe41701007387 */ /* 0x0001e80000100800 */
[----:B0-----:R-:W3:Y:S04]  /*5d640*/  LDL.LU R23, [R1+0x1f84] ;  /* 0x001f840001177983 */ /* 0x001ee80000300800 */
[----:B------:R-:W3:Y:S01]  /*5d650*/  LDL.LU R24, [R1+0x1f68] ;  /* 0x001f680001187983 */ /* 0x000ee20000300800 */
[----:B----4-:R-:W-:-:S05]  /*5d660*/  IADD3 R22, P3, PT, R14, R22, RZ ;  /* 0x000000160e167210 */ /* 0x010fca0007f7e0ff */
[----:B------:R0:W-:Y:S04]  /*5d670*/  STL [R1+0x1fc8], R22 ;  /* 0x001fc81601007387 */ /* 0x0001e80000100800 */
[----:B0-----:R-:W4:Y:S01]  /*5d680*/  LDL.LU R22, [R1+0x1f7c] ;  /* 0x001f7c0001167983 */ /* 0x001f220000300800 */
[----:B-----5:R-:W-:-:S05]  /*5d690*/  IMAD.X R21, R15, 0x1, R21, P4 ;  /* 0x000000010f157824 */ /* 0x020fca00020e0615 */
[----:B------:R0:W-:Y:S01]  /*5d6a0*/  STL [R1+0x1fdc], R21 ;  /* 0x001fdc1501007387 */ /* 0x0001e20000100800 */
[C---:B------:R-:W-:Y:S01]  /*5d6b0*/  IADD3 R42, P4, PT, R14.reuse, R42, RZ ;  /* 0x0000002a0e2a7210 */ /* 0x040fe20007f9e0ff */
[----:B------:R-:W-:Y:S02]  /*5d6c0*/  IMAD.X R41, R15, 0x1, R41, P6 ;  /* 0x000000010f297824 */ /* 0x000fe400030e0629 */
[----:B0-----:R-:W5:Y:S01]  /*5d6d0*/  LDL.LU R21, [R1+0x1f60] ;  /* 0x001f600001157983 */ /* 0x001f620000300800 */
        /* <DEDUP_REMOVED lines=35> */
[----:B0-----:R-:W5:Y:S04]  /*5d910*/  LDL.LU R25, [R1+0x1f74] ;  /* 0x001f740001197983 */ /* 0x001f680000300800 */
[----:B------:R0:W-:Y:S04]  /*5d920*/  STL [R1+0x1f78], R16 ;  /* 0x001f781001007387 */ /* 0x0001e80000100800 */
[----:B0-----:R-:W5:Y:S01]  /*5d930*/  LDL.LU R16, [R1+0x1f58] ;  /* 0x001f580001107983 */ /* 0x001f620000300800 */
[----:B------:R-:W-:-:S05]  /*5d940*/  IMAD.X R20, R15, 0x1, R20, P5 ;  /* 0x000000010f147824 */ /* 0x000fca00028e0614 */
[----:B------:R0:W-:Y:S04]  /*5d950*/  STL [R1+0x1f8c], R20 ;  /* 0x001f8c1401007387 */ /* 0x0001e80000100800 */
[----:B0-----:R-:W5:Y:S01]  /*5d960*/  LDL.LU R20, [R1+0x1f6c] ;  /* 0x001f6c0001147983 */ /* 0x001f620000300800 */
[----:B--2---:R-:W-:-:S05]  /*5d970*/  IADD3 R18, P5, PT, R14, R18, RZ ;  /* 0x000000120e127210 */ /* 0x004fca0007fbe0ff */
[----:B------:R0:W-:Y:S04]  /*5d980*/  STL [R1+0x1f70], R18 ;  /* 0x001f701201007387 */ /* 0x0001e80000100800 */
[----:B0-----:R-:W2:Y:S01]  /*5d990*/  LDL.LU R18, [R1+0x1f50] ;  /* 0x001f500001127983 */ /* 0x001ea20000300800 */
[----:B---3--:R-:W-:-:S05]  /*5d9a0*/  IMAD.X R23, R15, 0x1, R23, P3 ;  /* 0x000000010f177824 */ /* 0x008fca00018e0617 */
[----:B------:R0:W-:Y:S01]  /*5d9b0*/  STL [R1+0x1f84], R23 ;  /* 0x001f841701007387 */ /* 0x0001e20000100800 */
[----:B------:R-:W-:-:S03]  /*5d9c0*/  IADD3 R24, P3, PT, R14, R24, RZ ;  /* 0x000000180e187210 */ /* 0x000fc60007f7e0ff */
[----:B0-----:R-:W3:Y:S01]  /*5d9d0*/  LDL.LU R23, [R1+0x1f64] ;  /* 0x001f640001177983 */ /* 0x001ee20000300800 */
[----:B----4-:R-:W-:-:S05]  /*5d9e0*/  IMAD.X R22, R15, 0x1, R22, P4 ;  /* 0x000000010f167824 */ /* 0x010fca00020e0616 */
[----:B------:R0:W-:Y:S04]  /*5d9f0*/  STL [R1+0x1f7c], R22 ;  /* 0x001f7c1601007387 */ /* 0x0001e80000100800 */
[----:B0-----:R-:W4:Y:S04]  /*5da00*/  LDL.LU R22, [R1+0x1f48] ;  /* 0x001f480001167983 */ /* 0x001f280000300800 */
[----:B------:R0:W-:Y:S04]  /*5da10*/  STL [R1+0x1f68], R24 ;  /* 0x001f681801007387 */ /* 0x0001e80000100800 */
[----:B------:R-:W4:Y:S04]  /*5da20*/  LDL.LU R42, [R1+0x1f5c] ;  /* 0x001f5c00012a7983 */ /* 0x000f280000300800 */
[----:B------:R-:W4:Y:S01]  /*5da30*/  LDL.LU R41, [R1+0x1f40] ;  /* 0x001f400001297983 */ /* 0x000f220000300800 */
[----:B-----5:R-:W-:-:S03]  /*5da40*/  IADD3 R21, P4, PT, R14, R21, RZ ;  /* 0x000000150e157210 */ /* 0x020fc60007f9e0ff */
        /* <DEDUP_REMOVED lines=18> */
[----:B------:R-:W-:Y:S01]  /*5db70*/  IMAD.X R25, R15, 0x1, R25, P6 ;  /* 0x000000010f197824 */ /* 0x000fe200030e0619 */
[----:B------:R-:W-:-:S05]  /*5db80*/  IADD3 R16, P6, PT, R14, R16, RZ ;  /* 0x000000100e107210 */ /* 0x000fca0007fde0ff */
[----:B------:R0:W-:Y:S04]  /*5db90*/  STL [R1+0x1f58], R16 ;  /* 0x001f581001007387 */ /* 0x0001e80000100800 */
[----:B0-----:R-:W5:Y:S04]  /*5dba0*/  LDL.LU R16, [R1+0x1ef8] ;  /* 0x001ef80001107983 */ /* 0x001f680000300800 */
[----:B------:R-:W-:Y:S01]  /*5dbb0*/  STL [R1+0x1f74], R25 ;  /* 0x001f741901007387 */ /* 0x000fe20000100800 */
[----:B------:R-:W-:-:S05]  /*5dbc0*/  IMAD.X R20, R15, 0x1, R20, P5 ;  /* 0x000000010f147824 */ /* 0x000fca00028e0614 */
[----:B------:R0:W-:Y:S04]  /*5dbd0*/  STL [R1+0x1f6c], R20 ;  /* 0x001f6c1401007387 */ /* 0x0001e80000100800 */
[----:B0-----:R-:W5:Y:S01]  /*5dbe0*/  LDL.LU R20, [R1+0x1f0c] ;  /* 0x001f0c0001147983 */ /* 0x001f620000300800 */
[----:B--2---:R-:W-:-:S05]  /*5dbf0*/  IADD3 R18, P5, PT, R14, R18, RZ ;  /* 0x000000120e127210 */ /* 0x004fca0007fbe0ff */
[----:B------:R0:W-:Y:S04]  /*5dc00*/  STL [R1+0x1f50], R18 ;  /* 0x001f501201007387 */ /* 0x0001e80000100800 */
[----:B0-----:R-:W2:Y:S04]  /*5dc10*/  LDL.LU R18, [R1+0x1ef0] ;  /* 0x001ef00001127983 */ /* 0x001ea80000300800 */
[----:B------:R-:W2:Y:S01]  /*5dc20*/  LDL.LU R25, [R1+0x1f04] ;  /* 0x001f040001197983 */ /* 0x000ea20000300800 */
[----:B---3--:R-:W-:-:S05]  /*5dc30*/  IMAD.X R23, R15, 0x1, R23, P3 ;  /* 0x000000010f177824 */ /* 0x008fca00018e0617 */
[----:B------:R0:W-:Y:S04]  /*5dc40*/  STL [R1+0x1f64], R23 ;  /* 0x001f641701007387 */ /* 0x0001e80000100800 */
[----:B0-----:R-:W3:Y:S01]  /*5dc50*/  LDL.LU R23, [R1+0x1ee8] ;  /* 0x001ee80001177983 */ /* 0x001ee20000300800 */
[----:B----4-:R-:W-:-:S05]  /*5dc60*/  IADD3 R22, P3, PT, R14, R22, RZ ;  /* 0x000000160e167210 */ /* 0x010fca0007f7e0ff */
[----:B------:R0:W-:Y:S01]  /*5dc70*/  STL [R1+0x1f48], R22 ;  /* 0x001f481601007387 */ /* 0x0001e20000100800 */
[C---:B------:R-:W-:Y:S01]  /*5dc80*/  IMAD.X R42, R15.reuse, 0x1, R42, P4 ;  /* 0x000000010f2a7824 */ /* 0x040fe200020e062a */
[----:B------:R-:W-:Y:S02]  /*5dc90*/  IADD3 R41, P4, PT, R14, R41, RZ ;  /* 0x000000290e297210 */ /* 0x000fe40007f9e0ff */
[----:B0-----:R-:W4:Y:S01]  /*5dca0*/  LDL.LU R22, [R1+0x1efc] ;  /* 0x001efc0001167983 */ /* 0x001f220000300800 */
[----:B-----5:R-:W-:-:S03]  /*5dcb0*/  IMAD.X R40, R15, 0x1, R40, P6 ;  /* 0x000000010f287824 */ /* 0x020fc600030e0628 */
        /* <DEDUP_REMOVED lines=1066> */
[----:B---3--:R-:W-:Y:S01]  /*61f60*/  IMAD.X R23, R15, 0x1, R23, P6 ;  /* 0x000000010f177824 */ /* 0x008fe200030e0617 */
[----:B------:R-:W-:-:S04]  /*61f70*/  IADD3 R24, P6, PT, R14, R24, RZ ;  /* 0x000000180e187210 */ /* 0x000fc80007fde0ff */
[----:B------:R0:W-:Y:S04]  /*61f80*/  STL [R1+0x19b4], R23 ;  /* 0x0019b41701007387 */ /* 0x0001e80000100800 */
        /* <DEDUP_REMOVED lines=927> */
[----:B-----5:R-:W-:Y:S01]  /*65980*/  IMAD.X R21, R15, 0x1, R21, P4 ;  /* 0x000000010f157824 */ /* 0x020fe200020e0615 */
[----:B------:R-:W-:-:S04]  /*65990*/  IADD3 R24, P4, PT, R14, R24, RZ ;  /* 0x000000180e187210 */ /* 0x000fc80007f9e0ff */
[----:B------:R0:W-:Y:S04]  /*659a0*/  STL [R1+0x1880], R21 ;  /* 0x0018801501007387 */ /* 0x0001e80000100800 */
        /* <DEDUP_REMOVED lines=326> */
[----:B------:R0:W-:Y:S01]  /*66e10*/  STL [R1+0x267c], R42 ;  /* 0x00267c2a01007387 */ /* 0x0001e20000100800 */
        /* <DEDUP_REMOVED lines=31> */
[----:B0-----:R-:W4:Y:S04]  /*67010*/  LDL.LU R42, [R1+0x2614] ;  /* 0x00261400012a7983 */ /* 0x001f280000300800 */
[----:B------:R-:W-:Y:S04]  /*67020*/  STL [R1+0x26a8], R26 ;  /* 0x0026a81a01007387 */ /* 0x000fe80000100800 */
[----:B------:R0:W-:Y:S04]  /*67030*/  STL [R1+0x26a4], R22 ;  /* 0x0026a41601007387 */ /* 0x0001e80000100800 */
[----:B------:R-:W-:Y:S04]  /*67040*/  STL [R1+0x268c], R25 ;  /* 0x00268c1901007387 */ /* 0x000fe80000100800 */
        /* <DEDUP_REMOVED lines=14> */
[----:B------:R-:W-:Y:S04]  /*67130*/  STL [R1+0x26ac], R24 ;  /* 0x0026ac1801007387 */ /* 0x000fe80000100800 */
        /* <DEDUP_REMOVED lines=17> */
[----:B0-----:R-:W3:Y:S04]  /*67250*/  LDL R23, [R1+0x2560] ;  /* 0x0025600001177983 */ /* 0x001ee80000100800 */
[----:B------:R-:W3:Y:S04]  /*67260*/  LDL.LU R26, [R1+0x2598] ;  /* 0x00259800011a7983 */ /* 0x000ee80000300800 */
[----:B------:R-:W3:Y:S04]  /*67270*/  LDL.LU R25, [R1+0x256c] ;  /* 0x00256c0001197983 */ /* 0x000ee80000300800 */
[----:B------:R-:W3:Y:S01]  /*67280*/  LDL.LU R24, [R1+0x2588] ;  /* 0x0025880001187983 */ /* 0x000ee20000300800 */
        /* <DEDUP_REMOVED lines=9> */
[----:B------:R0:W-:Y:S01]  /*67320*/  STL [R1+0x26c8], R16 ;  /* 0x0026c81001007387 */ /* 0x0001e20000100800 */
[----:B------:R-:W-:Y:S01]  /*67330*/  PRMT R19, RZ, 0x7610, R19 ;  /* 0x00007610ff137816 */ /* 0x000fe20000000013 */
[----:B0-----:R-:W0:Y:S01]  /*67340*/  LDC R16, c[0x0][0x3a0] ;  /* 0x0000e800ff107b82 */ /* 0x001e220000000800 */
[C---:B------:R-:W-:Y:S01]  /*67350*/  IMAD.X R20, R15.reuse, 0x1, R20, P5 ;  /* 0x000000010f147824 */ /* 0x040fe200028e0614 */
[----:B------:R-:W1:Y:S04]  /*67360*/  SYNCS.PHASECHK.TRANS64.TRYWAIT P5, [UR8], R17 ;  /* 0x00000011ff0075a7 */ /* 0x000e6800080a1108 */
[----:B------:R0:W-:Y:S04]  /*67370*/  STL [R1+0x260c], R20 ;  /* 0x00260c1401007387 */ /* 0x0001e80000100800 */
[----:B0-----:R-:W5:Y:S01]  /*67380*/  LDL.LU R20, [R1+0x2564] ;  /* 0x0025640001147983 */ /* 0x001f620000300800 */
[----:B--2---:R-:W-:-:S05]  /*67390*/  IMAD.X R18, R15, 0x1, R18, P3 ;  /* 0x000000010f127824 */ /* 0x004fca00018e0612 */
[----:B------:R0:W-:Y:S04]  /*673a0*/  STL [R1+0x2608], R18 ;  /* 0x0026081201007387 */ /* 0x0001e80000100800 */
[----:B0-----:R-:W2:Y:S01]  /*673b0*/  LDL.LU R18, [R1+0x182c] ;  /* 0x00182c0001127983 */ /* 0x001ea20000300800 */
[C---:B------:R-:W-:Y:S01]  /*673c0*/  IMAD.X R40, R15.reuse, 0x1, R40, P4 ;  /* 0x000000010f287824 */ /* 0x040fe200020e0628 */
[C---:B---3--:R-:W-:Y:S02]  /*673d0*/  IADD3 R39, P4, PT, R14.reuse, R39, RZ ;  /* 0x000000270e277210 */ /* 0x048fe40007f9e0ff */
[----:B------:R-:W-:Y:S01]  /*673e0*/  IADD3 R41, P3, PT, R14, R41, RZ ;  /* 0x000000290e297210 */ /* 0x000fe20007f7e0ff */
[----:B------:R-:W-:-:S04]  /*673f0*/  IMAD.X R38, R15, 0x1, R38, P6 ;  /* 0x000000010f267824 */ /* 0x000fc800030e0626 */
[----:B------:R0:W-:Y:S01]  /*67400*/  STL [R1+0x25ec], R41 ;  /* 0x0025ec2901007387 */ /* 0x0001e20000100800 */
[----:B------:R-:W-:-:S03]  /*67410*/  IADD3 R37, P6, PT, R14, R37, RZ ;  /* 0x000000250e257210 */ /* 0x000fc60007fde0ff */
[----:B------:R0:W-:Y:S01]  /*67420*/  STL [R1+0x25fc], R40 ;  /* 0x0025fc2801007387 */ /* 0x0001e20000100800 */
[C---:B------:R-:W-:Y:S02]  /*67430*/  IMAD.X R36, R15.reuse, 0x1, R36, P3 ;  /* 0x000000010f247824 */ /* 0x040fe400018e0624 */
[C---:B------:R-:W-:Y:S01]  /*67440*/  IMAD.X R34, R15.reuse, 0x1, R34, P4 ;  /* 0x000000010f227824 */ /* 0x040fe200020e0622 */
[C---:B------:R-:W-:Y:S01]  /*67450*/  IADD3 R33, P4, PT, R14.reuse, R33, RZ ;  /* 0x000000210e217210 */ /* 0x040fe20007f9e0ff */
[----:B------:R0:W-:Y:S01]  /*67460*/  STL [R1+0x25dc], R39 ;  /* 0x0025dc2701007387 */ /* 0x0001e20000100800 */
[C---:B------:R-:W-:Y:S01]  /*67470*/  IADD3 R35, P3, PT, R14.reuse, R35, RZ ;  /* 0x000000230e237210 */ /* 0x040fe20007f7e0ff */
[----:B------:R-:W-:Y:S02]  /*67480*/  IMAD.X R32, R15, 0x1, R32, P6 ;  /* 0x000000010f207824 */ /* 0x000fe400030e0620 */
[----:B------:R0:W-:Y:S01]  /*67490*/  STL [R1+0x25f8], R38 ;  /* 0x0025f82601007387 */ /* 0x0001e20000100800 */
[----:B------:R-:W-:-:S03]  /*674a0*/  IADD3 R31, P6, PT, R14, R31, RZ ;  /* 0x0000001f0e1f7210 */ /* 0x000fc60007fde0ff */
[----:B------:R0:W-:Y:S01]  /*674b0*/  STL [R1+0x25cc], R37 ;  /* 0x0025cc2501007387 */ /* 0x0001e20000100800 */
[----:B------:R-:W-:-:S03]  /*674c0*/  IMAD.X R30, R15, 0x1, R30, P3 ;  /* 0x000000010f1e7824 */ /* 0x000fc600018e061e */
[----:B------:R0:W-:Y:S01]  /*674d0*/  STL [R1+0x25e8], R36 ;  /* 0x0025e82401007387 */ /* 0x0001e20000100800 */
[----:B------:R-:W-:Y:S01]  /*674e0*/  IMAD.X R28, R15, 0x1, R28, P4 ;  /* 0x000000010f1c7824 */ /* 0x000fe200020e061c */
[C---:B------:R-:W-:Y:S02]  /*674f0*/  IADD3 R27, P4, PT, R14.reuse, R27, RZ ;  /* 0x0000001b0e1b7210 */ /* 0x040fe40007f9e0ff */
[----:B------:R0:W-:Y:S01]  /*67500*/  STL [R1+0x25bc], R35 ;  /* 0x0025bc2301007387 */ /* 0x0001e20000100800 */
[----:B------:R-:W-:-:S03]  /*67510*/  IADD3 R29, P3, PT, R14, R29, RZ ;  /* 0x0000001d0e1d7210 */ /* 0x000fc60007f7e0ff */
[----:B------:R0:W-:Y:S01]  /*67520*/  STL [R1+0x25d8], R34 ;  /* 0x0025d82201007387 */ /* 0x0001e20000100800 */
[----:B------:R-:W-:Y:S02]  /*67530*/  VIADD R23, R23, 0x1 ;  /* 0x0000000117177836 */ /* 0x000fe40000000000 */
[----:B------:R-:W-:Y:S01]  /*67540*/  IMAD.X R26, R15, 0x1, R26, P6 ;  /* 0x000000010f1a7824 */ /* 0x000fe200030e061a */
[----:B------:R0:W-:Y:S01]  /*67550*/  STL [R1+0x25ac], R33 ;  /* 0x0025ac2101007387 */ /* 0x0001e20000100800 */
[----:B------:R-:W-:-:S03]  /*67560*/  IADD3 R25, P6, PT, R14, R25, RZ ;  /* 0x000000190e197210 */ /* 0x000fc60007fde0ff */
[----:B------:R0:W-:Y:S04]  /*67570*/  STL [R1+0x25c8], R32 ;  /* 0x0025c82001007387 */ /* 0x0001e80000100800 */
[----:B------:R0:W-:Y:S01]  /*67580*/  STL [R1+0x259c], R31 ;  /* 0x00259c1f01007387 */ /* 0x0001e20000100800 */
[----:B------:R-:W-:-:S03]  /*67590*/  IMAD.X R24, R15, 0x1, R24, P3 ;  /* 0x000000010f187824 */ /* 0x000fc600018e0618 */
[----:B------:R0:W-:Y:S04]  /*675a0*/  STL [R1+0x25b8], R30 ;  /* 0x0025b81e01007387 */ /* 0x0001e80000100800 */
[----:B------:R0:W-:Y:S04]  /*675b0*/  STL [R1+0x258c], R29 ;  /* 0x00258c1d01007387 */ /* 0x0001e80000100800 */
[----:B------:R0:W-:Y:S04]  /*675c0*/  STL [R1+0x25a8], R28 ;  /* 0x0025a81c01007387 */ /* 0x0001e80000100800 */
[----:B------:R0:W-:Y:S04]  /*675d0*/  STL [R1+0x257c], R27 ;  /* 0x00257c1b01007387 */ /* 0x0001e80000100800 */
[----:B------:R0:W-:Y:S01]  /*675e0*/  STL [R1+0x26d0], R23 ;  /* 0x0026d01701007387 */ /* 0x0001e20000100800 */
[----:B----4-:R-:W-:Y:S01]  /*675f0*/  IMAD.X R22, R15, 0x1, R22, P4 ;  /* 0x000000010f167824 */ /* 0x010fe200020e0616 */
[----:B------:R-:W-:-:S05]  /*67600*/  IADD3 R3, P4, PT, R14, R3, RZ ;  /* 0x000000030e037210 */ /* 0x000fca0007f9e0ff */
[C---:B------:R-:W-:Y:S01]  /*67610*/  IMAD.X R5, R15.reuse, 0x1, R5, P4 ;  /* 0x000000010f057824 */ /* 0x040fe200020e0605 */
[----:B------:R0:W-:Y:S04]  /*67620*/  STL [R1+0x2598], R26 ;  /* 0x0025981a01007387 */ /* 0x0001e80000100800 */
[----:B------:R0:W-:Y:S04]  /*67630*/  STL [R1+0x256c], R25 ;  /* 0x00256c1901007387 */ /* 0x0001e80000100800 */
[----:B------:R0:W-:Y:S04]  /*67640*/  STL [R1+0x2588], R24 ;  /* 0x0025881801007387 */ /* 0x0001e80000100800 */
[----:B------:R0:W-:Y:S01]  /*67650*/  STL [R1+0x2578], R22 ;  /* 0x0025781601007387 */ /* 0x0001e20000100800 */
[----:B-----5:R-:W-:-:S05]  /*67660*/  IMAD.X R21, R15, 0x1, R21, P6 ;  /* 0x000000010f157824 */ /* 0x020fca00030e0615 */
[----:B------:R0:W-:Y:S01]  /*67670*/  STL [R1+0x2568], R21 ;  /* 0x0025681501007387 */ /* 0x0001e20000100800 */
[----:B------:R-:W-:Y:S01]  /*67680*/  IADD3 R4, P3, PT, R14, R4, RZ ;  /* 0x000000040e047210 */ /* 0x000fe20007f7e0ff */
[----:B------:R-:W-:-:S04]  /*67690*/  IMAD R16, R23, -0x100, R16 ;  /* 0xffffff0017107824 */ /* 0x000fc800078e0210 */
[----:B------:R-:W-:Y:S01]  /*676a0*/  IMAD.X R6, R15, 0x1, R6, P3 ;  /* 0x000000010f067824 */ /* 0x000fe200018e0606 */
[C---:B------:R-:W-:Y:S02]  /*676b0*/  ISETP.GT.AND P3, PT, R16.reuse, 0x2, PT ;  /* 0x000000021000780c */ /* 0x040fe40003f64270 */
[----:B------:R-:W-:Y:S02]  /*676c0*/  ISETP.GT.AND P6, PT, R16, 0x1, PT ;  /* 0x000000011000780c */ /* 0x000fe40003fc4270 */
[----:B------:R-:W-:-:S05]  /*676d0*/  IADD3 R20, P4, PT, R14, R20, RZ ;  /* 0x000000140e147210 */ /* 0x000fca0007f9e0ff */
[----:B--2---:R-:W-:-:S05]  /*676e0*/  IMAD.X R18, R15, 0x1, R18, P4 ;  /* 0x000000010f127824 */ /* 0x004fca00020e0612 */
[----:B------:R0:W-:Y:S04]  /*676f0*/  STL [R1+0x182c], R18 ;  /* 0x00182c1201007387 */ /* 0x0001e80000100800 */
[----:B------:R0:W-:Y:S04]  /*67700*/  STL [R1+0x2564], R20 ;  /* 0x0025641401007387 */ /* 0x0001e80000100800 */
[----:B------:R0:W-:Y:S01]  /*67710*/  STL.S16 [R1+0x664], R19 ;  /* 0x0006641301007387 */ /* 0x0001e20000100600 */
[----:B-1----:R-:W-:Y:S05]  /*67720*/  @!P5 BRA `(.L_x_8) ;  /* 0x0000043c004cd947 */ /* 0x002fea0003800000 */
.L_x_16:
[----:B0-----:R-:W2:Y:S04]  /*67730*/  LDL R19, [R1+0x182c] ;  /* 0x00182c0001137983 */ /* 0x001ea80000100800 */
[----:B------:R-:W2:Y:S04]  /*67740*/  LDL R18, [R1+0x2564] ;  /* 0x0025640001127983 */ /* 0x000ea80000100800 */
        /* <DEDUP_REMOVED lines=263> */
[----:B0-----:R-:W2:Y:S04]  /*687c0*/  LDL R9, [R1+0x664] ;  /* 0x0006640001097983 */ /* 0x001ea80000100800 */
[----:B------:R-:W-:Y:S04]  /*687d0*/  STL [R1+0x2ee0], R10 ;  /* 0x002ee00a01007387 */ /* 0x000fe80000100800 */
[----:B------:R-:W-:Y:S04]  /*687e0*/  STL [R1+0x32c0], R10 ;  /* 0x0032c00a01007387 */ /* 0x000fe80000100800 */
[----:B------:R-:W-:Y:S04]  /*687f0*/  STL [R1+0x32e4], R10 ;  /* 0x0032e40a01007387 */ /* 0x000fe80000100800 */
[----:B------:R-:W-:Y:S04]  /*68800*/  STL [R1+0x32f0], R10 ;  /* 0x0032f00a01007387 */ /* 0x000fe80000100800 */
[----:B------:R0:W-:Y:S04]  /*68810*/  STL [R1+0x32f8], R10 ;  /* 0x0032f80a01007387 */ /* 0x0001e80000100800 */
[----:B0-----:R-:W3:Y:S04]  /*68820*/  LDL.LU R10, [R1+0x2574] ;  /* 0x00257400010a7983 */ /* 0x001ee80000300800 */
[----:B------:R-:W-:Y:S04]  /*68830*/  STL [R1+0x2edc], R11 ;  /* 0x002edc0b01007387 */ /* 0x000fe80000100800 */
[----:B------:R-:W-:Y:S04]  /*68840*/  STL [R1+0x32c8], R11 ;  /* 0x0032c80b01007387 */ /* 0x000fe80000100800 */
[----:B------:R-:W-:Y:S04]  /*68850*/  STL [R1+0x3308], R11 ;  /* 0x0033080b01007387 */ /* 0x000fe80000100800 */
[----:B------:R0:W-:Y:S04]  /*68860*/  STL [R1+0x3320], R11 ;  /* 0x0033200b01007387 */ /* 0x0001e80000100800 */
[----:B0-----:R-:W4:Y:S04]  /*68870*/  LDL.LU R11, [R1+0x2570] ;  /* 0x00257000010b7983 */ /* 0x001f280000300800 */
        /* <DEDUP_REMOVED lines=67> */
[----:B------:R-:W-:-:S02]  /*68cb0*/  PRMT R7, RZ, 0x7610, R7 ;  /* 0x00007610ff077816 */ /* 0x000fc40000000007 */
[----:B---3--:R-:W-:Y:S01]  /*68cc0*/  IADD3 R10, P4, PT, R14, R10, RZ ;  /* 0x0000000a0e0a7210 */ /* 0x008fe20007f9e0ff */
        /* <DEDUP_REMOVED lines=22> */
[----:B--2---:R-:W2:Y:S04]  /*68e30*/  @P6 LDG.E.U8 R9, desc[UR18][R18.64] ;  /* 0x0000001212096981 */ /* 0x004ea8000c1e1100 */
[----:B------:R-:W3:Y:S04]  /*68e40*/  LDL R18, [R1+0x2568] ;  /* 0x0025680001127983 */ /* 0x000ee80000100800 */
[----:B------:R-:W3:Y:S01]  /*68e50*/  LDL R19, [R1+0x256c] ;  /* 0x00256c0001137983 */ /* 0x000ee20000100800 */
[----:B----4-:R-:W-:Y:S01]  /*68e60*/  IMAD.X R11, R15, 0x1, R11, P4 ;  /* 0x000000010f0b7824 */ /* 0x010fe200020e060b */
[----:B------:R-:W-:-:S02]  /*68e70*/  PRMT R8, RZ, 0x7610, R8 ;  /* 0x00007610ff087816 */ /* 0x000fc40000000008 */
[----:B--2---:R0:W-:Y:S04]  /*68e80*/  @P6 STL [R1+0x664], R9 ;  /* 0x0006640901006387 */ /* 0x0041e80000100800 */
[----:B0-----:R-:W2:Y:S01]  /*68e90*/  LDL.LU R9, [R1+0x2580] ;  /* 0x0025800001097983 */ /* 0x001ea20000300800 */
[----:B---3--:R-:W-:-:S03]  /*68ea0*/  @P6 LOP3.LUT R19, R19, R18, RZ, 0x3c, !PT ;  /* 0x0000001213136212 */ /* 0x008fc600078e3cff */
[----:B------:R-:W-:Y:S01]  /*68eb0*/  STL [R1+0x2574], R10 ;  /* 0x0025740a01007387 */ /* 0x000fe20000100800 */
[----:B------:R-:W-:-:S03]  /*68ec0*/  @P6 LOP3.LUT R18, R19, R18, RZ, 0x3c, !PT ;  /* 0x0000001213126212 */ /* 0x000fc600078e3cff */
[----:B------:R-:W3:Y:S01]  /*68ed0*/  LDL.LU R25, [R1+0x2594] ;  /* 0x0025940001197983 */ /* 0x000ee20000300800 */
[----:B------:R-:W-:Y:S02]  /*68ee0*/  ISETP.GT.AND P4, PT, R16, 0x3, PT ;  /* 0x000000031000780c */ /* 0x000fe40003f84270 */
[----:B------:R-:W-:-:S05]  /*68ef0*/  @P6 LOP3.LUT R19, R19, R18, RZ, 0x3c, !PT ;  /* 0x0000001213136212 */ /* 0x000fca00078e3cff */
[----:B------:R0:W4:Y:S02]  /*68f00*/  @P6 LDG.E.U8 R7, desc[UR18][R18.64] ;  /* 0x0000001212076981 */ /* 0x000124000c1e1100 */
[----:B0-----:R-:W-:Y:S02]  /*68f10*/  IMAD.MOV.U32 R19, RZ, RZ, R11 ;  /* 0x000000ffff137224 */ /* 0x001fe400078e000b */
[----:B------:R-:W-:-:S05]  /*68f20*/  @P3 IMAD.MOV.U32 R18, RZ, RZ, R10 ;  /* 0x000000ffff123224 */ /* 0x000fca00078e000a */
[----:B------:R0:W2:Y:S04]  /*68f30*/  @P3 LDG.E.U8 R8, desc[UR18][R18.64] ;  /* 0x0000001212083981 */ /* 0x0000a8000c1e1100 */
[----:B----4-:R1:W-:Y:S04]  /*68f40*/  STL [R1+0x65c], R7 ;  /* 0x00065c0701007387 */ /* 0x0103e80000100800 */
[----:B-1----:R-:W4:Y:S04]  /*68f50*/  LDL.LU R7, [R1+0x3324] ;  /* 0x0033240001077983 */ /* 0x002f280000300800 */
[----:B------:R1:W-:Y:S04]  /*68f60*/  STL [R1+0x2570], R11 ;  /* 0x0025700b01007387 */ /* 0x0003e80000100800 */
[----:B-1----:R-:W2:Y:S01]  /*68f70*/  LDL.LU R11, [R1+0x3320] ;  /* 0x00332000010b7983 */ /* 0x002ea20000300800 */
[----:B------:R-:W-:-:S03]  /*68f80*/  IADD3 R44, P5, PT, R14, R44, RZ ;  /* 0x0000002c0e2c7210 */ /* 0x000fc60007fbe0ff */
[----:B------:R-:W0:Y:S04]  /*68f90*/  LDL R18, [R1+0x2578] ;  /* 0x0025780001127983 */ /* 0x000e280000100800 */
[----:B------:R-:W0:Y:S01]  /*68fa0*/  LDL R19, [R1+0x257c] ;  /* 0x00257c0001137983 */ /* 0x000e220000100800 */
[----:B----4-:R-:W-:Y:S02]  /*68fb0*/  PRMT R7, RZ, 0x7610, R7 ;  /* 0x00007610ff077816 */ /* 0x010fe40000000007 */
[----:B0-----:R-:W-:-:S04]  /*68fc0*/  @P3 LOP3.LUT R19, R19, R18, RZ, 0x3c, !PT ;  /* 0x0000001213133212 */ /* 0x001fc800078e3cff */
[----:B------:R-:W-:-:S04]  /*68fd0*/  @P3 LOP3.LUT R18, R19, R18, RZ, 0x3c, !PT ;  /* 0x0000001213123212 */ /* 0x000fc800078e3cff */
[----:B------:R-:W-:-:S05]  /*68fe0*/  @P3 LOP3.LUT R19, R19, R18, RZ, 0x3c, !PT ;  /* 0x0000001213133212 */ /* 0x000fca00078e3cff */
[----:B------:R0:W4:Y:S01]  /*68ff0*/  @P3 LDG.E.U8 R7, desc[UR18][R18.64] ;  /* 0x0000001212073981 */ /* 0x000122000c1e1100 */
[----:B--2---:R-:W-:Y:S01]  /*69000*/  IMAD.X R9, R15, 0x1, R9, P5 ;  /* 0x000000010f097824 */ /* 0x004fe200028e0609 */
[----:B------:R-:W-:Y:S02]  /*69010*/  PRMT R11, RZ, 0x7610, R11 ;  /* 0x00007610ff0b7816 */ /* 0x000fe4000000000b */
[----:B------:R1:W-:Y:S01]  /*69020*/  STL [R1+0x654], R8 ;  /* 0x0006540801007387 */ /* 0x0003e20000100800 */
[----:B0-----:R-:W-:Y:S02]  /*69030*/  IMAD.MOV.U32 R19, RZ, RZ, R9 ;  /* 0x000000ffff137224 */ /* 0x001fe400078e0009 */
[----:B------:R-:W-:Y:S01]  /*69040*/  @P4 IMAD.MOV.U32 R18, RZ, RZ, R44 ;  /* 0x000000ffff124224 */ /* 0x000fe200078e002c */
[----:B-1----:R-:W2:Y:S04]  /*69050*/  LDL.LU R8, [R1+0x2590] ;  /* 0x0025900001087983 */ /* 0x002ea80000300800 */
[----:B------:R-:W-:Y:S04]  /*69060*/  STL [R1+0x2584], R44 ;  /* 0x0025842c01007387 */ /* 0x000fe80000100800 */
[----:B------:R-:W2:Y:S04]  /*69070*/  LDL.LU R10, [R1+0x25a4] ;  /* 0x0025a400010a7983 */ /* 0x000ea80000300800 */
[----:B------:R0:W2:Y:S04]  /*69080*/  @P4 LDG.E.U8 R11, desc[UR18][R18.64] ;  /* 0x00000012120b4981 */ /* 0x0000a8000c1e1100 */
[----:B----4-:R1:W-:Y:S04]  /*69090*/  STL [R1+0x650], R7 ;  /* 0x0006500701007387 */ /* 0x0103e80000100800 */
[----:B-1----:R-:W4:Y:S04]  /*690a0*/  LDL.LU R7, [R1+0x331c] ;  /* 0x00331c0001077983 */ /* 0x002f280000300800 */
[----:B------:R1:W-:Y:S04]  /*690b0*/  STL [R1+0x2580], R9 ;  /* 0x0025800901007387 */ /* 0x0003e80000100800 */
[----:B-1----:R-:W2:Y:S04]  /*690c0*/  LDL.LU R9, [R1+0x3318] ;  /* 0x0033180001097983 */ /* 0x002ea80000300800 */
[----:B------:R-:W0:Y:S04]  /*690d0*/  LDL R18, [R1+0x2588] ;  /* 0x0025880001127983 */ /* 0x000e280000100800 */
[----:B------:R-:W0:Y:S01]  /*690e0*/  LDL R19, [R1+0x258c] ;  /* 0x00258c0001137983 */ /* 0x000e220000100800 */
[----:B----4-:R-:W-:-:S02]  /*690f0*/  PRMT R7, RZ, 0x7610, R7 ;  /* 0x00007610ff077816 */ /* 0x010fc40000000007 */
[----:B0-----:R-:W-:-:S04]  /*69100*/  @P4 LOP3.LUT R19, R19, R18, RZ, 0x3c, !PT ;  /* 0x0000001213134212 */ /* 0x001fc800078e3cff */
[----:B------:R-:W-:-:S04]  /*69110*/  @P4 LOP3.LUT R18, R19, R18, RZ, 0x3c, !PT ;  /* 0x0000001213124212 */ /* 0x000fc800078e3cff */
[----:B------:R-:W-:-:S05]  /*69120*/  @P4 LOP3.LUT R19, R19, R18, RZ, 0x3c, !PT ;  /* 0x0000001213134212 */ /* 0x000fca00078e3cff */
[----:B------:R0:W4:Y:S01]  /*69130*/  @P4 LDG.E.U8 R7, desc[UR18][R18.64] ;  /* 0x0000001212074981 */ /* 0x000122000c1e1100 */
[----:B------:R-:W-:Y:S02]  /*69140*/  ISETP.GT.AND P5, PT, R16, 0x4, PT ;  /* 0x000000041000780c */ /* 0x000fe40003fa4270 */
[----:B---3--:R-:W-:Y:S01]  /*69150*/  IADD3 R25, P3, PT, R14, R25, RZ ;  /* 0x000000190e197210 */ /* 0x008fe20007f7e0ff */
[----:B--2---:R1:W-:Y:S01]  /*69160*/  STL [R1+0x64c], R11 ;  /* 0x00064c0b01007387 */ /* 0x0043e20000100800 */
[----:B------:R-:W-:-:S03]  /*69170*/  PRMT R9, RZ, 0x7610, R9 ;  /* 0x00007610ff097816 */ /* 0x000fc60000000009 */
[----:B------:R-:W-:-:S04]  /*69180*/  IMAD.X R8, R15, 0x1, R8, P3 ;  /* 0x000000010f087824 */ /* 0x000fc800018e0608 */
[----:B0-----:R-:W-:Y:S01]  /*69190*/  IMAD.MOV.U32 R19, RZ, RZ, R8 ;  /* 0x000000ffff137224 */ /* 0x001fe200078e0008 */
[----:B-1----:R-:W2:Y:S01]  /*691a0*/  LDL.LU R11, [R1+0x25a0] ;  /* 0x0025a000010b7983 */ /* 0x002ea20000300800 */
[----:B------:R-:W-:-:S03]  /*691b0*/  @P5 IMAD.MOV.U32 R18, RZ, RZ, R25 ;  /* 0x000000ffff125224 */ /* 0x000fc600078e0019 */
[----:B------:R-:W-:Y:S04]  /*691c0*/  STL [R1+0x2594], R25 ;  /* 0x0025941901007387 */ /* 0x000fe80000100800 */
[----:B------:R-:W3:Y:S04]  /*691d0*/  LDL.LU R44, [R1+0x25b4] ;  /* 0x0025b400012c7983 */ /* 0x000ee80000300800 */
        /* <DEDUP_REMOVED lines=13> */
[----:B------:R-:W-:Y:S01]  /*692b0*/  IADD3 R10, P4, PT, R14, R10, RZ ;  /* 0x0000000a0e0a7210 */ /* 0x000fe20007f9e0ff */
[----:B--2---:R1:W-:Y:S01]  /*692c0*/  STL [R1+0x644], R9 ;  /* 0x0006440901007387 */ /* 0x0043e20000100800 */
[----:B------:R-:W-:-:S03]  /*692d0*/  PRMT R8, RZ, 0x7610, R8 ;  /* 0x00007610ff087816 */ /* 0x000fc60000000008 */
[----:B------:R-:W-:-:S04]  /*692e0*/  IMAD.X R11, R15, 0x1, R11, P4 ;  /* 0x000000010f0b7824 */ /* 0x000fc800020e060b */
[----:B0-----:R-:W-:Y:S01]  /*692f0*/  IMAD.MOV.U32 R19, RZ, RZ, R11 ;  /* 0x000000ffff137224 */ /* 0x001fe200078e000b */
[----:B-1----:R-:W2:Y:S01]  /*69300*/  LDL.LU R9, [R1+0x25b0] ;  /* 0x0025b00001097983 */ /* 0x002ea20000300800 */
[----:B------:R-:W-:-:S03]  /*69310*/  @P3 IMAD.MOV.U32 R18, RZ, RZ, R10 ;  /* 0x000000ffff123224 */ /* 0x000fc600078e000a */
        /* <DEDUP_REMOVED lines=9> */
[----:B------:R-:W-:-:S02]  /*693b0*/  ISETP.GT.AND P4, PT, R16, 0x6, PT ;  /* 0x000000061000780c */ /* 0x000fc40003f84270 */
[----:B---3--:R-:W-:Y:S01]  /*693c0*/  IADD3 R44, P5, PT, R14, R44, RZ ;  /* 0x0000002c0e2c7210 */ /* 0x008fe20007fbe0ff */
[----:B------:R-:W3:Y:S01]  /*693d0*/  LDL.LU R10, [R1+0x25c0] ;  /* 0x0025c000010a7983 */ /* 0x000ee20000300800 */
[----:B----4-:R-:W-:Y:S02]  /*693e0*/  PRMT R7, RZ, 0x7610, R7 ;  /* 0x00007610ff077816 */ /* 0x010fe40000000007 */
[----:B0-----:R-:W-:-:S04]  /*693f0*/  @P3 LOP3.LUT R19, R19, R18, RZ, 0x3c, !PT ;  /* 0x0000001213133212 */ /* 0x001fc800078e3cff */
[----:B------:R-:W-:-:S04]  /*69400*/  @P3 LOP3.LUT R18, R19, R18, RZ, 0x3c, !PT ;  /* 0x0000001213123212 */ /* 0x000fc800078e3cff */
[----:B------:R-:W-:-:S05]  /*69410*/  @P3 LOP3.LUT R19, R19, R18, RZ, 0x3c, !PT ;  /* 0x0000001213133212 */ /* 0x000fca00078e3cff */
[----:B------:R0:W4:Y:S01]  /*69420*/  @P3 LDG.E.U8 R7, desc[UR18][R18.64] ;  /* 0x0000001212073981 */ /* 0x000122000c1e1100 */
[----:B--2---:R-:W-:Y:S01]  /*69430*/  IMAD.X R9, R15, 0x1, R9, P5 ;  /* 0x000000010f097824 */ /* 0x004fe200028e0609 */
[----:B------:R-:W-:Y:S02]  /*69440*/  PRMT R12, RZ, 0x7610, R12 ;  /* 0x00007610ff0c7816 */ /* 0x000fe4000000000c */
[----:B------:R-:W-:Y:S04]  /*69450*/  STL [R1+0x25b4], R44 ;  /* 0x0025b42c01007387 */ /* 0x000fe80000100800 */
[----:B------:R1:W-:Y:S01]  /*69460*/  STL [R1+0x63c], R8 ;  /* 0x00063c0801007387 */ /* 0x0003e20000100800 */
[----:B0-----:R-:W-:Y:S02]  /*69470*/  IMAD.MOV.U32 R19, RZ, RZ, R9 ;  /* 0x000000ffff137224 */ /* 0x001fe400078e0009 */
[----:B------:R-:W-:-:S05]  /*69480*/  @P4 IMAD.MOV.U32 R18, RZ, RZ, R44 ;  /* 0x000000ffff124224 */ /* 0x000fca00078e002c */
[----:B------:R0:W2:Y:S04]  /*69490*/  @P4 LDG.E.U8 R12, desc[UR18][R18.64] ;  /* 0x00000012120c4981 */ /* 0x0000a8000c1e1100 */
[----:B-1----:R-:W2:Y:S04]  /*694a0*/  LDL.LU R8, [R1+0x25d4] ;  /* 0x0025d40001087983 */ /* 0x002ea80000300800 */
        /* <DEDUP_REMOVED lines=15> */
[----:B---3--:R-:W-:-:S04]  /*695a0*/  IMAD.X R10, R15, 0x1, R10, P3 ;  /* 0x000000010f0a7824 */ /* 0x008fc800018e060a */
        /* <DEDUP_REMOVED lines=13> */
[----:B------:R-:W-:Y:S01]  /*69680*/  IADD3 R8, P4, PT, R14, R8, RZ ;  /* 0x000000080e087210 */ /* 0x000fe20007f9e0ff */
[----:B------:R-:W2:Y:S01]  /*69690*/  LDL.LU R25, [R1+0x25e0] ;  /* 0x0025e00001197983 */ /* 0x000ea20000300800 */
        /* <DEDUP_REMOVED lines=9> */
[----:B0-----:R-:W-:Y:S02]  /*69730*/  @P3 IMAD.MOV.U32 R18, RZ, RZ, R8 ;  /* 0x000000ffff123224 */ /* 0x001fe400078e0008 */
[----:B------:R-:W-:-:S05]  /*69740*/  @P3 IMAD.MOV.U32 R19, RZ, RZ, R12 ;  /* 0x000000ffff133224 */ /* 0x000fca00078e000c */
[----:B------:R0:W2:Y:S04]  /*69750*/  @P3 LDG.E.U8 R11, desc[UR18][R18.64] ;  /* 0x00000012120b3981 */ /* 0x0000a8000c1e1100 */
[----:B-1----:R-:W2:Y:S04]  /*69760*/  LDL.LU R9, [R1+0x25f4] ;  /* 0x0025f40001097983 */ /* 0x002ea80000300800 */
[----:B----4-:R1:W-:Y:S04]  /*69770*/  STL [R1+0x6c4], R7 ;  /* 0x0006c40701007387 */ /* 0x0103e80000100800 */
[----:B-1----:R-:W4:Y:S04]  /*69780*/  LDL.LU R7, [R1+0x32f4] ;  /* 0x0032f40001077983 */ /* 0x002f280000300800 */
[----:B------:R-:W-:Y:S04]  /*69790*/  STL [R1+0x25d0], R12 ;  /* 0x0025d00c01007387 */ /* 0x000fe80000100800 */
[----:B------:R-:W2:Y:S04]  /*697a0*/  LDL.LU R8, [R1+0x25f0] ;  /* 0x0025f00001087983 */ /* 0x000ea80000300800 */
[----:B------:R-:W0:Y:S04]  /*697b0*/  LDL R18, [R1+0x25d8] ;  /* 0x0025d80001127983 */ /* 0x000e280000100800 */
[----:B------:R-:W0:Y:S01]  /*697c0*/  LDL R19, [R1+0x25dc] ;  /* 0x0025dc0001137983 */ /* 0x000e220000100800 */
[----:B------:R-:W-:-:S02]  /*697d0*/  ISETP.GT.AND P4, PT, R16, 0x9, PT ;  /* 0x000000091000780c */ /* 0x000fc40003f84270 */
[----:B---3--:R-:W-:Y:S02]  /*697e0*/  IADD3 R44, P5, PT, R14, R44, RZ ;  /* 0x0000002c0e2c7210 */ /* 0x008fe40007fbe0ff */
[----:B------:R-:W-:-:S03]  /*697f0*/  PRMT R10, RZ, 0x7610, R10 ;  /* 0x00007610ff0a7816 */ /* 0x000fc6000000000a */
[----:B------:R-:W-:Y:S01]  /*69800*/  IMAD.X R25, R15, 0x1, R25, P5 ;  /* 0x000000010f197824 */ /* 0x000fe200028e0619 */
[----:B----4-:R-:W-:Y:S02]  /*69810*/  PRMT R7, RZ, 0x7610, R7 ;  /* 0x00007610ff077816 */ /* 0x010fe40000000007 */
[----:B0-----:R-:W-:-:S04]  /*69820*/  @P3 LOP3.LUT R19, R19, R18, RZ, 0x3c, !PT ;  /* 0x0000001213133212 */ /* 0x001fc800078e3cff */
[----:B------:R-:W-:-:S04]  /*69830*/  @P3 LOP3.LUT R18, R19, R18, RZ, 0x3c, !PT ;  /* 0x0000001213123212 */ /* 0x000fc800078e3cff */
[----:B------:R-:W-:-:S05]  /*69840*/  @P3 LOP3.LUT R19, R19, R18, RZ, 0x3c, !PT ;  /* 0x0000001213133212 */ /* 0x000fca00078e3cff */
[----:B------:R0:W3:Y:S02]  /*69850*/  @P3 LDG.E.U8 R10, desc[UR18][R18.64] ;  /* 0x00000012120a3981 */ /* 0x0000e4000c1e1100 */
[----:B0-----:R-:W-:Y:S02]  /*69860*/  IMAD.MOV.U32 R19, RZ, RZ, R25 ;  /* 0x000000ffff137224 */ /* 0x001fe400078e0019 */
[----:B------:R-:W-:-:S05]  /*69870*/  @P4 IMAD.MOV.U32 R18, RZ, RZ, R44 ;  /* 0x000000ffff124224 */ /* 0x000fca00078e002c */
[----:B------:R-:W4:Y:S04]  /*69880*/  @P4 LDG.E.U8 R7, desc[UR18][R18.64] ;  /* 0x0000001212074981 */ /* 0x000f28000c1e1100 */
[----:B------:R-:W-:Y:S04]  /*69890*/  STL [R1+0x25e4], R44 ;  /* 0x0025e42c01007387 */ /* 0x000fe80000100800 */
[----:B--2---:R0:W-:Y:S04]  /*698a0*/  STL [R1+0x634], R11 ;  /* 0x0006340b01007387 */ /* 0x0041e80000100800 */
[----:B0-----:R-:W2:Y:S04]  /*698b0*/  LDL R11, [R1+0x25ec] ;  /* 0x0025ec00010b7983 */ /* 0x001ea80000100800 */
[----:B------:R-:W2:Y:S04]  /*698c0*/  LDL.LU R12, [R1+0x26cc] ;  /* 0x0026cc00010c7983 */ /* 0x000ea80000300800 */
[----:B---3--:R0:W-:Y:S04]  /*698d0*/  STL [R1+0x630], R10 ;  /* 0x0006300a01007387 */ /* 0x0081e80000100800 */
[----:B0-----:R-:W3:Y:S04]  /*698e0*/  LDL.LU R10, [R1+0x32f0] ;  /* 0x0032f000010a7983 */ /* 0x001ee80000300800 */
[----:B------:R0:W-:Y:S04]  /*698f0*/  STL [R1+0x25e0], R25 ;  /* 0x0025e01901007387 */ /* 0x0001e80000100800 */
[----:B0-----:R-:W3:Y:S04]  /*69900*/  LDL.LU R25, [R1+0x32ec] ;  /* 0x0032ec0001197983 */ /* 0x001ee80000300800 */
[----:B------:R-:W3:Y:S04]  /*69910*/  LDL.LU R44, [R1+0x26bc] ;  /* 0x0026bc00012c7983 */ /* 0x000ee80000300800 */
[----:B----4-:R0:W-:Y:S04]  /*69920*/  STL [R1+0x62c], R7 ;  /* 0x00062c0701007387 */ /* 0x0101e80000100800 */
[----:B0-----:R-:W4:Y:S04]  /*69930*/  LDL.LU R7, [R1+0x32e8] ;  /* 0x0032e80001077983 */ /* 0x001f280000300800 */
[----:B------:R-:W4:Y:S01]  /*69940*/  LDL R19, [R1+0x25e8] ;  /* 0x0025e80001137983 */ /* 0x000f220000100800 */
[----:B------:R-:W-:-:S02]  /*69950*/  IADD3 R9, P3, PT, R14, R9, RZ ;  /* 0x000000090e097210 */ /* 0x000fc40007f7e0ff */
[----:B------:R-:W-:Y:S01]  /*69960*/  ISETP.GT.AND P5, PT, R16, 0xa, PT ;  /* 0x0000000a1000780c */ /* 0x000fe20003fa4270 */
[----:B--2---:R-:W-:Y:S02]  /*69970*/  @P4 IMAD.MOV.U32 R18, RZ, RZ, R11 ;  /* 0x000000ffff124224 */ /* 0x004fe400078e000b */
[----:B------:R-:W-:Y:S01]  /*69980*/  IMAD.X R8, R15, 0x1, R8, P3 ;  /* 0x000000010f087824 */ /* 0x000fe200018e0608 */
[----:B---3--:R-:W-:-:S06]  /*69990*/  PRMT R10, RZ, 0x7610, R10 ;  /* 0x00007610ff0a7816 */ /* 0x008fcc000000000a */
[----:B----4-:R0:W2:Y:S02]  /*699a0*/  @P4 LDG.E.U8 R10, desc[UR18][R18.64] ;  /* 0x00000012120a4981 */ /* 0x0100a4000c1e1100 */
[----:B0-----:R-:W-:Y:S02]  /*699b0*/  IMAD.MOV.U32 R18, RZ, RZ, R8 ;  /* 0x000000ffff127224 */ /* 0x001fe400078e0008 */
[----:B------:R-:W-:-:S05]  /*699c0*/  IMAD.MOV.U32 R19, RZ, RZ, R9 ;  /* 0x000000ffff137224 */ /* 0x000fca00078e0009 */
[----:B------:R-:W-:-:S04]  /*699d0*/  @P5 LOP3.LUT R19, R19, R18, RZ, 0x3c, !PT ;  /* 0x0000001213135212 */ /* 0x000fc800078e3cff */
[C---:B------:R-:W-:Y:S02]  /*699e0*/  @P5 LOP3.LUT R18, R19.reuse, R18, RZ, 0x3c, !PT ;  /* 0x0000001213125212 */ /* 0x040fe400078e3cff */
[----:B------:R-:W-:Y:S02]  /*699f0*/  PRMT R7, RZ, 0x7610, R7 ;  /* 0x00007610ff077816 */ /* 0x000fe40000000007 */
[----:B------:R-:W-:-:S05]  /*69a00*/  @P5 LOP3.LUT R19, R19, R18, RZ, 0x3c, !PT ;  /* 0x0000001213135212 */ /* 0x000fca00078e3cff */
[----:B------:R-:W3:Y:S04]  /*69a10*/  @P5 LDG.E.U8 R7, desc[UR18][R18.64] ;  /* 0x0000001212075981 */ /* 0x000ee8000c1e1100 */
[----:B------:R-:W-:Y:S04]  /*69a20*/  STL [R1+0x25f4], R9 ;  /* 0x0025f40901007387 */ /* 0x000fe80000100800 */
[----:B------:R-:W4:Y:S04]  /*69a30*/  LDL.LU R11, [R1+0x26c4] ;  /* 0x0026c400010b7983 */ /* 0x000f280000300800 */
[----:B------:R-:W-:Y:S04]  /*69a40*/  STL [R1+0x25f0], R8 ;  /* 0x0025f00801007387 */ /* 0x000fe80000100800 */
[----:B--2---:R0:W-:Y:S04]  /*69a50*/  STL [R1+0x624], R10 ;  /* 0x0006240a01007387 */ /* 0x0041e80000100800 */
[----:B0-----:R-:W2:Y:S04]  /*69a60*/  LDL.LU R10, [R1+0x32e4] ;  /* 0x0032e400010a7983 */ /* 0x001ea80000300800 */
[----:B------:R-:W4:Y:S04]  /*69a70*/  LDL.LU R8, [R1+0x32e0] ;  /* 0x0032e00001087983 */ /* 0x000f280000300800 */
[----:B------:R-:W4:Y:S04]  /*69a80*/  LDL.LU R9, [R1+0x26b4] ;  /* 0x0026b40001097983 */ /* 0x000f280000300800 */
[----:B---3--:R0:W-:Y:S04]  /*69a90*/  STL [R1+0x61c], R7 ;  /* 0x00061c0701007387 */ /* 0x0081e80000100800 */
[----:B0-----:R-:W3:Y:S04]  /*69aa0*/  LDL.LU R7, [R1+0x32dc] ;  /* 0x0032dc0001077983 */ /* 0x001ee80000300800 */
[----:B------:R-:W3:Y:S04]  /*69ab0*/  LDL R18, [R1+0x25f8] ;  /* 0x0025f80001127983 */ /* 0x000ee80000100800 */
[----:B------:R-:W3:Y:S01]  /*69ac0*/  LDL R19, [R1+0x26c8] ;  /* 0x0026c80001137983 */ /* 0x000ee20000100800 */
[----:B------:R-:W-:-:S02]  /*69ad0*/  ISETP.GT.AND P3, PT, R16, 0xb, PT ;  /* 0x0000000b1000780c */ /* 0x000fc40003f64270 */
[----:B------:R-:W-:-:S05]  /*69ae0*/  IADD3 R12, P4, PT, R14, R12, RZ ;  /* 0x0000000c0e0c7210 */ /* 0x000fca0007f9e0ff */
[----:B------:R-:W-:Y:S01]  /*69af0*/  IMAD.X R44, R15, 0x1, R44, P4 ;  /* 0x000000010f2c7824 */ /* 0x000fe200020e062c */
[----:B--2---:R-:W-:Y:S02]  /*69b00*/  PRMT R10, RZ, 0x7610, R10 ;  /* 0x00007610ff0a7816 */ /* 0x004fe4000000000a */
[----:B----4-:R-:W-:Y:S02]  /*69b10*/  PRMT R8, RZ, 0x7610, R8 ;  /* 0x00007610ff087816 */ /* 0x010fe40000000008 */
[----:B---3--:R-:W-:-:S04]  /*69b20*/  @P5 LOP3.LUT R19, R19, R18, RZ, 0x3c, !PT ;  /* 0x0000001213135212 */ /* 0x008fc800078e3cff */
[----:B------:R-:W-:-:S04]  /*69b30*/  @P5 LOP3.LUT R18, R19, R18, RZ, 0x3c, !PT ;  /* 0x0000001213125212 */ /* 0x000fc800078e3cff */
[----:B------:R-:W-:-:S05]  /*69b40*/  @P5 LOP3.LUT R19, R19, R18, RZ, 0x3c, !PT ;  /* 0x0000001213135212 */ /* 0x000fca00078e3cff */
[----:B------:R0:W2:Y:S02]  /*69b50*/  @P5 LDG.E.U8 R10, desc[UR18][R18.64] ;  /* 0x00000012120a5981 */ /* 0x0000a4000c1e1100 */
[----:B0-----:R-:W-:Y:S02]  /*69b60*/  @P3 IMAD.MOV.U32 R18, RZ, RZ, R12 ;  /* 0x000000ffff123224 */ /* 0x001fe400078e000c */
[----:B------:R-:W-:-:S05]  /*69b70*/  @P3 IMAD.MOV.U32 R19, RZ, RZ, R44 ;  /* 0x000000ffff133224 */ /* 0x000fca00078e002c */
[----:B------:R-:W3:Y:S04]  /*69b80*/  @P3 LDG.E.U8 R8, desc[UR18][R18.64] ;  /* 0x0000001212083981 */ /* 0x000ee8000c1e1100 */
[----:B------:R-:W-:Y:S04]  /*69b90*/  STL [R1+0x26cc], R12 ;  /* 0x0026cc0c01007387 */ /* 0x000fe80000100800 */
[----:B--2---:R0:W-:Y:S04]  /*69ba0*/  STL [R1+0x614], R10 ;  /* 0x0006140a01007387 */ /* 0x0041e80000100800 */
[----:B0-----:R-:W2:Y:S04]  /*69bb0*/  LDL.LU R10, [R1+0x2604] ;  /* 0x00260400010a7983 */ /* 0x001ea80000300800 */
[----:B------:R0:W-:Y:S04]  /*69bc0*/  STL [R1+0x26bc], R44 ;  /* 0x0026bc2c01007387 */ /* 0x0001e80000100800 */
[----:B0-----:R-:W4:Y:S04]  /*69bd0*/  LDL.LU R44, [R1+0x32d8] ;  /* 0x0032d800012c7983 */ /* 0x001f280000300800 */
[----:B------:R-:W2:Y:S04]  /*69be0*/  LDL.LU R12, [R1+0x32d4] ;  /* 0x0032d400010c7983 */ /* 0x000ea80000300800 */
[----:B---3--:R0:W-:Y:S04]  /*69bf0*/  STL [R1+0x610], R8 ;  /* 0x0006100801007387 */ /* 0x0081e80000100800 */
[----:B0-----:R-:W3:Y:S04]  /*69c00*/  LDL.LU R8, [R1+0x32d0] ;  /* 0x0032d00001087983 */ /* 0x001ee80000300800 */
[----:B------:R-:W2:Y:S04]  /*69c10*/  LDL R18, [R1+0x25fc] ;  /* 0x0025fc0001127983 */ /* 0x000ea80000100800 */
[----:B------:R-:W2:Y:S01]  /*69c20*/  LDL R19, [R1+0x26c0] ;  /* 0x0026c00001137983 */ /* 0x000ea20000100800 */
[----:B------:R-:W-:-:S02]  /*69c30*/  PRMT R7, RZ, 0x7610, R7 ;  /* 0x00007610ff077816 */ /* 0x000fc40000000007 */
[----:B--2---:R-:W-:-:S04]  /*69c40*/  @P3 LOP3.LUT R19, R19, R18, RZ, 0x3c, !PT ;  /* 0x0000001213133212 */ /* 0x004fc800078e3cff */
[----:B------:R-:W-:-:S04]  /*69c50*/  @P3 LOP3.LUT R18, R19, R18, RZ, 0x3c, !PT ;  /* 0x0000001213123212 */ /* 0x000fc800078e3cff */
[----:B------:R-:W-:-:S05]  /*69c60*/  @P3 LOP3.LUT R19, R19, R18, RZ, 0x3c, !PT ;  /* 0x0000001213133212 */ /* 0x000fca00078e3cff */
[----:B------:R-:W2:Y:S01]  /*69c70*/  @P3 LDG.E.U8 R7, desc[UR18][R18.64] ;  /* 0x0000001212073981 */ /* 0x000ea2000c1e1100 */
[----:B------:R-:W-:Y:S02]  /*69c80*/  ISETP.GT.AND P4, PT, R16, 0xc, PT ;  /* 0x0000000c1000780c */ /* 0x000fe40003f84270 */
[C---:B------:R-:W-:Y:S01]  /*69c90*/  IADD3 R11, P5, PT, R14.reuse, R11, RZ ;  /* 0x0000000b0e0b7210 */ /* 0x040fe20007fbe0ff */
[----:B--2---:R0:W-:Y:S04]  /*69ca0*/  STL [R1+0x608], R7 ;  /* 0x0006080701007387 */ /* 0x0041e80000100800 */
[----:B0-----:R-:W2:Y:S04]  /*69cb0*/  LDL.LU R7, [R1+0x32cc] ;  /* 0x0032cc0001077983 */ /* 0x001ea80000300800 */
[----:B------:R-:W2:Y:S01]  /*69cc0*/  LDL.LU R19, [R1+0x2600] ;  /* 0x0026000001137983 */ /* 0x000ea20000300800 */
[----:B------:R-:W-:Y:S01]  /*69cd0*/  IADD3 R9, P3, PT, R14, R9, RZ ;  /* 0x000000090e097210 */ /* 0x000fe20007f7e0ff */
[----:B------:R-:W-:Y:S01]  /*69ce0*/  @P4 IMAD.MOV.U32 R18, RZ, RZ, R11 ;  /* 0x000000ffff124224 */ /* 0x000fe200078e000b */
[----:B---3--:R-:W-:Y:S01]  /*69cf0*/  PRMT R8, RZ, 0x7610, R8 ;  /* 0x00007610ff087816 */ /* 0x008fe20000000008 */
[----:B------:R-:W-:Y:S02]  /*69d00*/  STL [R1+0x26c4], R11 ;  /* 0x0026c40b01007387 */ /* 0x000fe40000100800 */
[----:B------:R-:W-:-:S02]  /*69d10*/  IMAD.X R10, R15, 0x1, R10, P3 ;  /* 0x000000010f0a7824 */ /* 0x000fc400018e060a */
[----:B------:R-:W-:Y:S04]  /*69d20*/  STL [R1+0x26dc], R14 ;  /* 0x0026dc0e01007387 */ /* 0x000fe80000100800 */
[----:B------:R-:W-:Y:S04]  /*69d30*/  STL [R1+0x2ca4], R14 ;  /* 0x002ca40e01007387 */ /* 0x000fe80000100800 */
[----:B------:R-:W-:Y:S01]  /*69d40*/  STL [R1+0x26b4], R9 ;  /* 0x0026b40901007387 */ /* 0x000fe20000100800 */
[----:B--2---:R-:W-:Y:S01]  /*69d50*/  IMAD.X R19, R15, 0x1, R19, P5 ;  /* 0x000000010f137824 */ /* 0x004fe200028e0613 */
[----:B------:R-:W-:-:S04]  /*69d60*/  PRMT R7, RZ, 0x7610, R7 ;  /* 0x00007610ff077816 */ /* 0x000fc80000000007 */
[----:B------:R0:W-:Y:S04]  /*69d70*/  STL [R1+0x2600], R19 ;  /* 0x0026001301007387 */ /* 0x0001e80000100800 */
[----:B------:R1:W2:Y:S02]  /*69d80*/  @P4 LDG.E.U8 R8, desc[UR18][R18.64] ;  /* 0x0000001212084981 */ /* 0x0002a4000c1e1100 */
[----:B-1----:R-:W-:Y:S02]  /*69d90*/  @P4 IMAD.MOV.U32 R18, RZ, RZ, R9 ;  /* 0x000000ffff124224 */ /* 0x002fe400078e0009 */
[----:B0-----:R-:W-:-:S05]  /*69da0*/  @P4 IMAD.MOV.U32 R19, RZ, RZ, R10 ;  /* 0x000000ffff134224 */ /* 0x001fca00078e000a */
[----:B------:R-:W3:Y:S04]  /*69db0*/  @P4 LDG.E.U8 R7, desc[UR18][R18.64] ;  /* 0x0000001212074981 */ /* 0x000ee8000c1e1100 */
        /* <DEDUP_REMOVED lines=130> */
[----:B------:R-:W4:Y:S04]  /*6a5e0*/  LDL.LU R11, [R1+0x32c8] ;  /* 0x0032c800010b7983 */ /* 0x000f280000300800 */
        /* <DEDUP_REMOVED lines=9> */
[----:B--2---:R-:W-:-:S11]  /*6a680*/  PRMT R8, RZ, 0x7610, R8 ;  /* 0x00007610ff087816 */ /* 0x004fd60000000008 */
[----:B---3--:R-:W-:-:S04]  /*6a690*/  @P5 LOP3.LUT R19, R19, R18, RZ, 0x3c, !PT ;  /* 0x0000001213135212 */ /* 0x008fc800078e3cff */
[----:B------:R-:W-:-:S04]  /*6a6a0*/  @P5 LOP3.LUT R18, R19, R18, RZ, 0x3c, !PT ;  /* 0x0000001213125212 */ /* 0x000fc800078e3cff */
[----:B------:R-:W-:-:S05]  /*6a6b0*/  @P5 LOP3.LUT R19, R19, R18, RZ, 0x3c, !PT ;  /* 0x0000001213135212 */ /* 0x000fca00078e3cff */
[----:B------:R-:W2:Y:S04]  /*6a6c0*/  @P5 LDG.E.U8 R8, desc[UR18][R18.64] ;  /* 0x0000001212085981 */ /* 0x000ea8000c1e1100 */
[----:B--2---:R0:W-:Y:S04]  /*6a6d0*/  STL [R1+0x5fc], R8 ;  /* 0x0005fc0801007387 */ /* 0x0041e80000100800 */
[----:B0-----:R-:W2:Y:S04]  /*6a6e0*/  LDL.LU R8, [R1+0x32b4] ;  /* 0x0032b40001087983 */ /* 0x001ea80000300800 */
[----:B------:R-:W3:Y:S04]  /*6a6f0*/  LDL R18, [R1+0x260c] ;  /* 0x00260c0001127983 */ /* 0x000ee80000100800 */
[----:B------:R-:W3:Y:S01]  /*6a700*/  LDL R19, [R1+0x26ac] ;  /* 0x0026ac0001137983 */ /* 0x000ee20000100800 */
[----:B------:R-:W-:-:S02]  /*6a710*/  PRMT R7, RZ, 0x7610, R7 ;  /* 0x00007610ff077816 */ /* 0x000fc40000000007 */
[----:B---3--:R-:W-:-:S04]  /*6a720*/  @P5 LOP3.LUT R19, R19, R18, RZ, 0x3c, !PT ;  /* 0x0000001213135212 */ /* 0x008fc800078e3cff */
[----:B------:R-:W-:-:S04]  /*6a730*/  @P5 LOP3.LUT R18, R19, R18, RZ, 0x3c, !PT ;  /* 0x0000001213125212 */ /* 0x000fc800078e3cff */
[----:B------:R-:W-:-:S05]  /*6a740*/  @P5 LOP3.LUT R19, R19, R18, RZ, 0x3c, !PT ;  /* 0x0000001213135212 */ /* 0x000fca00078e3cff */
[----:B------:R-:W3:Y:S01]  /*6a750*/  @P5 LDG.E.U8 R7, desc[UR18][R18.64] ;  /* 0x0000001212075981 */ /* 0x000ee2000c1e1100 */
[----:B------:R-:W-:-:S03]  /*6a760*/  ISETP.GT.AND P3, PT, R16, 0xe, PT ;  /* 0x0000000e1000780c */ /* 0x000fc60003f64270 */
        /* <DEDUP_REMOVED lines=8> */
[----:B------:R-:W2:Y:S04]  /*6a7f0*/  @P3 LDG.E.U8 R15, desc[UR18][R18.64] ;  /* 0x00000012120f3981 */ /* 0x000ea8000c1e1100 */
[----:B------:R-:W3:Y:S04]  /*6a800*/  LDL R18, [R1+0x2614] ;  /* 0x0026140001127983 */ /* 0x000ee80000100800 */
[----:B------:R-:W3:Y:S01]  /*6a810*/  LDL R19, [R1+0x26a4] ;  /* 0x0026a40001137983 */ /* 0x000ee20000100800 */
[----:B------:R-:W-:-:S03]  /*6a820*/  PRMT R14, RZ, 0x7610, R14 ;  /* 0x00007610ff0e7816 */ /* 0x000fc6000000000e */
[----:B--2---:R-:W-:Y:S01]  /*6a830*/  STL [R1+0x2cb0], R15 ;  /* 0x002cb00f01007387 */ /* 0x004fe20000100800 */
[----:B---3--:R-:W-:-:S04]  /*6a840*/  @P3 LOP3.LUT R19, R19, R18, RZ, 0x3c, !PT ;  /* 0x0000001213133212 */ /* 0x008fc800078e3cff */
[----:B------:R-:W-:-:S04]  /*6a850*/  @P3 LOP3.LUT R18, R19, R18, RZ, 0x3c, !PT ;  /* 0x0000001213123212 */ /* 0x000fc800078e3cff */
[----:B------:R-:W-:-:S05]  /*6a860*/  @P3 LOP3.LUT R19, R19, R18, RZ, 0x3c, !PT ;  /* 0x0000001213133212 */ /* 0x000fca00078e3cff */
[----:B------:R0:W2:Y:S04]  /*6a870*/  @P3 LDG.E.U8 R14, desc[UR18][R18.64] ;  /* 0x00000012120e3981 */ /* 0x0000a8000c1e1100 */
[----:B------:R-:W0:Y:S04]  /*6a880*/  LDL R18, [R1+0x2618] ;  /* 0x0026180001127983 */ /* 0x000e280000100800 */
[----:B------:R-:W0:Y:S01]  /*6a890*/  LDL R19, [R1+0x26a8] ;  /* 0x0026a80001137983 */ /* 0x000e220000100800 */
[----:B------:R-:W-:Y:S02]  /*6a8a0*/  ISETP.GT.AND P6, PT, R16, 0xf, PT ;  /* 0x0000000f1000780c */ /* 0x000fe40003fc4270 */
[----:B------:R-:W-:-:S11]  /*6a8b0*/  PRMT R8, RZ, 0x7610, R8 ;  /* 0x00007610ff087816 */ /* 0x000fd60000000008 */
[----:B0-----:R-:W-:-:S04]  /*6a8c0*/  @P6 LOP3.LUT R19, R19, R18, RZ, 0x3c, !PT ;  /* 0x0000001213136212 */ /* 0x001fc800078e3cff */
[----:B------:R-:W-:-:S04]  /*6a8d0*/  @P6 LOP3.LUT R18, R19, R18, RZ, 0x3c, !PT ;  /* 0x0000001213126212 */ /* 0x000fc800078e3cff */
[----:B------:R-:W-:-:S05]  /*6a8e0*/  @P6 LOP3.LUT R19, R19, R18, RZ, 0x3c, !PT ;  /* 0x0000001213136212 */ /* 0x000fca00078e3cff */
[----:B------:R-:W3:Y:S04]  /*6a8f0*/  @P6 LDG.E.U8 R8, desc[UR18][R18.64] ;  /* 0x0000001212086981 */ /* 0x000ee8000c1e1100 */
[----:B--2---:R-:W-:Y:S04]  /*6a900*/  STL [R1+0x2cb4], R14 ;  /* 0x002cb40e01007387 */ /* 0x004fe80000100800 */
[----:B---3--:R0:W-:Y:S04]  /*6a910*/  STL [R1+0x6c0], R8 ;  /* 0x0006c00801007387 */ /* 0x0081e80000100800 */
        /* <DEDUP_REMOVED lines=11> */
[----:B------:R-:W3:Y:S04]  /*6a9d0*/  LDL R18, [R1+0x261c] ;  /* 0x00261c0001127983 */ /* 0x000ee80000100800 */
[----:B------:R-:W3:Y:S01]  /*6a9e0*/  LDL R19, [R1+0x26a0] ;  /* 0x0026a00001137983 */ /* 0x000ee20000100800 */
[----:B--2---:R-:W-:-:S02]  /*6a9f0*/  PRMT R8, RZ, 0x7610, R8 ;  /* 0x00007610ff087816 */ /* 0x004fc40000000008 */
        /* <DEDUP_REMOVED lines=117> */
[----:B------:R0:W2:Y:S04]  /*6b150*/  @P3 LDG.E.U8 R0, desc[UR18][R18.64] ;  /* 0x0000001212003981 */ /* 0x0000a8000c1e1100 */
[----:B------:R-:W0:Y:S04]  /*6b160*/  LDL R18, [R1+0x2654] ;  /* 0x0026540001127983 */ /* 0x000e280000100800 */
[----:B------:R-:W0:Y:S01]  /*6b170*/  LDL R19, [R1+0x2658] ;  /* 0x0026580001137983 */ /* 0x000e220000100800 */
[----:B---3--:R-:W-:Y:S02]  /*6b180*/  PRMT R7, RZ, 0x7610, R7 ;  /* 0x00007610ff077816 */ /* 0x008fe40000000007 */
[----:B0-----:R-:W-:-:S04]  /*6b190*/  @P3 LOP3.LUT R19, R19, R18, RZ, 0x3c, !PT ;  /* 0x0000001213133212 */ /* 0x001fc800078e3cff */
[----:B------:R-:W-:-:S04]  /*6b1a0*/  @P3 LOP3.LUT R18, R19, R18, RZ, 0x3c, !PT ;  /* 0x0000001213123212 */ /* 0x000fc800078e3cff */
[----:B------:R-:W-:-:S05]  /*6b1b0*/  @P3 LOP3.LUT R19, R19, R18, RZ, 0x3c, !PT ;  /* 0x0000001213133212 */ /* 0x000fca00078e3cff */
[----:B------:R-:W3:Y:S04]  /*6b1c0*/  @P3 LDG.E.U8 R7, desc[UR18][R18.64] ;  /* 0x0000001212073981 */ /* 0x000ee8000c1e1100 */
[----:B--2---:R-:W-:Y:S01]  /*6b1d0*/  STL [R1+0x2cb8], R0 ;  /* 0x002cb80001007387 */ /* 0x004fe20000100800 */
[----:B------:R-:W-:-:S03]  /*6b1e0*/  ISETP.GT.AND P6, PT, R16, 0x17, PT ;  /* 0x000000171000780c */ /* 0x000fc60003fc4270 */
        /* <DEDUP_REMOVED lines=8> */
[----:B------:R-:W3:Y:S04]  /*6b270*/  @P6 LDG.E.U8 R8, desc[UR18][R18.64] ;  /* 0x0000001212086981 */ /* 0x000ee8000c1e1100 */
        /* <DEDUP_REMOVED lines=8> */
[----:B------:R-:W2:Y:S01]  /*6b300*/  @P6 LDG.E.U8 R7, desc[UR18][R18.64] ;  /* 0x0000001212076981 */ /* 0x000ea2000c1e1100 */
[----:B------:R-:W-:-:S03]  /*6b310*/  ISETP.GT.AND P4, PT, R16, 0x18, PT ;  /* 0x000000181000780c */ /* 0x000fc60003f84270 */
        /* <DEDUP_REMOVED lines=123> */
[----:B------:R-:W2:Y:S04]  /*6bad0*/  LDL R18, [R1+0x2504] ;  /* 0x0025040001127983 */ /* 0x000ea80000100800 */
[----:B------:R-:W2:Y:S01]  /*6bae0*/  LDL R19, [R1+0x2508] ;  /* 0x0025080001137983 */ /* 0x000ea20000100800 */
[----:B------:R-:W-:-:S03]  /*6baf0*/  PRMT R15, RZ, 0x7610, R15 ;  /* 0x00007610ff0f7816 */ /* 0x000fc6000000000f */
[----:B---3--:R-:W-:Y:S01]  /*6bb00*/  STL [R1+0x2cbc], R14 ;  /* 0x002cbc0e01007387 */ /* 0x008fe20000100800 */
[----:B--2---:R-:W-:-:S04]  /*6bb10*/  @P3 LOP3.LUT R19, R19, R18, RZ, 0x3c, !PT ;  /* 0x0000001213133212 */ /* 0x004fc800078e3cff */
        /* <DEDUP_REMOVED lines=153> */
[----:B------:R0:W3:Y:S04]  /*6c4b0*/  @P3 LDG.E.U8 R0, desc[UR18][R18.64] ;  /* 0x0000001212003981 */ /* 0x0000e8000c1e1100 */
[----:B------:R-:W0:Y:S04]  /*6c4c0*/  LDL R18, [R1+0x247c] ;  /* 0x00247c0001127983 */ /* 0x000e280000100800 */
[----:B------:R-:W0:Y:S01]  /*6c4d0*/  LDL R19, [R1+0x2488] ;  /* 0x0024880001137983 */ /* 0x000e220000100800 */
[----:B------:R-:W-:Y:S02]  /*6c4e0*/  ISETP.GT.AND P6, PT, R16, 0x27, PT ;  /* 0x000000271000780c */ /* 0x000fe40003fc4270 */
[----:B------:R-:W-:-:S11]  /*6c4f0*/  PRMT R8, RZ, 0x7610, R8 ;  /* 0x00007610ff087816 */ /* 0x000fd60000000008 */
[----:B0-----:R-:W-:-:S04]  /*6c500*/  @P6 LOP3.LUT R19, R19, R18, RZ, 0x3c, !PT ;  /* 0x0000001213136212 */ /* 0x001fc800078e3cff */
[----:B------:R-:W-:-:S04]  /*6c510*/  @P6 LOP3.LUT R18, R19, R18, RZ, 0x3c, !PT ;  /* 0x0000001213126212 */ /* 0x000fc800078e3cff */
[----:B------:R-:W-:-:S05]  /*6c520*/  @P6 LOP3.LUT R19, R19, R18, RZ, 0x3c, !PT ;  /* 0x0000001213136212 */ /* 0x000fca00078e3cff */
[----:B------:R-:W2:Y:S04]  /*6c530*/  @P6 LDG.E.U8 R8, desc[UR18][R18.64] ;  /* 0x0000001212086981 */ /* 0x000ea8000c1e1100 */
[----:B---3--:R-:W-:Y:S04]  /*6c540*/  STL [R1+0x2cc4], R0 ;  /* 0x002cc40001007387 */ /* 0x008fe80000100800 */
        /* <DEDUP_REMOVED lines=1935> */
[----:B----4-:R-:W-:-:S02]  /*73e40*/  PRMT R9, RZ, 0x7610, R9 ;  /* 0x00007610ff097816 */ /* 0x010fc40000000009 */
[----:B---3--:R-:W-:-:S04]  /*73e50*/  @P5 LOP3.LUT R19, R19, R18, RZ, 0x3c, !PT ;  /* 0x0000001213135212 */ /* 0x008fc800078e3cff */
[----:B------:R-:W-:-:S04]  /*73e60*/  @P5 LOP3.LUT R18, R19, R18, RZ, 0x3c, !PT ;  /* 0x0000001213125212 */ /* 0x000fc800078e3cff */
[----:B------:R-:W-:-:S05]  /*73e70*/  @P5 LOP3.LUT R19, R19, R18, RZ, 0x3c, !PT ;  /* 0x0000001213135212 */ /* 0x000fca00078e3cff */
[----:B------:R-:W3:Y:S01]  /*73e80*/  @P5 LDG.E.U8 R9, desc[UR18][R18.64] ;  /* 0x0000001212095981 */ /* 0x000ee2000c1e1100 */
[----:B------:R-:W-:-:S03]  /*73e90*/  ISETP.GT.AND P3, PT, R16, 0x8e, PT ;  /* 0x0000008e1000780c */ /* 0x000fc60003f64270 */
[----:B---3--:R0:W-:Y:S04]  /*73ea0*/  STL [R1+0x1c0], R9 ;  /* 0x0001c00901007387 */ /* 0x0081e80000100800 */
[----:B0-----:R-:W3:Y:S04]  /*73eb0*/  LDL.LU R9, [R1+0x2ee4] ;  /* 0x002ee40001097983 */ /* 0x001ee80000300800 */
[----:B------:R-:W4:Y:S04]  /*73ec0*/  LDL R18, [R1+0x1ad4] ;  /* 0x001ad40001127983 */ /* 0x000f280000100800 */
[----:B------:R-:W4:Y:S01]  /*73ed0*/  LDL R19, [R1+0x1ad8] ;  /* 0x001ad80001137983 */ /* 0x000f220000100800 */
[----:B------:R-:W-:-:S02]  /*73ee0*/  PRMT R10, RZ, 0x7610, R10 ;  /* 0x00007610ff0a7816 */ /* 0x000fc4000000000a */
[----:B----4-:R-:W-:-:S04]  /*73ef0*/  @P3 LOP3.LUT R19, R19, R18, RZ, 0x3c, !PT ;  /* 0x0000001213133212 */ /* 0x010fc800078e3cff */
[----:B------:R-:W-:-:S04]  /*73f00*/  @P3 LOP3.LUT R18, R19, R18, RZ, 0x3c, !PT ;  /* 0x0000001213123212 */ /* 0x000fc800078e3cff */
[----:B------:R-:W-:-:S05]  /*73f10*/  @P3 LOP3.LUT R19, R19, R18, RZ, 0x3c, !PT ;  /* 0x0000001213133212 */ /* 0x000fca00078e3cff */
[----:B------:R-:W4:Y:S04]  /*73f20*/  @P3 LDG.E.U8 R10, desc[UR18][R18.64] ;  /* 0x00000012120a3981 */ /* 0x000f28000c1e1100 */
[----:B----4-:R0:W-:Y:S04]  /*73f30*/  STL [R1+0x474], R10 ;  /* 0x0004740a01007387 */ /* 0x0101e80000100800 */
[----:B0-----:R-:W4:Y:S04]  /*73f40*/  LDL.LU R10, [R1+0x2ee0] ;  /* 0x002ee000010a7983 */ /* 0x001f280000300800 */
[----:B------:R-:W2:Y:S04]  /*73f50*/  LDL R18, [R1+0x1adc] ;  /* 0x001adc0001127983 */ /* 0x000ea80000100800 */
[----:B------:R-:W2:Y:S01]  /*73f60*/  LDL R19, [R1+0x1ae0] ;  /* 0x001ae00001137983 */ /* 0x000ea20000100800 */
[----:B------:R-:W-:-:S02]  /*73f70*/  PRMT R11, RZ, 0x7610, R11 ;  /* 0x00007610ff0b7816 */ /* 0x000fc4000000000b */
[----:B--2---:R-:W-:-:S04]  /*73f80*/  @P3 LOP3.LUT R19, R19, R18, RZ, 0x3c, !PT ;  /* 0x0000001213133212 */ /* 0x004fc800078e3cff */
[----:B------:R-:W-:-:S04]  /*73f90*/  @P3 LOP3.LUT R18, R19, R18, RZ, 0x3c, !PT ;  /* 0x0000001213123212 */ /* 0x000fc800078e3cff */
[----:B------:R-:W-:-:S05]  /*73fa0*/  @P3 LOP3.LUT R19, R19, R18, RZ, 0x3c, !PT ;  /* 0x0000001213133212 */ /* 0x000fca00078e3cff */
[----:B------:R-:W2:Y:S01]  /*73fb0*/  @P3 LDG.E.U8 R11, desc[UR18][R18.64] ;  /* 0x00000012120b3981 */ /* 0x000ea2000c1e1100 */
[----:B------:R-:W-:-:S03]  /*73fc0*/  ISETP.GT.AND P4, PT, R16, 0x8f, PT ;  /* 0x0000008f1000780c */ /* 0x000fc60003f84270 */
[----:B--2---:R0:W-:Y:S04]  /*73fd0*/  STL [R1+0x46c], R11 ;  /* 0x00046c0b01007387 */ /* 0x0041e80000100800 */
[----:B0-----:R-:W2:Y:S04]  /*73fe0*/  LDL.LU R11, [R1+0x2edc] ;  /* 0x002edc00010b7983 */ /* 0x001ea80000300800 */
[----:B------:R-:W2:Y:S04]  /*73ff0*/  LDL R18, [R1+0x1ae4] ;  /* 0x001ae40001127983 */ /* 0x000ea80000100800 */
[----:B------:R-:W2:Y:S01]  /*74000*/  LDL R19, [R1+0x1ae8] ;  /* 0x001ae80001137983 */ /* 0x000ea20000100800 */
[----:B------:R-:W-:-:S02]  /*74010*/  PRMT R12, RZ, 0x7610, R12 ;  /* 0x00007610ff0c7816 */ /* 0x000fc4000000000c */
[----:B--2---:R-:W-:-:S04]  /*74020*/  @P4 LOP3.LUT R19, R19, R18, RZ, 0x3c, !PT ;  /* 0x0000001213134212 */ /* 0x004fc800078e3cff */
[----:B------:R-:W-:-:S04]  /*74030*/  @P4 LOP3.LUT R18, R19, R18, RZ, 0x3c, !PT ;  /* 0x0000001213124212 */ /* 0x000fc800078e3cff */
[----:B------:R-:W-:-:S05]  /*74040*/  @P4 LOP3.LUT R19, R19, R18, RZ, 0x3c, !PT ;  /* 0x0000001213134212 */ /* 0x000fca00078e3cff */
[----:B------:R-:W2:Y:S04]  /*74050*/  @P4 LDG.E.U8 R12, desc[UR18][R18.64] ;  /* 0x00000012120c4981 */ /* 0x000ea8000c1e1100 */
        /* <DEDUP_REMOVED lines=241> */
[----:B------:R-:W4:Y:S04]  /*74f70*/  @P5 LDG.E.U8 R88, desc[UR18][R18.64] ;  /* 0x0000001212585981 */ /* 0x000f28000c1e1100 */
[----:B---3--:R-:W-:Y:S04]  /*74f80*/  STL [R1+0x2d68], R10 ;  /* 0x002d680a01007387 */ /* 0x008fe80000100800 */
[----:B----4-:R0:W-:Y:S04]  /*74f90*/  STL [R1+0x158], R88 ;  /* 0x0001585801007387 */ /* 0x0101e80000100800 */
[----:B0-----:R-:W3:Y:S04]  /*74fa0*/  LDL.LU R88, [R1+0x2e80] ;  /* 0x002e800001587983 */ /* 0x001ee80000300800 */
[----:B------:R-:W4:Y:S04]  /*74fb0*/  LDL R18, [R1+0x1bbc] ;  /* 0x001bbc0001127983 */ /* 0x000f280000100800 */
[----:B------:R-:W4:Y:S01]  /*74fc0*/  LDL R19, [R1+0x1bc0] ;  /* 0x001bc00001137983 */ /* 0x000f220000100800 */
[----:B------:R-:W-:-:S02]  /*74fd0*/  PRMT R11, RZ, 0x7610, R11 ;  /* 0x00007610ff0b7816 */ /* 0x000fc4000000000b */
[----:B----4-:R-:W-:-:S04]  /*74fe0*/  @P5 LOP3.LUT R19, R19, R18, RZ, 0x3c, !PT ;  /* 0x0000001213135212 */ /* 0x010fc800078e3cff */
[----:B------:R-:W-:-:S04]  /*74ff0*/  @P5 LOP3.LUT R18, R19, R18, RZ, 0x3c, !PT ;  /* 0x0000001213125212 */ /* 0x000fc800078e3cff */
[----:B------:R-:W-:-:S05]  /*75000*/  @P5 LOP3.LUT R19, R19, R18, RZ, 0x3c, !PT ;  /* 0x0000001213135212 */ /* 0x000fca00078e3cff */
[----:B------:R0:W4:Y:S04]  /*75010*/  @P5 LDG.E.U8 R11, desc[UR18][R18.64] ;  /* 0x00000012120b5981 */ /* 0x000128000c1e1100 */
[----:B------:R-:W0:Y:S04]  /*75020*/  LDL R18, [R1+0x1bc4] ;  /* 0x001bc40001127983 */ /* 0x000e280000100800 */
[----:B------:R-:W0:Y:S01]  /*75030*/  LDL R19, [R1+0x1bc8] ;  /* 0x001bc80001137983 */ /* 0x000e220000100800 */
[----:B------:R-:W-:Y:S02]  /*75040*/  ISETP.GT.AND P3, PT, R16, 0x9d, PT ;  /* 0x0000009d1000780c */ /* 0x000fe40003f64270 */
[----:B------:R-:W-:-:S11]  /*75050*/  PRMT R15, RZ, 0x7610, R15 ;  /* 0x00007610ff0f7816 */ /* 0x000fd6000000000f */
[----:B0-----:R-:W-:-:S04]  /*75060*/  @P3 LOP3.LUT R19, R19, R18, RZ, 0x3c, !PT ;  /* 0x0000001213133212 */ /* 0x001fc800078e3cff */
[----:B------:R-:W-:-:S04]  /*75070*/  @P3 LOP3.LUT R18, R19, R18, RZ, 0x3c, !PT ;  /* 0x0000001213123212 */ /* 0x000fc800078e3cff */
[----:B------:R-:W-:Y:S01]  /*75080*/  @P3 LOP3.LUT R19, R19, R18, RZ, 0x3c, !PT ;  /* 0x0000001213133212 */ /* 0x000fe200078e3cff */
[----:B----4-:R-:W-:Y:S04]  /*75090*/  STL [R1+0x2d64], R11 ;  /* 0x002d640b01007387 */ /* 0x010fe80000100800 */
[----:B------:R0:W4:Y:S04]  /*750a0*/  @P3 LDG.E.U8 R15, desc[UR18][R18.64] ;  /* 0x00000012120f3981 */ /* 0x000128000c1e1100 */
[----:B------:R-:W0:Y:S04]  /*750b0*/  LDL R18, [R1+0x1bcc] ;  /* 0x001bcc0001127983 */ /* 0x000e280000100800 */
[----:B------:R-:W0:Y:S01]  /*750c0*/  LDL R19, [R1+0x1bd0] ;  /* 0x001bd00001137983 */ /* 0x000e220000100800 */
[----:B------:R-:W-:-:S02]  /*750d0*/  PRMT R12, RZ, 0x7610, R12 ;  /* 0x00007610ff0c7816 */ /* 0x000fc4000000000c */
[----:B0-----:R-:W-:-:S04]  /*750e0*/  @P3 LOP3.LUT R19, R19, R18, RZ, 0x3c, !PT ;  /* 0x0000001213133212 */ /* 0x001fc800078e3cff */
[----:B------:R-:W-:-:S04]  /*750f0*/  @P3 LOP3.LUT R18, R19, R18, RZ, 0x3c, !PT ;  /* 0x0000001213123212 */ /* 0x000fc800078e3cff */
[----:B------:R-:W-:Y:S01]  /*75100*/  @P3 LOP3.LUT R19, R19, R18, RZ, 0x3c, !PT ;  /* 0x0000001213133212 */ /* 0x000fe200078e3cff */
[----:B----4-:R-:W-:Y:S04]  /*75110*/  STL [R1+0x2ce4], R15 ;  /* 0x002ce40f01007387 */ /* 0x010fe80000100800 */
[----:B------:R0:W4:Y:S04]  /*75120*/  @P3 LDG.E.U8 R12, desc[UR18][R18.64] ;  /* 0x00000012120c3981 */ /* 0x000128000c1e1100 */
[----:B------:R-:W0:Y:S04]  /*75130*/  LDL R18, [R1+0x1bd4] ;  /* 0x001bd40001127983 */ /* 0x000e280000100800 */
[----:B------:R-:W0:Y:S01]  /*75140*/  LDL R19, [R1+0x1bd8] ;  /* 0x001bd80001137983 */ /* 0x000e220000100800 */
[----:B------:R-:W-:-:S02]  /*75150*/  ISETP.GT.AND P4, PT, R16, 0x9e, PT ;  /* 0x0000009e1000780c */ /* 0x000fc40003f84270 */
[----:B------:R-:W-:-:S11]  /*75160*/  PRMT R87, RZ, 0x7610, R87 ;  /* 0x00007610ff577816 */ /* 0x000fd60000000057 */
[----:B0-----:R-:W-:-:S04]  /*75170*/  @P4 LOP3.LUT R19, R19, R18, RZ, 0x3c, !PT ;  /* 0x0000001213134212 */ /* 0x001fc800078e3cff */
[----:B------:R-:W-:-:S04]  /*75180*/  @P4 LOP3.LUT R18, R19, R18, RZ, 0x3c, !PT ;  /* 0x0000001213124212 */ /* 0x000fc800078e3cff */
[----:B------:R-:W-:-:S05]  /*75190*/  @P4 LOP3.LUT R19, R19, R18, RZ, 0x3c, !PT ;  /* 0x0000001213134212 */ /* 0x000fca00078e3cff */
[----:B------:R-:W2:Y:S04]  /*751a0*/  @P4 LDG.E.U8 R87, desc[UR18][R18.64] ;  /* 0x0000001212574981 */ /* 0x000ea8000c1e1100 */
[----:B----4-:R-:W-:Y:S04]  /*751b0*/  STL [R1+0x2ce8], R12 ;  /* 0x002ce80c01007387 */ /* 0x010fe80000100800 */
[----:B--2---:R0:W-:Y:S04]  /*751c0*/  STL [R1+0x3f0], R87 ;  /* 0x0003f05701007387 */ /* 0x0041e80000100800 */
[----:B0-----:R-:W2:Y:S04]  /*751d0*/  LDL.LU R87, [R1+0x2e7c] ;  /* 0x002e7c0001577983 */ /* 0x001ea80000300800 */
[----:B------:R-:W4:Y:S04]  /*751e0*/  LDL R18, [R1+0x1bdc] ;  /* 0x001bdc0001127983 */ /* 0x000f280000100800 */
[----:B------:R-:W4:Y:S01]  /*751f0*/  LDL R19, [R1+0x1be0] ;  /* 0x001be00001137983 */ /* 0x000f220000100800 */
[----:B------:R-:W-:-:S02]  /*75200*/  PRMT R86, RZ, 0x7610, R86 ;  /* 0x00007610ff567816 */ /* 0x000fc40000000056 */
[----:B----4-:R-:W-:-:S04]  /*75210*/  @P4 LOP3.LUT R19, R19, R18, RZ, 0x3c, !PT ;  /* 0x0000001213134212 */ /* 0x010fc800078e3cff */
[----:B------:R-:W-:-:S04]  /*75220*/  @P4 LOP3.LUT R18, R19, R18, RZ, 0x3c, !PT ;  /* 0x0000001213124212 */ /* 0x000fc800078e3cff */
[----:B------:R-:W-:-:S05]  /*75230*/  @P4 LOP3.LUT R19, R19, R18, RZ, 0x3c, !PT ;  /* 0x0000001213134212 */ /* 0x000fca00078e3cff */
[----:B------:R-:W4:Y:S01]  /*75240*/  @P4 LDG.E.U8 R86, desc[UR18][R18.64] ;  /* 0x0000001212564981 */ /* 0x000f22000c1e1100 */
[----:B------:R-:W-:-:S03]  /*75250*/  ISETP.GT.AND P5, PT, R16, 0x9f, PT ;  /* 0x0000009f1000780c */ /* 0x000fc60003fa4270 */
        /* <DEDUP_REMOVED lines=125> */
[----:B------:R-:W-:Y:S02]  /*75a30*/  PRMT R14, RZ, 0x7610, R14 ;  /* 0x00007610ff0e7816 */ /* 0x000fe4000000000e */
[----:B0-----:R-:W-:-:S04]  /*75a40*/  @P5 LOP3.LUT R19, R19, R18, RZ, 0x3c, !PT ;  /* 0x0000001213135212 */ /* 0x001fc800078e3cff */
[----:B------:R-:W-:-:S04]  /*75a50*/  @P5 LOP3.LUT R18, R19, R18, RZ, 0x3c, !PT ;  /* 0x0000001213125212 */ /* 0x000fc800078e3cff */
[----:B------:R-:W-:Y:S01]  /*75a60*/  @P5 LOP3.LUT R19, R19, R18, RZ, 0x3c, !PT ;  /* 0x0000001213135212 */ /* 0x000fe200078e3cff */
[----:B--2---:R-:W-:Y:S04]  /*75a70*/  STL [R1+0x2cec], R0 ;  /* 0x002cec0001007387 */ /* 0x004fe80000100800 */
[----:B------:R0:W2:Y:S04]  /*75a80*/  @P5 LDG.E.U8 R14, desc[UR18][R18.64] ;  /* 0x00000012120e5981 */ /* 0x0000a8000c1e1100 */
[----:B------:R-:W0:Y:S04]  /*75a90*/  LDL R18, [R1+0x1c54] ;  /* 0x001c540001127983 */ /* 0x000e280000100800 */
[----:B------:R-:W0:Y:S01]  /*75aa0*/  LDL R19, [R1+0x1c58] ;  /* 0x001c580001137983 */ /* 0x000e220000100800 */
[----:B------:R-:W-:-:S02]  /*75ab0*/  ISETP.GT.AND P3, PT, R16, 0xa6, PT ;  /* 0x000000a61000780c */ /* 0x000fc40003f64270 */
        /* <DEDUP_REMOVED lines=409> */
[----:B--2---:R0:W-:Y:S04]  /*77450*/  STL [R1+0x6c], R44 ;  /* 0x00006c2c01007387 */ /* 0x0041e80000100800 */
[----:B0-----:R-:W2:Y:S04]  /*77460*/  LDL R44, [R1+0x1dd8] ;  /* 0x001dd800012c7983 */ /* 0x001ea80000100800 */
        /* <DEDUP_REMOVED lines=24> */
[----:B------:R-:W-:Y:S02]  /*775f0*/  ISETP.GT.AND P4, PT, R16, 0xbe, PT ;  /* 0x000000be1000780c */ /* 0x000fe40003f84270 */
[----:B--2---:R-:W-:-:S04]  /*77600*/  @P3 LOP3.LUT R19, R19, R18, RZ, 0x3c, !PT ;  /* 0x0000001213133212 */ /* 0x004fc800078e3cff */
[----:B------:R-:W-:-:S04]  /*77610*/  @P3 LOP3.LUT R18, R19, R18, RZ, 0x3c, !PT ;  /* 0x0000001213123212 */ /* 0x000fc800078e3cff */
[----:B------:R-:W-:-:S05]  /*77620*/  @P3 LOP3.LUT R19, R19, R18, RZ, 0x3c, !PT ;  /* 0x0000001213133212 */ /* 0x000fca00078e3cff */
[----:B------:R0:W2:Y:S04]  /*77630*/  @P3 LDG.E.U8 R14, desc[UR18][R18.64] ;  /* 0x00000012120e3981 */ /* 0x0000a8000c1e1100 */
[----:B------:R-:W3:Y:S01]  /*77640*/  LDL R19, [R1+0x1dd4] ;  /* 0x001dd40001137983 */ /* 0x000ee20000100800 */
[----:B------:R-:W-:Y:S01]  /*77650*/  PRMT R25, RZ, 0x7610, R25 ;  /* 0x00007610ff197816 */ /* 0x000fe20000000019 */
[----:B0-----:R-:W-:Y:S02]  /*77660*/  @P4 IMAD.MOV.U32 R18, RZ, RZ, R44 ;  /* 0x000000ffff124224 */ /* 0x001fe400078e002c */
[----:B--2---:R-:W-:Y:S01]  /*77670*/  STL [R1+0x2d00], R14 ;  /* 0x002d000e01007387 */ /* 0x004fe20000100800 */
[----:B------:R-:W-:-:S03]  /*77680*/  PRMT R61, RZ, 0x7610, R61 ;  /* 0x00007610ff3d7816 */ /* 0x000fc6000000003d */
[----:B------:R-:W2:Y:S04]  /*77690*/  LDL R44, [R1+0x1dfc] ;  /* 0x001dfc00012c7983 */ /* 0x000ea80000100800 */
[----:B---3--:R0:W3:Y:S04]  /*776a0*/  @P4 LDG.E.U8 R25, desc[UR18][R18.64] ;  /* 0x0000001212194981 */ /* 0x0080e8000c1e1100 */
[----:B------:R-:W0:Y:S04]  /*776b0*/  LDL R18, [R1+0x1ddc] ;  /* 0x001ddc0001127983 */ /* 0x000e280000100800 */
[----:B------:R-:W0:Y:S02]  /*776c0*/  LDL R19, [R1+0x1de0] ;  /* 0x001de00001137983 */ /* 0x000e240000100800 */
[----:B0-----:R-:W-:-:S04]  /*776d0*/  @P4 LOP3.LUT R19, R19, R18, RZ, 0x3c, !PT ;  /* 0x0000001213134212 */ /* 0x001fc800078e3cff */
[----:B------:R-:W-:-:S04]  /*776e0*/  @P4 LOP3.LUT R18, R19, R18, RZ, 0x3c, !PT ;  /* 0x0000001213124212 */ /* 0x000fc800078e3cff */
[----:B------:R-:W-:-:S05]  /*776f0*/  @P4 LOP3.LUT R19, R19, R18, RZ, 0x3c, !PT ;  /* 0x0000001213134212 */ /* 0x000fca00078e3cff */
[----:B------:R-:W2:Y:S04]  /*77700*/  @P4 LDG.E.U8 R61, desc[UR18][R18.64] ;  /* 0x00000012123d4981 */ /* 0x000ea8000c1e1100 */
[----:B---3--:R0:W-:Y:S04]  /*77710*/  STL [R1+0x2ec], R25 ;  /* 0x0002ec1901007387 */ /* 0x0081e80000100800 */
[----:B0-----:R-:W3:Y:S04]  /*77720*/  LDL R25, [R1+0x1e00] ;  /* 0x001e000001197983 */ /* 0x001ee80000100800 */
[----:B--2---:R0:W-:Y:S04]  /*77730*/  STL [R1+0x2e4], R61 ;  /* 0x0002e43d01007387 */ /* 0x0041e80000100800 */
[----:B0-----:R-:W2:Y:S04]  /*77740*/  LDL.LU R61, [R1+0x2db8] ;  /* 0x002db800013d7983 */ /* 0x001ea80000300800 */
[----:B------:R-:W2:Y:S04]  /*77750*/  LDL R18, [R1+0x1de4] ;  /* 0x001de40001127983 */ /* 0x000ea80000100800 */
[----:B------:R-:W2:Y:S01]  /*77760*/  LDL R19, [R1+0x1de8] ;  /* 0x001de80001137983 */ /* 0x000ea20000100800 */
[----:B------:R-:W-:-:S02]  /*77770*/  ISETP.GT.AND P3, PT, R16, 0xbf, PT ;  /* 0x000000bf1000780c */ /* 0x000fc40003f64270 */
[----:B------:R-:W-:-:S11]  /*77780*/  PRMT R63, RZ, 0x7610, R63 ;  /* 0x00007610ff3f7816 */ /* 0x000fd6000000003f */
        /* <DEDUP_REMOVED lines=22> */
[----:B------:R3:W2:Y:S01]  /*778f0*/  @P4 LDG.E.U8 R75, desc[UR18][R18.64] ;  /* 0x00000012124b4981 */ /* 0x0006a2000c1e1100 */
[----:B------:R-:W-:Y:S01]  /*77900*/  PRMT R10, RZ, 0x7610, R10 ;  /* 0x00007610ff0a7816 */ /* 0x000fe2000000000a */
[----:B---3--:R-:W-:Y:S02]  /*77910*/  @P4 IMAD.MOV.U32 R18, RZ, RZ, R25 ;  /* 0x000000ffff124224 */ /* 0x008fe400078e0019 */
[----:B------:R-:W-:-:S05]  /*77920*/  @P4 IMAD.MOV.U32 R19, RZ, RZ, R44 ;  /* 0x000000ffff134224 */ /* 0x000fca00078e002c */
[----:B------:R0:W3:Y:S04]  /*77930*/  @P4 LDG.E.U8 R10, desc[UR18][R18.64] ;  /* 0x00000012120a4981 */ /* 0x0000e8000c1e1100 */
[----:B--2---:R1:W-:Y:S04]  /*77940*/  STL [R1+0x58], R75 ;  /* 0x0000584b01007387 */ /* 0x0043e80000100800 */
[----:B-1----:R-:W2:Y:S04]  /*77950*/  LDL.LU R75, [R1+0x2dac] ;  /* 0x002dac00014b7983 */ /* 0x002ea80000300800 */
[----:B------:R-:W0:Y:S04]  /*77960*/  LDL R18, [R1+0x1e04] ;  /* 0x001e040001127983 */ /* 0x000e280000100800 */
[----:B------:R-:W0:Y:S01]  /*77970*/  LDL R19, [R1+0x1e08] ;  /* 0x001e080001137983 */ /* 0x000e220000100800 */
[----:B------:R-:W-:-:S02]  /*77980*/  ISETP.GT.AND P3, PT, R16, 0xc1, PT ;  /* 0x000000c11000780c */ /* 0x000fc40003f64270 */
[----:B------:R-:W-:Y:S01]  /*77990*/  PRMT R77, RZ, 0x7610, R77 ;  /* 0x00007610ff4d7816 */ /* 0x000fe2000000004d */
[----:B------:R-:W2:Y:S04]  /*779a0*/  LDL R44, [R1+0x1e24] ;  /* 0x001e2400012c7983 */ /* 0x000ea80000100800 */
[----:B------:R-:W2:Y:S06]  /*779b0*/  LDL R25, [R1+0x1e28] ;  /* 0x001e280001197983 */ /* 0x000eac0000100800 */
        /* <DEDUP_REMOVED lines=27> */
[----:B------:R-:W-:-:S02]  /*77b70*/  ISETP.GT.AND P3, PT, R16, 0xc3, PT ;  /* 0x000000c31000780c */ /* 0x000fc40003f64270 */
[----:B------:R-:W-:Y:S02]  /*77b80*/  PRMT R81, RZ, 0x7610, R81 ;  /* 0x00007610ff517816 */ /* 0x000fe40000000051 */
[----:B------:R-:W-:Y:S02]  /*77b90*/  PRMT R83, RZ, 0x7610, R83 ;  /* 0x00007610ff537816 */ /* 0x000fe40000000053 */
[----:B--2---:R-:W-:-:S04]  /*77ba0*/  @P4 LOP3.LUT R19, R19, R18, RZ, 0x3c, !PT ;  /* 0x0000001213134212 */ /* 0x004fc800078e3cff */
[----:B------:R-:W-:-:S04]  /*77bb0*/  @P4 LOP3.LUT R18, R19, R18, RZ, 0x3c, !PT ;  /* 0x0000001213124212 */ /* 0x000fc800078e3cff */
[----:B------:R-:W-:-:S05]  /*77bc0*/  @P4 LOP3.LUT R19, R19, R18, RZ, 0x3c, !PT ;  /* 0x0000001213134212 */ /* 0x000fca00078e3cff */
[----:B------:R0:W2:Y:S02]  /*77bd0*/  @P4 LDG.E.U8 R81, desc[UR18][R18.64] ;  /* 0x0000001212514981 */ /* 0x0000a4000c1e1100 */
[----:B0-----:R-:W-:Y:S02]  /*77be0*/  @P3 IMAD.MOV.U32 R18, RZ, RZ, R25 ;  /* 0x000000ffff123224 */ /* 0x001fe400078e0019 */
[----:B------:R-:W-:-:S05]  /*77bf0*/  @P3 IMAD.MOV.U32 R19, RZ, RZ, R44 ;  /* 0x000000ffff133224 */ /* 0x000fca00078e002c */
[----:B------:R-:W3:Y:S04]  /*77c00*/  @P3 LDG.E.U8 R83, desc[UR18][R18.64] ;  /* 0x0000001212533981 */ /* 0x000ee8000c1e1100 */
[----:B--2---:R0:W-:Y:S04]  /*77c10*/  STL [R1+0x44], R81 ;  /* 0x0000445101007387 */ /* 0x0041e80000100800 */
[----:B0-----:R-:W2:Y:S04]  /*77c20*/  LDL.LU R81, [R1+0x2da0] ;  /* 0x002da00001517983 */ /* 0x001ea80000300800 */
[----:B------:R-:W2:Y:S04]  /*77c30*/  LDL R44, [R1+0x1e44] ;  /* 0x001e4400012c7983 */ /* 0x000ea80000100800 */
[----:B------:R-:W2:Y:S04]  /*77c40*/  LDL R25, [R1+0x1e48] ;  /* 0x001e480001197983 */ /* 0x000ea80000100800 */
        /* <DEDUP_REMOVED lines=10> */
[----:B------:R-:W-:Y:S01]  /*77cf0*/  PRMT R34, RZ, 0x7610, R34 ;  /* 0x00007610ff227816 */ /* 0x000fe20000000022 */
[----:B--2---:R0:W-:Y:S04]  /*77d00*/  STL [R1+0x3c], R85 ;  /* 0x00003c5501007387 */ /* 0x0041e80000100800 */
[----:B0-----:R-:W2:Y:S04]  /*77d10*/  LDL.LU R85, [R1+0x2d98] ;  /* 0x002d980001557983 */ /* 0x001ea80000300800 */
[----:B------:R-:W2:Y:S02]  /*77d20*/  LDL R19, [R1+0x1e34] ;  /* 0x001e340001137983 */ /* 0x000ea40000100800 */
[----:B------:R-:W-:Y:S01]  /*77d30*/  @P4 IMAD.MOV.U32 R18, RZ, RZ, R46 ;  /* 0x000000ffff124224 */ /* 0x000fe200078e002e */
[----:B------:R-:W-:-:S02]  /*77d40*/  PRMT R11, RZ, 0x7610, R11 ;  /* 0x00007610ff0b7816 */ /* 0x000fc4000000000b */
[----:B------:R-:W-:Y:S02]  /*77d50*/  ISETP.GT.AND P3, PT, R16, 0xc5, PT ;  /* 0x000000c51000780c */ /* 0x000fe40003f64270 */
[----:B------:R-:W-:Y:S01]  /*77d60*/  PRMT R0, RZ, 0x7610, R0 ;  /* 0x00007610ff007816 */ /* 0x000fe20000000000 */
[----:B------:R-:W3:Y:S04]  /*77d70*/  LDL R46, [R1+0x1e54] ;  /* 0x001e5400012e7983 */ /* 0x000ee80000100800 */
[----:B--2---:R0:W2:Y:S04]  /*77d80*/  @P4 LDG.E.U8 R34, desc[UR18][R18.64] ;  /* 0x0000001212224981 */ /* 0x0040a8000c1e1100 */
[----:B------:R-:W0:Y:S04]  /*77d90*/  LDL R18, [R1+0x1e3c] ;  /* 0x001e3c0001127983 */ /* 0x000e280000100800 */
[----:B------:R-:W0:Y:S02]  /*77da0*/  LDL R19, [R1+0x1e40] ;  /* 0x001e400001137983 */ /* 0x000e240000100800 */
[----:B0-----:R-:W-:-:S04]  /*77db0*/  @P4 LOP3.LUT R19, R19, R18, RZ, 0x3c, !PT ;  /* 0x0000001213134212 */ /* 0x001fc800078e3cff */
[----:B------:R-:W-:-:S04]  /*77dc0*/  @P4 LOP3.LUT R18, R19, R18, RZ, 0x3c, !PT ;  /* 0x0000001213124212 */ /* 0x000fc800078e3cff */
[----:B------:R-:W-:-:S05]  /*77dd0*/  @P4 LOP3.LUT R19, R19, R18, RZ, 0x3c, !PT ;  /* 0x0000001213134212 */ /* 0x000fca00078e3cff */
[----:B------:R0:W3:Y:S04]  /*77de0*/  @P4 LDG.E.U8 R11, desc[UR18][R18.64] ;  /* 0x00000012120b4981 */ /* 0x0000e8000c1e1100 */
[----:B--2---:R1:W-:Y:S01]  /*77df0*/  STL [R1+0x38], R34 ;  /* 0x0000382201007387 */ /* 0x0043e20000100800 */
[----:B0-----:R-:W-:Y:S02]  /*77e00*/  @P3 IMAD.MOV.U32 R18, RZ, RZ, R25 ;  /* 0x000000ffff123224 */ /* 0x001fe400078e0019 */
[----:B------:R-:W-:Y:S01]  /*77e10*/  @P3 IMAD.MOV.U32 R19, RZ, RZ, R44 ;  /* 0x000000ffff133224 */ /* 0x000fe200078e002c */
[----:B-1----:R-:W2:Y:S04]  /*77e20*/  LDL R34, [R1+0x1e58] ;  /* 0x001e580001227983 */ /* 0x002ea80000100800 */
[----:B------:R0:W2:Y:S04]  /*77e30*/  @P3 LDG.E.U8 R0, desc[UR18][R18.64] ;  /* 0x0000001212003981 */ /* 0x0000a8000c1e1100 */
[----:B---3--:R-:W-:Y:S04]  /*77e40*/  STL [R1+0x2d6c], R11 ;  /* 0x002d6c0b01007387 */ /* 0x008fe80000100800 */
[----:B------:R-:W0:Y:S04]  /*77e50*/  LDL R18, [R1+0x1e4c] ;  /* 0x001e4c0001127983 */ /* 0x000e280000100800 */
[----:B------:R-:W0:Y:S01]  /*77e60*/  LDL R19, [R1+0x1e50] ;  /* 0x001e500001137983 */ /* 0x000e220000100800 */
[----:B------:R-:W-:-:S02]  /*77e70*/  ISETP.GT.AND P4, PT, R16, 0xc6, PT ;  /* 0x000000c61000780c */ /* 0x000fc40003f84270 */
[----:B------:R-:W-:Y:S02]  /*77e80*/  PRMT R15, RZ, 0x7610, R15 ;  /* 0x00007610ff0f7816 */ /* 0x000fe4000000000f */
[----:B------:R-:W-:Y:S01]  /*77e90*/  PRMT R13, RZ, 0x7610, R13 ;  /* 0x00007610ff0d7816 */ /* 0x000fe2000000000d */
[----:B------:R-:W3:Y:S04]  /*77ea0*/  LDL R44, [R1+0x1e64] ;  /* 0x001e6400012c7983 */ /* 0x000ee80000100800 */
[----:B------:R-:W2:Y:S01]  /*77eb0*/  LDL R25, [R1+0x1e68] ;  /* 0x001e680001197983 */ /* 0x000ea20000100800 */
[----:B0-----:R-:W-:-:S04]  /*77ec0*/  @P3 LOP3.LUT R19, R19, R18, RZ, 0x3c, !PT ;  /* 0x0000001213133212 */ /* 0x001fc800078e3cff */
[----:B------:R-:W-:-:S04]  /*77ed0*/  @P3 LOP3.LUT R18, R19, R18, RZ, 0x3c, !PT ;  /* 0x0000001213123212 */ /* 0x000fc800078e3cff */
[----:B------:R-:W-:-:S05]  /*77ee0*/  @P3 LOP3.LUT R19, R19, R18, RZ, 0x3c, !PT ;  /* 0x0000001213133212 */ /* 0x000fca00078e3cff */
[----:B------:R2:W3:Y:S02]  /*77ef0*/  @P3 LDG.E.U8 R15, desc[UR18][R18.64] ;  /* 0x00000012120f3981 */ /* 0x0004e4000c1e1100 */
[----:B--2---:R-:W-:Y:S02]  /*77f00*/  @P4 IMAD.MOV.U32 R18, RZ, RZ, R34 ;  /* 0x000000ffff124224 */ /* 0x004fe400078e0022 */
[----:B------:R-:W-:-:S05]  /*77f10*/  @P4 IMAD.MOV.U32 R19, RZ, RZ, R46 ;  /* 0x000000ffff134224 */ /* 0x000fca00078e002e */
[----:B------:R-:W2:Y:S04]  /*77f20*/  @P4 LDG.E.U8 R13, desc[UR18][R18.64] ;  /* 0x00000012120d4981 */ /* 0x000ea8000c1e1100 */
[----:B------:R-:W-:Y:S04]  /*77f30*/  STL [R1+0x2d04], R0 ;  /* 0x002d040001007387 */ /* 0x000fe80000100800 */
[----:B---3--:R-:W-:Y:S04]  /*77f40*/  STL [R1+0x2d08], R15 ;  /* 0x002d080f01007387 */ /* 0x008fe80000100800 */
[----:B------:R-:W3:Y:S04]  /*77f50*/  LDL R46, [R1+0x1e74] ;  /* 0x001e7400012e7983 */ /* 0x000ee80000100800 */
[----:B------:R-:W3:Y:S04]  /*77f60*/  LDL R34, [R1+0x1e78] ;  /* 0x001e780001227983 */ /* 0x000ee80000100800 */
        /* <DEDUP_REMOVED lines=9> */
[----:B------:R0:W2:Y:S01]  /*78000*/  @P4 LDG.E.U8 R2, desc[UR18][R18.64] ;  /* 0x0000001212024981 */ /* 0x0000a2000c1e1100 */
[----:B------:R-:W-:Y:S01]  /*78010*/  PRMT R14, RZ, 0x7610, R14 ;  /* 0x00007610ff0e7816 */ /* 0x000fe2000000000e */
[----:B0-----:R-:W-:Y:S02]  /*78020*/  @P3 IMAD.MOV.U32 R18, RZ, RZ, R25 ;  /* 0x000000ffff123224 */ /* 0x001fe400078e0019 */
[----:B------:R-:W-:-:S05]  /*78030*/  @P3 IMAD.MOV.U32 R19, RZ, RZ, R44 ;  /* 0x000000ffff133224 */ /* 0x000fca00078e002c */
[----:B------:R0:W3:Y:S04]  /*78040*/  @P3 LDG.E.U8 R14, desc[UR18][R18.64] ;  /* 0x00000012120e3981 */ /* 0x0000e8000c1e1100 */
[----:B--2---:R-:W-:Y:S04]  /*78050*/  STL [R1+0x2a4], R2 ;  /* 0x0002a40201007387 */ /* 0x004fe80000100800 */
[----:B------:R-:W0:Y:S04]  /*78060*/  LDL R18, [R1+0x1e6c] ;  /* 0x001e6c0001127983 */ /* 0x000e280000100800 */
[----:B------:R-:W0:Y:S01]  /*78070*/  LDL R19, [R1+0x1e70] ;  /* 0x001e700001137983 */ /* 0x000e220000100800 */
[----:B------:R-:W-:-:S02]  /*78080*/  PRMT R47, RZ, 0x7610, R47 ;  /* 0x00007610ff2f7816 */ /* 0x000fc4000000002f */
[----:B------:R-:W-:Y:S02]  /*78090*/  ISETP.GT.AND P4, PT, R16, 0xc8, PT ;  /* 0x000000c81000780c */ /* 0x000fe40003f84270 */
[----:B------:R-:W-:Y:S01]  /*780a0*/  PRMT R21, RZ, 0x7610, R21 ;  /* 0x00007610ff157816 */ /* 0x000fe20000000015 */
[----:B------:R-:W2:Y:S04]  /*780b0*/  LDL R44, [R1+0x1e80] ;  /* 0x001e8000012c7983 */ /* 0x000ea80000100800 */
[----:B------:R-:W2:Y:S01]  /*780c0*/  LDL R25, [R1+0x1e84] ;  /* 0x001e840001197983 */ /* 0x000ea20000100800 */
[----:B0-----:R-:W-:-:S04]  /*780d0*/  @P3 LOP3.LUT R19, R19, R18, RZ, 0x3c, !PT ;  /* 0x0000001213133212 */ /* 0x001fc800078e3cff */
[----:B------:R-:W-:-:S04]  /*780e0*/  @P3 LOP3.LUT R18, R19, R18, RZ, 0x3c, !PT ;  /* 0x0000001213123212 */ /* 0x000fc800078e3cff */
[----:B------:R-:W-:-:S05]  /*780f0*/  @P3 LOP3.LUT R19, R19, R18, RZ, 0x3c, !PT ;  /* 0x0000001213133212 */ /* 0x000fca00078e3cff */
[----:B------:R0:W2:Y:S04]  /*78100*/  @P3 LDG.E.U8 R47, desc[UR18][R18.64] ;  /* 0x00000012122f3981 */ /* 0x0000a8000c1e1100 */
[----:B---3--:R1:W-:Y:S01]  /*78110*/  STL [R1+0x29c], R14 ;  /* 0x00029c0e01007387 */ /* 0x0083e20000100800 */
[----:B0-----:R-:W-:Y:S02]  /*78120*/  @P4 IMAD.MOV.U32 R18, RZ, RZ, R34 ;  /* 0x000000ffff124224 */ /* 0x001fe400078e0022 */
[----:B------:R-:W-:Y:S01]  /*78130*/  @P4 IMAD.MOV.U32 R19, RZ, RZ, R46 ;  /* 0x000000ffff134224 */ /* 0x000fe200078e002e */
[----:B-1----:R-:W3:Y:S04]  /*78140*/  LDL R14, [R1+0x1e88] ;  /* 0x001e8800010e7983 */ /* 0x002ee80000100800 */
[----:B------:R0:W3:Y:S04]  /*78150*/  @P4 LDG.E.U8 R21, desc[UR18][R18.64] ;  /* 0x0000001212154981 */ /* 0x0000e8000c1e1100 */
[----:B--2---:R1:W-:Y:S04]  /*78160*/  STL [R1+0x294], R47 ;  /* 0x0002942f01007387 */ /* 0x0043e80000100800 */
[----:B------:R-:W2:Y:S01]  /*78170*/  LDL R19, [R1+0x1e7c] ;  /* 0x001e7c0001137983 */ /* 0x000ea20000100800 */
[----:B------:R-:W-:Y:S01]  /*78180*/  PRMT R43, RZ, 0x7610, R43 ;  /* 0x00007610ff2b7816 */ /* 0x000fe2000000002b */
[----:B0-----:R-:W-:-:S02]  /*78190*/  @P4 IMAD.MOV.U32 R18, RZ, RZ, R44 ;  /* 0x000000ffff124224 */ /* 0x001fc400078e002c */
[----:B------:R-:W3:Y:S04]  /*781a0*/  LDL R46, [R1+0x1e90] ;  /* 0x001e9000012e7983 */ /* 0x000ee80000100800 */
[----:B------:R-:W4:Y:S04]  /*781b0*/  LDL R34, [R1+0x1e94] ;  /* 0x001e940001227983 */ /* 0x000f280000100800 */
[----:B-1----:R-:W4:Y:S04]  /*781c0*/  LDL R47, [R1+0x1e8c] ;  /* 0x001e8c00012f7983 */ /* 0x002f280000100800 */
[----:B--2---:R0:W2:Y:S01]  /*781d0*/  @P4 LDG.E.U8 R43, desc[UR18][R18.64] ;  /* 0x00000012122b4981 */ /* 0x0040a2000c1e1100 */
[----:B------:R-:W-:-:S03]  /*781e0*/  ISETP.GT.AND P3, PT, R16, 0xc9, PT ;  /* 0x000000c91000780c */ /* 0x000fc60003f64270 */
[----:B---3--:R1:W-:Y:S04]  /*781f0*/  STL [R1+0x28], R21 ;  /* 0x0000281501007387 */ /* 0x0083e80000100800 */
[----:B------:R-:W3:Y:S04]  /*78200*/  LDL R44, [R1+0x1e9c] ;  /* 0x001e9c00012c7983 */ /* 0x000ee80000100800 */
[----:B-1----:R-:W3:Y:S01]  /*78210*/  LDL R21, [R1+0x1e98] ;  /* 0x001e980001157983 */ /* 0x002ee20000100800 */
[----:B------:R-:W-:Y:S01]  /*78220*/  PRMT R8, RZ, 0x7610, R8 ;  /* 0x00007610ff087816 */ /* 0x000fe20000000008 */
[----:B0-----:R-:W-:-:S02]  /*78230*/  @P3 IMAD.MOV.U32 R18, RZ, RZ, R14 ;  /* 0x000000ffff123224 */ /* 0x001fc400078e000e */
[----:B------:R-:W-:Y:S01]  /*78240*/  @P3 IMAD.MOV.U32 R19, RZ, RZ, R25 ;  /* 0x000000ffff133224 */ /* 0x000fe200078e0019 */
[----:B------:R-:W-:-:S04]  /*78250*/  PRMT R38, RZ, 0x7610, R38 ;  /* 0x00007610ff267816 */ /* 0x000fc80000000026 */
[----:B------:R0:W3:Y:S02]  /*78260*/  @P3 LDG.E.U8 R8, desc[UR18][R18.64] ;  /* 0x0000001212083981 */ /* 0x0000e4000c1e1100 */
[----:B0-----:R-:W-:Y:S02]  /*78270*/  @P3 IMAD.MOV.U32 R18, RZ, RZ, R46 ;  /* 0x000000ffff123224 */ /* 0x001fe400078e002e */
[----:B----4-:R-:W-:-:S05]  /*78280*/  @P3 IMAD.MOV.U32 R19, RZ, RZ, R47 ;  /* 0x000000ffff133224 */ /* 0x010fca00078e002f */
[----:B------:R3:W4:Y:S04]  /*78290*/  @P3 LDG.E.U8 R38, desc[UR18][R18.64] ;  /* 0x0000001212263981 */ /* 0x000728000c1e1100 */
[----:B--2---:R0:W-:Y:S04]  /*782a0*/  STL [R1+0x24], R43 ;  /* 0x0000242b01007387 */ /* 0x0041e80000100800 */
[----:B------:R-:W2:Y:S04]  /*782b0*/  LDL R25, [R1+0x1ea4] ;  /* 0x001ea40001197983 */ /* 0x000ea80000100800 */
[----:B------:R-:W2:Y:S04]  /*782c0*/  LDL R14, [R1+0x1ea8] ;  /* 0x001ea800010e7983 */ /* 0x000ea80000100800 */
[----:B0-----:R-:W2:Y:S01]  /*782d0*/  LDL R43, [R1+0x1ea0] ;  /* 0x001ea000012b7983 */ /* 0x001ea20000100800 */
[----:B------:R-:W-:-:S02]  /*782e0*/  ISETP.GT.AND P4, PT, R16, 0xca, PT ;  /* 0x000000ca1000780c */ /* 0x000fc40003f84270 */
[----:B------:R-:W-:Y:S02]  /*782f0*/  PRMT R0, RZ, 0x7610, R0 ;  /* 0x00007610ff007816 */ /* 0x000fe40000000000 */
[----:B------:R-:W-:Y:S02]  /*78300*/  ISETP.GT.AND P3, PT, R16, 0xcb, PT ;  /* 0x000000cb1000780c */ /* 0x000fe40003f64270 */
[----:B------:R-:W-:-:S07]  /*78310*/  PRMT R40, RZ, 0x7610, R40 ;  /* 0x00007610ff287816 */ /* 0x000fce0000000028 */
[----:B---3--:R-:W-:Y:S02]  /*78320*/  @P4 IMAD.MOV.U32 R18, RZ, RZ, R21 ;  /* 0x000000ffff124224 */ /* 0x008fe400078e0015 */
[----:B------:R-:W-:-:S05]  /*78330*/  @P4 IMAD.MOV.U32 R19, RZ, RZ, R34 ;  /* 0x000000ffff134224 */ /* 0x000fca00078e0022 */
[----:B------:R0:W3:Y:S01]  /*78340*/  @P4 LDG.E.U8 R0, desc[UR18][R18.64] ;  /* 0x0000001212004981 */ /* 0x0000e2000c1e1100 */
[----:B------:R-:W-:Y:S01]  /*78350*/  PRMT R20, RZ, 0x7610, R20 ;  /* 0x00007610ff147816 */ /* 0x000fe20000000014 */
[----:B0-----:R-:W-:Y:S02]  /*78360*/  @P4 IMAD.MOV.U32 R19, RZ, RZ, R44 ;  /* 0x000000ffff134224 */ /* 0x001fe400078e002c */
[----:B----4-:R0:W-:Y:S04]  /*78370*/  STL [R1+0x1c], R38 ;  /* 0x00001c2601007387 */ /* 0x0101e80000100800 */
[----:B------:R-:W4:Y:S04]  /*78380*/  LDL R34, [R1+0x1eb0] ;  /* 0x001eb00001227983 */ /* 0x000f280000100800 */
[----:B------:R-:W4:Y:S04]  /*78390*/  LDL R21, [R1+0x1eb4] ;  /* 0x001eb40001157983 */ /* 0x000f280000100800 */
[----:B0-----:R-:W4:Y:S01]  /*783a0*/  LDL R38, [R1+0x1eac] ;  /* 0x001eac0001267983 */ /* 0x001f220000100800 */
[----:B--2---:R-:W-:-:S05]  /*783b0*/  @P4 IMAD.MOV.U32 R18, RZ, RZ, R43 ;  /* 0x000000ffff124224 */ /* 0x004fca00078e002b */
[----:B------:R0:W2:Y:S02]  /*783c0*/  @P4 LDG.E.U8 R40, desc[UR18][R18.64] ;  /* 0x0000001212284981 */ /* 0x0000a4000c1e1100 */
[----:B0-----:R-:W-:Y:S02]  /*783d0*/  @P3 IMAD.MOV.U32 R18, RZ, RZ, R14 ;  /* 0x000000ffff123224 */ /* 0x001fe400078e000e */
[----:B------:R-:W-:-:S05]  /*783e0*/  @P3 IMAD.MOV.U32 R19, RZ, RZ, R25 ;  /* 0x000000ffff133224 */ /* 0x000fca00078e0019 */
[----:B------:R4:W2:Y:S04]  /*783f0*/  @P3 LDG.E.U8 R20, desc[UR18][R18.64] ;  /* 0x0000001212143981 */ /* 0x0008a8000c1e1100 */
[----:B---3--:R0:W-:Y:S04]  /*78400*/  STL [R1+0x18], R0 ;  /* 0x0000180001007387 */ /* 0x0081e80000100800 */
[----:B0-----:R-:W3:Y:S01]  /*78410*/  LDL R0, [R1+0x1eb8] ;  /* 0x001eb80001007983 */ /* 0x001ee20000100800 */
[----:B----4-:R-:W-:Y:S02]  /*78420*/  @P3 IMAD.MOV.U32 R18, RZ, RZ, R34 ;  /* 0x000000ffff123224 */ /* 0x010fe400078e0022 */
[----:B------:R-:W-:Y:S01]  /*78430*/  @P3 IMAD.MOV.U32 R19, RZ, RZ, R38 ;  /* 0x000000ffff133224 */ /* 0x000fe200078e0026 */
[----:B--2---:R0:W-:Y:S04]  /*78440*/  STL [R1+0x14], R40 ;  /* 0x0000142801007387 */ /* 0x0041e80000100800 */
[----:B------:R-:W2:Y:S04]  /*78450*/  LDL R25, [R1+0x1ec0] ;  /* 0x001ec00001197983 */ /* 0x000ea80000100800 */
[----:B------:R-:W4:Y:S04]  /*78460*/  LDL R14, [R1+0x1ec8] ;  /* 0x001ec800010e7983 */ /* 0x000f280000100800 */
[----:B0-----:R-:W4:Y:S04]  /*78470*/  LDL R40, [R1+0x1ebc] ;  /* 0x001ebc0001287983 */ /* 0x001f280000100800 */
[----:B------:R0:W-:Y:S04]  /*78480*/  STL [R1+0x10], R20 ;  /* 0x0000101401007387 */ /* 0x0001e80000100800 */
[----:B------:R-:W4:Y:S04]  /*78490*/  LDL R38, [R1+0x1ecc] ;  /* 0x001ecc0001267983 */ /* 0x000f280000100800 */
[----:B------:R-:W4:Y:S04]  /*784a0*/  LDL R34, [R1+0x1ed0] ;  /* 0x001ed00001227983 */ /* 0x000f280000100800 */
[----:B0-----:R-:W4:Y:S01]  /*784b0*/  LDL R20, [R1+0x1ec4] ;  /* 0x001ec40001147983 */ /* 0x001f220000100800 */
[----:B------:R-:W-:-:S02]  /*784c0*/  ISETP.GT.AND P4, PT, R16, 0xcc, PT ;  /* 0x000000cc1000780c */ /* 0x000fc40003f84270 */
[----:B------:R-:W-:Y:S02]  /*784d0*/  PRMT R11, RZ, 0x7610, R11 ;  /* 0x00007610ff0b7816 */ /* 0x000fe4000000000b */
[----:B------:R-:W-:-:S04]  /*784e0*/  PRMT R42, RZ, 0x7610, R42 ;  /* 0x00007610ff2a7816 */ /* 0x000fc8000000002a */
[----:B------:R3:W4:Y:S01]  /*784f0*/  @P3 LDG.E.U8 R11, desc[UR18][R18.64] ;  /* 0x00000012120b3981 */ /* 0x000722000c1e1100 */
[----:B------:R-:W-:Y:S02]  /*78500*/  ISETP.GT.AND P3, PT, R16, 0xcd, PT ;  /* 0x000000cd1000780c */ /* 0x000fe40003f64270 */
[----:B------:R-:W-:Y:S02]  /*78510*/  PRMT R15, RZ, 0x7610, R15 ;  /* 0x00007610ff0f7816 */ /* 0x000fe4000000000f */
[----:B---3--:R-:W-:Y:S02]  /*78520*/  @P4 IMAD.MOV.U32 R18, RZ, RZ, R0 ;  /* 0x000000ffff124224 */ /* 0x008fe400078e0000 */
[----:B------:R-:W-:Y:S01]  /*78530*/  @P4 IMAD.MOV.U32 R19, RZ, RZ, R21 ;  /* 0x000000ffff134224 */ /* 0x000fe200078e0015 */
[----:B------:R-:W-:Y:S02]  /*78540*/  PRMT R12, RZ, 0x7610, R12 ;  /* 0x00007610ff0c7816 */ /* 0x000fe4000000000c */
[----:B------:R-:W-:Y:S01]  /*78550*/  PRMT R93, RZ, 0x7610, R93 ;  /* 0x00007610ff5d7816 */ /* 0x000fe2000000005d */
[----:B------:R-:W3:Y:S04]  /*78560*/  LDL R21, [R1+0x1ed4] ;  /* 0x001ed40001157983 */ /* 0x000ee80000100800 */
[----:B------:R2:W3:Y:S04]  /*78570*/  @P4 LDG.E.U8 R42, desc[UR18][R18.64] ;  /* 0x00000012122a4981 */ /* 0x0004e8000c1e1100 */
[----:B------:R-:W3:Y:S01]  /*78580*/  LDL R0, [R1+0x1ed8] ;  /* 0x001ed80001007983 */ /* 0x000ee20000100800 */
[----:B--2---:R-:W-:-:S03]  /*78590*/  @P4 IMAD.MOV.U32 R18, RZ, RZ, R25 ;  /* 0x000000ffff124224 */ /* 0x004fc600078e0019 */
[----:B------:R-:W2:Y:S01]  /*785a0*/  LDL R25, [R1+0x1ee0] ;  /* 0x001ee00001197983 */ /* 0x000ea20000100800 */
[----:B----4-:R-:W-:-:S03]  /*785b0*/  @P4 IMAD.MOV.U32 R19, RZ, RZ, R40 ;  /* 0x000000ffff134224 */ /* 0x010fc600078e0028 */
[----:B------:R-:W4:Y:S04]  /*785c0*/  LDL R40, [R1+0x1edc] ;  /* 0x001edc0001287983 */ /* 0x000f280000100800 */
[----:B------:R0:W2:Y:S02]  /*785d0*/  @P4 LDG.E.U8 R15, desc[UR18][R18.64] ;  /* 0x00000012120f4981 */ /* 0x0000a4000c1e1100 */
[----:B0-----:R-:W-:Y:S02]  /*785e0*/  @P3 IMAD.MOV.U32 R18, RZ, RZ, R14 ;  /* 0x000000ffff123224 */ /* 0x001fe400078e000e */
[----:B------:R-:W2:Y:S01]  /*785f0*/  LDL R14, [R1+0x1ee8] ;  /* 0x001ee800010e7983 */ /* 0x000ea20000100800 */
[----:B------:R-:W-:-:S03]  /*78600*/  @P3 IMAD.MOV.U32 R19, RZ, RZ, R20 ;  /* 0x000000ffff133224 */ /* 0x000fc600078e0014 */
[----:B------:R-:W2:Y:S04]  /*78610*/  LDL R20, [R1+0x1ee4] ;  /* 0x001ee40001147983 */ /* 0x000ea80000100800 */
[----:B------:R0:W2:Y:S02]  /*78620*/  @P3 LDG.E.U8 R12, desc[UR18][R18.64] ;  /* 0x00000012120c3981 */ /* 0x0000a4000c1e1100 */
[----:B0-----:R-:W-:Y:S02]  /*78630*/  @P3 IMAD.MOV.U32 R18, RZ, RZ, R34 ;  /* 0x000000ffff123224 */ /* 0x001fe400078e0022 */
[----:B------:R-:W-:-:S05]  /*78640*/  @P3 IMAD.MOV.U32 R19, RZ, RZ, R38 ;  /* 0x000000ffff133224 */ /* 0x000fca00078e0026 */
[----:B------:R-:W3:Y:S01]  /*78650*/  @P3 LDG.E.U8 R93, desc[UR18][R18.64] ;  /* 0x00000012125d3981 */ /* 0x000ee2000c1e1100 */
[----:B------:R-:W-:-:S03]  /*78660*/  ISETP.GT.AND P4, PT, R16, 0xce, PT ;  /* 0x000000ce1000780c */ /* 0x000fc60003f84270 */
[----:B--2---:R-:W-:Y:S04]  /*78670*/  STL [R1+0x2d0c], R12 ;  /* 0x002d0c0c01007387 */ /* 0x004fe80000100800 */
[----:B---3--:R-:W-:Y:S04]  /*78680*/  STL [R1+0x2d10], R93 ;  /* 0x002d105d01007387 */ /* 0x008fe80000100800 */
[----:B------:R-:W2:Y:S04]  /*78690*/  LDL R38, [R1+0x1eec] ;  /* 0x001eec0001267983 */ /* 0x000ea80000100800 */
[----:B------:R-:W3:Y:S01]  /*786a0*/  LDL R34, [R1+0x1ef0] ;  /* 0x001ef00001227983 */ /* 0x000ee20000100800 */
[----:B------:R-:W-:-:S02]  /*786b0*/  PRMT R41, RZ, 0x7610, R41 ;  /* 0x00007610ff297816 */ /* 0x000fc40000000029 */
[----:B------:R-:W-:Y:S01]  /*786c0*/  ISETP.GT.AND P3, PT, R16, 0xcf, PT ;  /* 0x000000cf1000780c */ /* 0x000fe20003f64270 */
[----:B------:R-:W-:Y:S02]  /*786d0*/  @P4 IMAD.MOV.U32 R18, RZ, RZ, R0 ;  /* 0x000000ffff124224 */ /* 0x000fe400078e0000 */
[----:B------:R-:W-:Y:S01]  /*786e0*/  @P4 IMAD.MOV.U32 R19, RZ, RZ, R21 ;  /* 0x000000ffff134224 */ /* 0x000fe200078e0015 */
[----:B------:R-:W-:Y:S02]  /*786f0*/  PRMT R22, RZ, 0x7610, R22 ;  /* 0x00007610ff167816 */ /* 0x000fe40000000016 */
[----:B------:R-:W-:Y:S02]  /*78700*/  PRMT R39, RZ, 0x7610, R39 ;  /* 0x00007610ff277816 */ /* 0x000fe40000000027 */
[----:B------:R-:W-:Y:S01]  /*78710*/  PRMT R31, RZ, 0x7610, R31 ;  /* 0x00007610ff1f7816 */ /* 0x000fe2000000001f */
[----:B------:R-:W3:Y:S04]  /*78720*/  LDL R21, [R1+0x1ef4] ;  /* 0x001ef40001157983 */ /* 0x000ee80000100800 */
[----:B------:R0:W3:Y:S04]  /*78730*/  @P4 LDG.E.U8 R41, desc[UR18][R18.64] ;  /* 0x0000001212294981 */ /* 0x0000e8000c1e1100 */
[----:B------:R-:W3:Y:S01]  /*78740*/  LDL R0, [R1+0x1ef8] ;  /* 0x001ef80001007983 */ /* 0x000ee20000100800 */
[----:B0-----:R-:W-:-:S02]  /*78750*/  @P4 IMAD.MOV.U32 R18, RZ, RZ, R25 ;  /* 0x000000ffff124224 */ /* 0x001fc400078e0019 */
[----:B----4-:R-:W-:Y:S01]  /*78760*/  @P4 IMAD.MOV.U32 R19, RZ, RZ, R40 ;  /* 0x000000ffff134224 */ /* 0x010fe200078e0028 */
[----:B------:R-:W4:Y:S04]  /*78770*/  LDL R25, [R1+0x1efc] ;  /* 0x001efc0001197983 */ /* 0x000f280000100800 */
[----:B------:R0:W4:Y:S02]  /*78780*/  @P4 LDG.E.U8 R22, desc[UR18][R18.64] ;  /* 0x0000001212164981 */ /* 0x000124000c1e1100 */
[----:B0-----:R-:W-:Y:S02]  /*78790*/  @P3 IMAD.MOV.U32 R18, RZ, RZ, R14 ;  /* 0x000000ffff123224 */ /* 0x001fe400078e000e */
[----:B------:R-:W-:-:S05]  /*787a0*/  @P3 IMAD.MOV.U32 R19, RZ, RZ, R20 ;  /* 0x000000ffff133224 */ /* 0x000fca00078e0014 */
[----:B------:R2:W4:Y:S02]  /*787b0*/  @P3 LDG.E.U8 R39, desc[UR18][R18.64] ;  /* 0x0000001212273981 */ /* 0x000524000c1e1100 */
[----:B--2---:R-:W-:Y:S02]  /*787c0*/  @P3 IMAD.MOV.U32 R19, RZ, RZ, R38 ;  /* 0x000000ffff133224 */ /* 0x004fe400078e0026 */
[----:B---3--:R-:W-:-:S05]  /*787d0*/  @P3 IMAD.MOV.U32 R18, RZ, RZ, R34 ;  /* 0x000000ffff123224 */ /* 0x008fca00078e0022 */
[----:B------:R-:W2:Y:S04]  /*787e0*/  @P3 LDG.E.U8 R31, desc[UR18][R18.64] ;  /* 0x00000012121f3981 */ /* 0x000ea8000c1e1100 */
[----:B------:R-:W-:Y:S04]  /*787f0*/  STL [R1+0x8], R42 ;  /* 0x0000082a01007387 */ /* 0x000fe80000100800 */
[----:B----4-:R0:W-:Y:S04]  /*78800*/  STL [R1+0x264], R22 ;  /* 0x0002641601007387 */ /* 0x0101e80000100800 */
[----:B------:R-:W3:Y:S04]  /*78810*/  LDL R20, [R1+0x1f04] ;  /* 0x001f040001147983 */ /* 0x000ee80000100800 */
[----:B------:R-:W4:Y:S04]  /*78820*/  LDL R14, [R1+0x1f08] ;  /* 0x001f0800010e7983 */ /* 0x000f280000100800 */
[----:B------:R-:W3:Y:S04]  /*78830*/  LDL R34, [R1+0x1f0c] ;  /* 0x001f0c0001227983 */ /* 0x000ee80000100800 */
[----:B0-----:R-:W3:Y:S01]  /*78840*/  LDL R22, [R1+0x1f00] ;  /* 0x001f000001167983 */ /* 0x001ee20000100800 */
[----:B------:R-:W-:-:S03]  /*78850*/  ISETP.GT.AND P4, PT, R16, 0xd0, PT ;  /* 0x000000d01000780c */ /* 0x000fc60003f84270 */
[----:B--2---:R0:W-:Y:S04]  /*78860*/  STL [R1+0x24c], R31 ;  /* 0x00024c1f01007387 */ /* 0x0041e80000100800 */
[----:B0-----:R-:W2:Y:S01]  /*78870*/  LDL R31, [R1+0x1f10] ;  /* 0x001f1000011f7983 */ /* 0x001ea20000100800 */
[----:B------:R-:W-:-:S05]  /*78880*/  PRMT R92, RZ, 0x7610, R92 ;  /* 0x00007610ff5c7816 */ /* 0x000fca000000005c */
[----:B------:R-:W-:Y:S02]  /*78890*/  @P4 IMAD.MOV.U32 R18, RZ, RZ, R0 ;  /* 0x000000ffff124224 */ /* 0x000fe400078e0000 */
[----:B------:R-:W-:Y:S01]  /*788a0*/  @P4 IMAD.MOV.U32 R19, RZ, RZ, R21 ;  /* 0x000000ffff134224 */ /* 0x000fe200078e0015 */
[----:B------:R-:W-:Y:S01]  /*788b0*/  ISETP.GT.AND P3, PT, R16, 0xd1, PT ;  /* 0x000000d11000780c */ /* 0x000fe20003f64270 */
[----:B------:R-:W2:Y:S04]  /*788c0*/  LDL R21, [R1+0x1f14] ;  /* 0x001f140001157983 */ /* 0x000ea80000100800 */
[----:B------:R-:W2:Y:S04]  /*788d0*/  LDL R0, [R1+0x1f18] ;  /* 0x001f180001007983 */ /* 0x000ea80000100800 */
[----:B------:R0:W2:Y:S01]  /*788e0*/  @P4 LDG.E.U8 R92, desc[UR18][R18.64] ;  /* 0x00000012125c4981 */ /* 0x0000a2000c1e1100 */
[----:B------:R-:W-:-:S02]  /*788f0*/  PRMT R91, RZ, 0x7610, R91 ;  /* 0x00007610ff5b7816 */ /* 0x000fc4000000005b */
[----:B------:R-:W-:Y:S01]  /*78900*/  PRMT R90, RZ, 0x7610, R90 ;  /* 0x00007610ff5a7816 */ /* 0x000fe2000000005a */
[----:B0-----:R-:W-:Y:S02]  /*78910*/  @P4 IMAD.MOV.U32 R19, RZ, RZ, R25 ;  /* 0x000000ffff134224 */ /* 0x001fe400078e0019 */
[----:B------:R-:W2:Y:S01]  /*78920*/  LDL R25, [R1+0x1f1c] ;  /* 0x001f1c0001197983 */ /* 0x000ea20000100800 */
[----:B---3--:R-:W-:-:S03]  /*78930*/  @P4 IMAD.MOV.U32 R18, RZ, RZ, R22 ;  /* 0x000000ffff124224 */ /* 0x008fc600078e0016 */
[----:B------:R-:W-:Y:S04]  /*78940*/  STL [R1+0x26c], R41 ;  /* 0x00026c2901007387 */ /* 0x000fe80000100800 */
[----:B------:R-:W3:Y:S04]  /*78950*/  LDL R22, [R1+0x1f20] ;  /* 0x001f200001167983 */ /* 0x000ee80000100800 */
[----:B------:R4:W3:Y:S02]  /*78960*/  @P4 LDG.E.U8 R91, desc[UR18][R18.64] ;  /* 0x00000012125b4981 */ /* 0x0008e4000c1e1100 */
[----:B----4-:R-:W-:-:S02]  /*78970*/  @P3 IMAD.MOV.U32 R18, RZ, RZ, R14 ;  /* 0x000000ffff123224 */ /* 0x010fc400078e000e */
[----:B------:R-:W-:Y:S01]  /*78980*/  @P3 IMAD.MOV.U32 R19, RZ, RZ, R20 ;  /* 0x000000ffff133224 */ /* 0x000fe200078e0014 */
[----:B------:R-:W4:Y:S04]  /*78990*/  LDL R14, [R1+0x1f28] ;  /* 0x001f2800010e7983 */ /* 0x000f280000100800 */
[----:B------:R-:W4:Y:S04]  /*789a0*/  LDL R20, [R1+0x1f24] ;  /* 0x001f240001147983 */ /* 0x000f280000100800 */
[----:B------:R0:W4:Y:S02]  /*789b0*/  @P3 LDG.E.U8 R90, desc[UR18][R18.64] ;  /* 0x00000012125a3981 */ /* 0x000124000c1e1100 */
[----:B0-----:R-:W-:-:S02]  /*789c0*/  @P3 IMAD.MOV.U32 R19, RZ, RZ, R34 ;  /* 0x000000ffff133224 */ /* 0x001fc400078e0022 */
[----:B------:R-:W4:Y:S01]  /*789d0*/  LDL R34, [R1+0x1f2c] ;  /* 0x001f2c0001227983 */ /* 0x000f220000100800 */
[----:B--2---:R-:W-:-:S03]  /*789e0*/  @P3 IMAD.MOV.U32 R18, RZ, RZ, R31 ;  /* 0x000000ffff123224 */ /* 0x004fc600078e001f */
[----:B------:R-:W2:Y:S01]  /*789f0*/  LDL R31, [R1+0x1f30] ;  /* 0x001f3000011f7983 */ /* 0x000ea20000100800 */
[C---:B------:R-:W-:Y:S02]  /*78a00*/  ISETP.GT.AND P4, PT, R16.reuse, 0xd2, PT ;  /* 0x000000d21000780c */ /* 0x040fe40003f84270 */
[----:B------:R-:W-:Y:S02]  /*78a10*/  PRMT R89, RZ, 0x7610, R89 ;  /* 0x00007610ff597816 */ /* 0x000fe40000000059 */
[----:B------:R-:W-:Y:S01]  /*78a20*/  PRMT R88, RZ, 0x7610, R88 ;  /* 0x00007610ff587816 */ /* 0x000fe20000000058 */
[----:B------:R-:W-:Y:S04]  /*78a30*/  STL [R1+0x258], R39 ;  /* 0x0002582701007387 */ /* 0x000fe80000100800 */
[----:B------:R0:W2:Y:S01]  /*78a40*/  @P3 LDG.E.U8 R89, desc[UR18][R18.64] ;  /* 0x0000001212593981 */ /* 0x0000a2000c1e1100 */
[----:B------:R-:W-:-:S02]  /*78a50*/  ISETP.GT.AND P3, PT, R16, 0xd3, PT ;  /* 0x000000d31000780c */ /* 0x000fc40003f64270 */
[----:B------:R-:W-:Y:S01]  /*78a60*/  PRMT R87, RZ, 0x7610, R87 ;  /* 0x00007610ff577816 */ /* 0x000fe20000000057 */
[----:B0-----:R-:W-:Y:S02]  /*78a70*/  @P4 IMAD.MOV.U32 R18, RZ, RZ, R0 ;  /* 0x000000ffff124224 */ /* 0x001fe400078e0000 */
[----:B------:R-:W-:Y:S01]  /*78a80*/  @P4 IMAD.MOV.U32 R19, RZ, RZ, R21 ;  /* 0x000000ffff134224 */ /* 0x000fe200078e0015 */
[----:B------:R-:W2:Y:S04]  /*78a90*/  LDL R0, [R1+0x1f38] ;  /* 0x001f380001007983 */ /* 0x000ea80000100800 */
[----:B------:R-:W2:Y:S04]  /*78aa0*/  LDL R21, [R1+0x1f34] ;  /* 0x001f340001157983 */ /* 0x000ea80000100800 */
[----:B------:R3:W2:Y:S01]  /*78ab0*/  @P4 LDG.E.U8 R88, desc[UR18][R18.64] ;  /* 0x0000001212584981 */ /* 0x0006a2000c1e1100 */
[----:B------:R-:W-:Y:S01]  /*78ac0*/  PRMT R86, RZ, 0x7610, R86 ;  /* 0x00007610ff567816 */ /* 0x000fe20000000056 */
[----:B---3--:R-:W-:-:S02]  /*78ad0*/  @P4 IMAD.MOV.U32 R18, RZ, RZ, R22 ;  /* 0x000000ffff124224 */ /* 0x008fc400078e0016 */
[----:B------:R-:W-:Y:S01]  /*78ae0*/  @P4 IMAD.MOV.U32 R19, RZ, RZ, R25 ;  /* 0x000000ffff134224 */ /* 0x000fe200078e0019 */
[----:B------:R-:W3:Y:S04]  /*78af0*/  LDL R22, [R1+0x1f40] ;  /* 0x001f400001167983 */ /* 0x000ee80000100800 */
        /* <DEDUP_REMOVED lines=11> */
[----:B------:R-:W-:Y:S02]  /*78bb0*/  ISETP.GT.AND P4, PT, R16, 0xd4, PT ;  /* 0x000000d41000780c */ /* 0x000fe40003f84270 */
[----:B------:R-:W-:Y:S02]  /*78bc0*/  PRMT R84, RZ, 0x7610, R84 ;  /* 0x00007610ff547816 */ /* 0x000fe40000000054 */
[----:B------:R-:W-:-:S04]  /*78bd0*/  PRMT R82, RZ, 0x7610, R82 ;  /* 0x00007610ff527816 */ /* 0x000fc80000000052 */
[----:B------:R0:W2:Y:S01]  /*78be0*/  @P3 LDG.E.U8 R84, desc[UR18][R18.64] ;  /* 0x0000001212543981 */ /* 0x0000a2000c1e1100 */
[----:B------:R-:W-:Y:S02]  /*78bf0*/  ISETP.GT.AND P3, PT, R16, 0xd5, PT ;  /* 0x000000d51000780c */ /* 0x000fe40003f64270 */
[----:B------:R-:W-:Y:S02]  /*78c00*/  PRMT R80, RZ, 0x7610, R80 ;  /* 0x00007610ff507816 */ /* 0x000fe40000000050 */
        /* <DEDUP_REMOVED lines=8> */
[----:B------:R-:W-:Y:S01]  /*78c90*/  PRMT R76, RZ, 0x7610, R76 ;  /* 0x00007610ff4c7816 */ /* 0x000fe2000000004c */
[----:B------:R-:W3:Y:S04]  /*78ca0*/  LDL R22, [R1+0x1f60] ;  /* 0x001f600001167983 */ /* 0x000ee80000100800 */
[----:B------:R4:W3:Y:S04]  /*78cb0*/  @P4 LDG.E.U8 R80, desc[UR18][R18.64] ;  /* 0x0000001212504981 */ /* 0x0008e8000c1e1100 */
[----:B------:R-:W3:Y:S01]  /*78cc0*/  LDL R25, [R1+0x1f5c] ;  /* 0x001f5c0001197983 */ /* 0x000ee20000100800 */
[----:B----4-:R-:W-:-:S02]  /*78cd0*/  @P3 IMAD.MOV.U32 R18, RZ, RZ, R14 ;  /* 0x000000ffff123224 */ /* 0x010fc400078e000e */
[----:B------:R-:W-:Y:S01]  /*78ce0*/  @P3 IMAD.MOV.U32 R19, RZ, RZ, R20 ;  /* 0x000000ffff133224 */ /* 0x000fe200078e0014 */
[----:B------:R-:W4:Y:S04]  /*78cf0*/  LDL R14, [R1+0x1f68] ;  /* 0x001f6800010e7983 */ /* 0x000f280000100800 */
[----:B------:R-:W4:Y:S04]  /*78d00*/  LDL R20, [R1+0x1f64] ;  /* 0x001f640001147983 */ /* 0x000f280000100800 */
[----:B------:R0:W4:Y:S02]  /*78d10*/  @P3 LDG.E.U8 R78, desc[UR18][R18.64] ;  /* 0x00000012124e3981 */ /* 0x000124000c1e1100 */
[----:B0-----:R-:W-:-:S02]  /*78d20*/  @P3 IMAD.MOV.U32 R19, RZ, RZ, R34 ;  /* 0x000000ffff133224 */ /* 0x001fc400078e0022 */
[----:B--2---:R-:W-:-:S05]  /*78d30*/  @P3 IMAD.MOV.U32 R18, RZ, RZ, R31 ;  /* 0x000000ffff123224 */ /* 0x004fca00078e001f */
[----:B------:R0:W2:Y:S01]  /*78d40*/  @P3 LDG.E.U8 R76, desc[UR18][R18.64] ;  /* 0x00000012124c3981 */ /* 0x0000a2000c1e1100 */
[----:B------:R-:W-:Y:S02]  /*78d50*/  ISETP.GT.AND P4, PT, R16, 0xd6, PT ;  /* 0x000000d61000780c */ /* 0x000fe40003f84270 */
[----:B------:R-:W-:Y:S02]  /*78d60*/  PRMT R30, RZ, 0x7610, R30 ;  /* 0x00007610ff1e7816 */ /* 0x000fe4000000001e */
[----:B------:R-:W-:-:S09]  /*78d70*/  PRMT R28, RZ, 0x7610, R28 ;  /* 0x00007610ff1c7816 */ /* 0x000fd2000000001c */
[----:B0-----:R-:W-:Y:S02]  /*78d80*/  @P4 IMAD.MOV.U32 R18, RZ, RZ, R0 ;  /* 0x000000ffff124224 */ /* 0x001fe400078e0000 */
[----:B------:R-:W-:-:S05]  /*78d90*/  @P4 IMAD.MOV.U32 R19, RZ, RZ, R21 ;  /* 0x000000ffff134224 */ /* 0x000fca00078e0015 */
[----:B------:R3:W2:Y:S02]  /*78da0*/  @P4 LDG.E.U8 R30, desc[UR18][R18.64] ;  /* 0x00000012121e4981 */ /* 0x0006a4000c1e1100 */
[----:B---3--:R-:W-:Y:S02]  /*78db0*/  @P4 IMAD.MOV.U32 R18, RZ, RZ, R22 ;  /* 0x000000ffff124224 */ /* 0x008fe400078e0016 */
[----:B------:R-:W-:-:S05]  /*78dc0*/  @P4 IMAD.MOV.U32 R19, RZ, RZ, R25 ;  /* 0x000000ffff134224 */ /* 0x000fca00078e0019 */
[----:B------:R0:W3:Y:S04]  /*78dd0*/  @P4 LDG.E.U8 R28, desc[UR18][R18.64] ;  /* 0x00000012121c4981 */ /* 0x0000e8000c1e1100 */
[----:B----4-:R-:W-:Y:S01]  /*78de0*/  STL [R1+0x2d14], R78 ;  /* 0x002d144e01007387 */ /* 0x010fe20000100800 */
[----:B------:R-:W-:-:S03]  /*78df0*/  ISETP.GT.AND P3, PT, R16, 0xd7, PT ;  /* 0x000000d71000780c */ /* 0x000fc60003f64270 */
[----:B--2---:R-:W-:Y:S04]  /*78e00*/  STL [R1+0x2d18], R76 ;  /* 0x002d184c01007387 */ /* 0x004fe80000100800 */
[----:B------:R-:W2:Y:S01]  /*78e10*/  LDL R21, [R1+0x1f6c] ;  /* 0x001f6c0001157983 */ /* 0x000ea20000100800 */
[----:B------:R-:W-:-:S05]  /*78e20*/  PRMT R23, RZ, 0x7610, R23 ;  /* 0x00007610ff177816 */ /* 0x000fca0000000017 */
[----:B0-----:R-:W-:Y:S02]  /*78e30*/  @P3 IMAD.MOV.U32 R18, RZ, RZ, R14 ;  /* 0x000000ffff123224 */ /* 0x001fe400078e000e */
[----:B------:R-:W-:Y:S01]  /*78e40*/  @P3 IMAD.MOV.U32 R19, RZ, RZ, R20 ;  /* 0x000000ffff133224 */ /* 0x000fe200078e0014 */
[----:B------:R-:W4:Y:S04]  /*78e50*/  LDL R0, [R1+0x1f70] ;  /* 0x001f700001007983 */ /* 0x000f280000100800 */
[----:B------:R-:W4:Y:S04]  /*78e60*/  LDL R31, [R1+0x1f74] ;  /* 0x001f7400011f7983 */ /* 0x000f280000100800 */
[----:B------:R2:W4:Y:S04]  /*78e70*/  @P3 LDG.E.U8 R23, desc[UR18][R18.64] ;  /* 0x0000001212173981 */ /* 0x000528000c1e1100 */
[----:B------:R-:W4:Y:S04]  /*78e80*/  LDL R22, [R1+0x1f78] ;  /* 0x001f780001167983 */ /* 0x000f280000100800 */
[----:B------:R-:W4:Y:S04]  /*78e90*/  LDL R25, [R1+0x1f80] ;  /* 0x001f800001197983 */ /* 0x000f280000100800 */
[----:B------:R0:W-:Y:S04]  /*78ea0*/  STL [R1+0x220], R30 ;  /* 0x0002201e01007387 */ /* 0x0001e80000100800 */
[----:B------:R-:W4:Y:S04]  /*78eb0*/  LDL R20, [R1+0x1f84] ;  /* 0x001f840001147983 */ /* 0x000f280000100800 */
[----:B------:R-:W4:Y:S04]  /*78ec0*/  LDL R14, [R1+0x1f88] ;  /* 0x001f8800010e7983 */ /* 0x000f280000100800 */
[----:B0-----:R-:W4:Y:S04]  /*78ed0*/  LDL R30, [R1+0x1f7c] ;  /* 0x001f7c00011e7983 */ /* 0x001f280000100800 */
[----:B---3--:R0:W-:Y:S04]  /*78ee0*/  STL [R1+0x214], R28 ;  /* 0x0002141c01007387 */ /* 0x0081e80000100800 */
[----:B0-----:R-:W3:Y:S01]  /*78ef0*/  LDL R28, [R1+0x1f8c] ;  /* 0x001f8c00011c7983 */ /* 0x001ee20000100800 */
[----:B--2---:R-:W-:-:S03]  /*78f00*/  @P3 IMAD.MOV.U32 R19, RZ, RZ, R21 ;  /* 0x000000ffff133224 */ /* 0x004fc600078e0015 */
[----:B------:R-:W2:Y:S01]  /*78f10*/  LDL R21, [R1+0x1f90] ;  /* 0x001f900001157983 */ /* 0x000ea20000100800 */
[----:B------:R-:W-:Y:S02]  /*78f20*/  ISETP.GT.AND P4, PT, R16, 0xd8, PT ;  /* 0x000000d81000780c */ /* 0x000fe40003f84270 */
[----:B------:R-:W-:Y:S01]  /*78f30*/  PRMT R33, RZ, 0x7610, R33 ;  /* 0x00007610ff217816 */ /* 0x000fe20000000021 */
[----:B----4-:R-:W-:Y:S01]  /*78f40*/  @P3 IMAD.MOV.U32 R18, RZ, RZ, R0 ;  /* 0x000000ffff123224 */ /* 0x010fe200078e0000 */
[----:B------:R0:W-:Y:S04]  /*78f50*/  STL [R1+0x20c], R23 ;  /* 0x00020c1701007387 */ /* 0x0001e80000100800 */
[----:B------:R-:W4:Y:S01]  /*78f60*/  LDL R0, [R1+0x1f98] ;  /* 0x001f980001007983 */ /* 0x000f220000100800 */
[----:B------:R-:W-:-:S03]  /*78f70*/  PRMT R74, RZ, 0x7610, R74 ;  /* 0x00007610ff4a7816 */ /* 0x000fc6000000004a */
[----:B------:R1:W4:Y:S04]  /*78f80*/  @P3 LDG.E.U8 R33, desc[UR18][R18.64] ;  /* 0x0000001212213981 */ /* 0x000328000c1e1100 */
[----:B0-----:R-:W4:Y:S01]  /*78f90*/  LDL R23, [R1+0x1f94] ;  /* 0x001f940001177983 */ /* 0x001f220000100800 */
[----:B-1----:R-:W-:Y:S02]  /*78fa0*/  @P4 IMAD.MOV.U32 R18, RZ, RZ, R22 ;  /* 0x000000ffff124224 */ /* 0x002fe400078e0016 */
[----:B------:R-:W-:Y:S01]  /*78fb0*/  @P4 IMAD.MOV.U32 R19, RZ, RZ, R31 ;  /* 0x000000ffff134224 */ /* 0x000fe200078e001f */
[----:B------:R-:W-:Y:S01]  /*78fc0*/  ISETP.GT.AND P3, PT, R16, 0xd9, PT ;  /* 0x000000d91000780c */ /* 0x000fe20003f64270 */
[----:B------:R-:W4:Y:S04]  /*78fd0*/  LDL R22, [R1+0x1fa0] ;  /* 0x001fa00001167983 */ /* 0x000f280000100800 */
[----:B------:R0:W4:Y:S01]  /*78fe0*/  @P4 LDG.E.U8 R74, desc[UR18][R18.64] ;  /* 0x00000012124a4981 */ /* 0x000122000c1e1100 */
[----:B------:R-:W-:-:S02]  /*78ff0*/  PRMT R73, RZ, 0x7610, R73 ;  /* 0x00007610ff497816 */ /* 0x000fc40000000049 */
[----:B------:R-:W-:Y:S02]  /*79000*/  PRMT R72, RZ, 0x7610, R72 ;  /* 0x00007610ff487816 */ /* 0x000fe40000000048 */
[----:B------:R-:W-:Y:S01]  /*79010*/  PRMT R71, RZ, 0x7610, R71 ;  /* 0x00007610ff477816 */ /* 0x000fe20000000047 */
[----:B------:R-:W4:Y:S01]  /*79020*/  LDL R31, [R1+0x1fb4] ;  /* 0x001fb400011f7983 */ /* 0x000f220000100800 */
[----:B0-----:R-:W-:-:S03]  /*79030*/  @P4 IMAD.MOV.U32 R18, RZ, RZ, R25 ;  /* 0x000000ffff124224 */ /* 0x001fc600078e0019 */
[----:B------:R-:W4:Y:S01]  /*79040*/  LDL R25, [R1+0x1f9c] ;  /* 0x001f9c0001197983 */ /* 0x000f220000100800 */
[----:B------:R-:W-:Y:S01]  /*79050*/  @P4 IMAD.MOV.U32 R19, RZ, RZ, R30 ;  /* 0x000000ffff134224 */ /* 0x000fe200078e001e */
[----:B------:R-:W-:Y:S02]  /*79060*/  PRMT R70, RZ, 0x7610, R70 ;  /* 0x00007610ff467816 */ /* 0x000fe40000000046 */
[----:B------:R-:W4:Y:S04]  /*79070*/  LDL R30, [R1+0x1fbc] ;  /* 0x001fbc00011e7983 */ /* 0x000f280000100800 */
[----:B------:R0:W4:Y:S02]  /*79080*/  @P4 LDG.E.U8 R73, desc[UR18][R18.64] ;  /* 0x0000001212494981 */ /* 0x000124000c1e1100 */
[----:B0-----:R-:W-:-:S02]  /*79090*/  @P3 IMAD.MOV.U32 R18, RZ, RZ, R14 ;  /* 0x000000ffff123224 */ /* 0x001fc400078e000e */
[----:B------:R-:W-:Y:S01]  /*790a0*/  @P3 IMAD.MOV.U32 R19, RZ, RZ, R20 ;  /* 0x000000ffff133224 */ /* 0x000fe200078e0014 */
[----:B------:R-:W4:Y:S04]  /*790b0*/  LDL R14, [R1+0x1fa8] ;  /* 0x001fa800010e7983 */ /* 0x000f280000100800 */
[----:B------:R-:W4:Y:S04]  /*790c0*/  LDL R20, [R1+0x1fa4] ;  /* 0x001fa40001147983 */ /* 0x000f280000100800 */
[----:B------:R3:W4:Y:S02]  /*790d0*/  @P3 LDG.E.U8 R72, desc[UR18][R18.64] ;  /* 0x0000001212483981 */ /* 0x000724000c1e1100 */
[----:B---3--:R-:W-:-:S02]  /*790e0*/  @P3 IMAD.MOV.U32 R19, RZ, RZ, R28 ;  /* 0x000000ffff133224 */ /* 0x008fc400078e001c */
[----:B------:R-:W3:Y:S01]  /*790f0*/  LDL R28, [R1+0x1fac] ;  /* 0x001fac00011c7983 */ /* 0x000ee20000100800 */
[----:B--2---:R-:W-:-:S03]  /*79100*/  @P3 IMAD.MOV.U32 R18, RZ, RZ, R21 ;  /* 0x000000ffff123224 */ /* 0x004fc600078e0015 */
[----:B------:R-:W2:Y:S01]  /*79110*/  LDL R21, [R1+0x1fb0] ;  /* 0x001fb00001157983 */ /* 0x000ea20000100800 */
[----:B------:R-:W-:-:S03]  /*79120*/  ISETP.GT.AND P4, PT, R16, 0xda, PT ;  /* 0x000000da1000780c */ /* 0x000fc60003f84270 */
[----:B------:R4:W2:Y:S10]  /*79130*/  @P3 LDG.E.U8 R71, desc[UR18][R18.64] ;  /* 0x0000001212473981 */ /* 0x0008b4000c1e1100 */
[----:B----4-:R-:W-:-:S02]  /*79140*/  @P4 IMAD.MOV.U32 R18, RZ, RZ, R0 ;  /* 0x000000ffff124224 */ /* 0x010fc400078e0000 */
[----:B------:R-:W4:Y:S01]  /*79150*/  LDL R0, [R1+0x1fb8] ;  /* 0x001fb80001007983 */ /* 0x000f220000100800 */
[----:B------:R-:W-:-:S03]  /*79160*/  @P4 IMAD.MOV.U32 R19, RZ, RZ, R23 ;  /* 0x000000ffff134224 */ /* 0x000fc600078e0017 */
[----:B------:R-:W4:Y:S01]  /*79170*/  LDL R23, [R1+0x1fc0] ;  /* 0x001fc00001177983 */ /* 0x000f220000100800 */
[----:B------:R-:W-:-:S03]  /*79180*/  ISETP.GT.AND P3, PT, R16, 0xdb, PT ;  /* 0x000000db1000780c */ /* 0x000fc60003f64270 */
[----:B------:R0:W4:Y:S01]  /*79190*/  @P4 LDG.E.U8 R70, desc[UR18][R18.64] ;  /* 0x0000001212464981 */ /* 0x000122000c1e1100 */
[----:B------:R-:W-:Y:S01]  /*791a0*/  PRMT R67, RZ, 0x7610, R67 ;  /* 0x00007610ff437816 */ /* 0x000fe20000000043 */
[----:B0-----:R-:W-:Y:S02]  /*791b0*/  @P4 IMAD.MOV.U32 R19, RZ, RZ, R25 ;  /* 0x000000ffff134224 */ /* 0x001fe400078e0019 */
[----:B------:R-:W-:Y:S01]  /*791c0*/  @P4 IMAD.MOV.U32 R18, RZ, RZ, R22 ;  /* 0x000000ffff124224 */ /* 0x000fe200078e0016 */
[----:B------:R-:W4:Y:S04]  /*791d0*/  LDL R25, [R1+0x1fc4] ;  /* 0x001fc40001197983 */ /* 0x000f280000100800 */
[----:B------:R-:W-:Y:S04]  /*791e0*/  STL [R1+0x208], R33 ;  /* 0x0002082101007387 */ /* 0x000fe80000100800 */
[----:B------:R-:W4:Y:S01]  /*791f0*/  LDL R22, [R1+0x1fc8] ;  /* 0x001fc80001167983 */ /* 0x000f220000100800 */
[----:B------:R-:W-:-:S03]  /*79200*/  PRMT R66, RZ, 0x7610, R66 ;  /* 0x00007610ff427816 */ /* 0x000fc60000000042 */
[----:B------:R0:W4:Y:S02]  /*79210*/  @P4 LDG.E.U8 R67, desc[UR18][R18.64] ;  /* 0x0000001212434981 */ /* 0x000124000c1e1100 */
[----:B0-----:R-:W-:Y:S02]  /*79220*/  @P3 IMAD.MOV.U32 R18, RZ, RZ, R14 ;  /* 0x000000ffff123224 */ /* 0x001fe400078e000e */
        /* <DEDUP_REMOVED lines=14> */
[----:B----4-:R-:W-:Y:S02]  /*79310*/  @P4 IMAD.MOV.U32 R18, RZ, RZ, R0 ;  /* 0x000000ffff124224 */ /* 0x010fe400078e0000 */
[----:B------:R-:W-:Y:S01]  /*79320*/  @P4 IMAD.MOV.U32 R19, RZ, RZ, R31 ;  /* 0x000000ffff134224 */ /* 0x000fe200078e001f */
[----:B------:R-:W4:Y:S04]  /*79330*/  LDL R0, [R1+0x1fe0] ;  /* 0x001fe00001007983 */ /* 0x000f280000100800 */
[----:B------:R0:W4:Y:S01]  /*79340*/  @P4 LDG.E.U8 R62, desc[UR18][R18.64] ;  /* 0x00000012123e4981 */ /* 0x000122000c1e1100 */
[----:B------:R-:W-:Y:S01]  /*79350*/  PRMT R58, RZ, 0x7610, R58 ;  /* 0x00007610ff3a7816 */ /* 0x000fe2000000003a */
[----:B0-----:R-:W-:-:S02]  /*79360*/  @P4 IMAD.MOV.U32 R18, RZ, RZ, R23 ;  /* 0x000000ffff124224 */ /* 0x001fc400078e0017 */
[----:B------:R-:W-:Y:S01]  /*79370*/  @P4 IMAD.MOV.U32 R19, RZ, RZ, R30 ;  /* 0x000000ffff134224 */ /* 0x000fe200078e001e */
[----:B------:R-:W4:Y:S04]  /*79380*/  LDL R23, [R1+0x1fdc] ;  /* 0x001fdc0001177983 */ /* 0x000f280000100800 */
[----:B------:R0:W4:Y:S01]  /*79390*/  @P4 LDG.E.U8 R60, desc[UR18][R18.64] ;  /* 0x00000012123c4981 */ /* 0x000122000c1e1100 */
[----:B------:R-:W-:Y:S01]  /*793a0*/  ISETP.GT.AND P4, PT, R16, 0xde, PT ;  /* 0x000000de1000780c */ /* 0x000fe20003f84270 */
[----:B0-----:R-:W-:Y:S02]  /*793b0*/  @P3 IMAD.MOV.U32 R18, RZ, RZ, R22 ;  /* 0x000000ffff123224 */ /* 0x001fe400078e0016 */
[----:B------:R-:W-:Y:S01]  /*793c0*/  @P3 IMAD.MOV.U32 R19, RZ, RZ, R25 ;  /* 0x000000ffff133224 */ /* 0x000fe200078e0019 */
[----:B------:R-:W4:Y:S04]  /*793d0*/  LDL R22, [R1+0x1fe8] ;  /* 0x001fe80001167983 */ /* 0x000f280000100800 */
[----:B------:R-:W4:Y:S04]  /*793e0*/  LDL R25, [R1+0x1fe4] ;  /* 0x001fe40001197983 */ /* 0x000f280000100800 */
[----:B------:R0:W4:Y:S01]  /*793f0*/  @P3 LDG.E.U8 R58, desc[UR18][R18.64] ;  /* 0x00000012123a3981 */ /* 0x000122000c1e1100 */
[----:B------:R-:W-:-:S02]  /*79400*/  PRMT R56, RZ, 0x7610, R56 ;  /* 0x00007610ff387816 */ /* 0x000fc40000000038 */
[----:B------:R-:W-:Y:S01]  /*79410*/  PRMT R26, RZ, 0x7610, R26 ;  /* 0x00007610ff1a7816 */ /* 0x000fe2000000001a */
[----:B0-----:R-:W-:Y:S02]  /*79420*/  @P3 IMAD.MOV.U32 R18, RZ, RZ, R14 ;  /* 0x000000ffff123224 */ /* 0x001fe400078e000e */
[----:B------:R-:W-:-:S05]  /*79430*/  @P3 IMAD.MOV.U32 R19, RZ, RZ, R20 ;  /* 0x000000ffff133224 */ /* 0x000fca00078e0014 */
[----:B------:R3:W4:Y:S02]  /*79440*/  @P3 LDG.E.U8 R56, desc[UR18][R18.64] ;  /* 0x0000001212383981 */ /* 0x000724000c1e1100 */
[----:B---3--:R-:W-:Y:S02]  /*79450*/  @P4 IMAD.MOV.U32 R19, RZ, RZ, R28 ;  /* 0x000000ffff134224 */ /* 0x008fe400078e001c */
[----:B--2---:R-:W-:-:S05]  /*79460*/  @P4 IMAD.MOV.U32 R18, RZ, RZ, R21 ;  /* 0x000000ffff124224 */ /* 0x004fca00078e0015 */
[----:B------:R4:W2:Y:S01]  /*79470*/  @P4 LDG.E.U8 R26, desc[UR18][R18.64] ;  /* 0x00000012121a4981 */ /* 0x0008a2000c1e1100 */
[----:B------:R-:W-:Y:S02]  /*79480*/  ISETP.GT.AND P3, PT, R16, 0xdf, PT ;  /* 0x000000df1000780c */ /* 0x000fe40003f64270 */
[----:B------:R-:W-:Y:S02]  /*79490*/  PRMT R27, RZ, 0x7610, R27 ;  /* 0x00007610ff1b7816 */ /* 0x000fe4000000001b */
[----:B------:R-:W-:Y:S01]  /*794a0*/  PRMT R24, RZ, 0x7610, R24 ;  /* 0x00007610ff187816 */ /* 0x000fe20000000018 */
[----:B----4-:R-:W-:Y:S02]  /*794b0*/  @P4 IMAD.MOV.U32 R18, RZ, RZ, R0 ;  /* 0x000000ffff124224 */ /* 0x010fe400078e0000 */
[----:B------:R-:W-:-:S05]  /*794c0*/  @P4 IMAD.MOV.U32 R19, RZ, RZ, R23 ;  /* 0x000000ffff134224 */ /* 0x000fca00078e0017 */
[----:B------:R0:W3:Y:S02]  /*794d0*/  @P4 LDG.E.U8 R27, desc[UR18][R18.64] ;  /* 0x00000012121b4981 */ /* 0x0000e4000c1e1100 */
[----:B0-----:R-:W-:Y:S02]  /*794e0*/  @P3 IMAD.MOV.U32 R18, RZ, RZ, R22 ;  /* 0x000000ffff123224 */ /* 0x001fe400078e0016 */
[----:B------:R-:W-:Y:S01]  /*794f0*/  @P3 IMAD.MOV.U32 R19, RZ, RZ, R25 ;  /* 0x000000ffff133224 */ /* 0x000fe200078e0019 */
[----:B------:R-:W-:Y:S04]  /*79500*/  STL [R1+0x2d1c], R58 ;  /* 0x002d1c3a01007387 */ /* 0x000fe80000100800 */
[----:B------:R-:W4:Y:S04]  /*79510*/  LDL R14, [R1+0x1ff0] ;  /* 0x001ff000010e7983 */ /* 0x000f280000100800 */
[----:B------:R-:W4:Y:S04]  /*79520*/  LDL R20, [R1+0x1fec] ;  /* 0x001fec0001147983 */ /* 0x000f280000100800 */
[----:B------:R4:W4:Y:S04]  /*79530*/  @P3 LDG.E.U8 R24, desc[UR18][R18.64] ;  /* 0x0000001212183981 */ /* 0x000928000c1e1100 */
[----:B------:R-:W-:Y:S04]  /*79540*/  STL [R1+0x2d20], R56 ;  /* 0x002d203801007387 */ /* 0x000fe80000100800 */
[----:B------:R-:W4:Y:S04]  /*79550*/  LDL R28, [R1+0x1ff4] ;  /* 0x001ff400011c7983 */ /* 0x000f280000100800 */
[----:B------:R-:W4:Y:S04]  /*79560*/  LDL R21, [R1+0x1ff8] ;  /* 0x001ff80001157983 */ /* 0x000f280000100800 */
[----:B--2---:R0:W-:Y:S04]  /*79570*/  STL [R1+0x1d4], R26 ;  /* 0x0001d41a01007387 */ /* 0x0041e80000100800 */
[----:B------:R-:W2:Y:S04]  /*79580*/  LDL R23, [R1+0x2000] ;  /* 0x0020000001177983 */ /* 0x000ea80000100800 */
[----:B------:R-:W2:Y:S04]  /*79590*/  LDL R22, [R1+0x2004] ;  /* 0x0020040001167983 */ /* 0x000ea80000100800 */
[----:B------:R-:W2:Y:S04]  /*795a0*/  LDL R0, [R1+0x2008] ;  /* 0x0020080001007983 */ /* 0x000ea80000100800 */
[----:B0-----:R-:W2:Y:S01]  /*795b0*/  LDL R26, [R1+0x1ffc] ;  /* 0x001ffc00011a7983 */ /* 0x001ea20000100800 */
[----:B------:R-:W-:-:S02]  /*795c0*/  ISETP.GT.AND P4, PT, R16, 0xe0, PT ;  /* 0x000000e01000780c */ /* 0x000fc40003f84270 */
[----:B------:R-:W-:Y:S02]  /*795d0*/  PRMT R29, RZ, 0x7610, R29 ;  /* 0x00007610ff1d7816 */ /* 0x000fe4000000001d */
[----:B------:R-:W-:Y:S01]  /*795e0*/  PRMT R54, RZ, 0x7610, R54 ;  /* 0x00007610ff367816 */ /* 0x000fe20000000036 */
[----:B---3--:R0:W-:Y:S04]  /*795f0*/  STL [R1+0x1d0], R27 ;  /* 0x0001d01b01007387 */ /* 0x0081e80000100800 */
[----:B------:R-:W3:Y:S04]  /*79600*/  LDL R25, [R1+0x2010] ;  /* 0x0020100001197983 */ /* 0x000ee80000100800 */
[----:B0-----:R-:W3:Y:S01]  /*79610*/  LDL R27, [R1+0x200c] ;  /* 0x00200c00011b7983 */ /* 0x001ee20000100800 */
[----:B----4-:R-:W-:-:S03]  /*79620*/  @P3 IMAD.MOV.U32 R18, RZ, RZ, R14 ;  /* 0x000000ffff123224 */ /* 0x010fc600078e000e */
[----:B------:R0:W-:Y:S04]  /*79630*/  STL [R1+0x1c8], R24 ;  /* 0x0001c81801007387 */ /* 0x0001e80000100800 */
[----:B------:R-:W4:Y:S01]  /*79640*/  LDL R14, [R1+0x2018] ;  /* 0x00201800010e7983 */ /* 0x000f220000100800 */
[----:B------:R-:W-:Y:S01]  /*79650*/  @P3 IMAD.MOV.U32 R19, RZ, RZ, R20 ;  /* 0x000000ffff133224 */ /* 0x000fe200078e0014 */
[----:B------:R-:W-:Y:S02]  /*79660*/  PRMT R52, RZ, 0x7610, R52 ;  /* 0x00007610ff347816 */ /* 0x000fe40000000034 */
[----:B------:R-:W4:Y:S04]  /*79670*/  LDL R20, [R1+0x2020] ;  /* 0x0020200001147983 */ /* 0x000f280000100800 */
[----:B------:R1:W4:Y:S01]  /*79680*/  @P3 LDG.E.U8 R29, desc[UR18][R18.64] ;  /* 0x00000012121d3981 */ /* 0x000322000c1e1100 */
[----:B------:R-:W-:-:S02]  /*79690*/  PRMT R50, RZ, 0x7610, R50 ;  /* 0x00007610ff327816 */ /* 0x000fc40000000032 */
[----:B------:R-:W-:Y:S02]  /*796a0*/  PRMT R48, RZ, 0x7610, R48 ;  /* 0x00007610ff307816 */ /* 0x000fe40000000030 */
[----:B------:R-:W-:Y:S01]  /*796b0*/  PRMT R17, RZ, 0x7610, R17 ;  /* 0x00007610ff117816 */ /* 0x000fe20000000011 */
[----:B------:R-:W4:Y:S04]  /*796c0*/  LDL R30, [R1+0x2048] ;  /* 0x00204800011e7983 */ /* 0x000f280000100800 */
[----:B0-----:R-:W4:Y:S01]  /*796d0*/  LDL R24, [R1+0x2014] ;  /* 0x0020140001187983 */ /* 0x001f220000100800 */
[----:B-1----:R-:W-:Y:S02]  /*796e0*/  @P4 IMAD.MOV.U32 R18, RZ, RZ, R21 ;  /* 0x000000ffff124224 */ /* 0x002fe400078e0015 */
[----:B------:R-:W-:Y:S01]  /*796f0*/  @P4 IMAD.MOV.U32 R19, RZ, RZ, R28 ;  /* 0x000000ffff134224 */ /* 0x000fe200078e001c */
[----:B------:R-:W4:Y:S01]  /*79700*/  LDL R21, [R1+0x201c] ;  /* 0x00201c0001157983 */ /* 0x000f220000100800 */
[----:B------:R-:W-:-:S03]  /*79710*/  ISETP.GT.AND P3, PT, R16, 0xe1, PT ;  /* 0x000000e11000780c */ /* 0x000fc60003f64270 */
[----:B------:R-:W4:Y:S04]  /*79720*/  LDL R28, [R1+0x2034] ;  /* 0x00203400011c7983 */ /* 0x000f280000100800 */
[----:B------:R2:W4:Y:S02]  /*79730*/  @P4 LDG.E.U8 R54, desc[UR18][R18.64] ;  /* 0x0000001212364981 */ /* 0x000524000c1e1100 */
[----:B--2---:R-:W-:Y:S02]  /*79740*/  @P4 IMAD.MOV.U32 R19, RZ, RZ, R26 ;  /* 0x000000ffff134224 */ /* 0x004fe400078e001a */
[----:B------:R-:W2:Y:S01]  /*79750*/  LDL R26, [R1+0x2024] ;  /* 0x00202400011a7983 */ /* 0x000ea20000100800 */
[----:B------:R-:W-:-:S03]  /*79760*/  @P4 IMAD.MOV.U32 R18, RZ, RZ, R23 ;  /* 0x000000ffff124224 */ /* 0x000fc600078e0017 */
[----:B------:R-:W2:Y:S04]  /*79770*/  LDL R23, [R1+0x2028] ;  /* 0x0020280001177983 */ /* 0x000ea80000100800 */
[----:B------:R0:W2:Y:S01]  /*79780*/  @P4 LDG.E.U8 R52, desc[UR18][R18.64] ;  /* 0x0000001212344981 */ /* 0x0000a2000c1e1100 */
[----:B------:R-:W-:Y:S01]  /*79790*/  ISETP.GT.AND P4, PT, R16, 0xe2, PT ;  /* 0x000000e21000780c */ /* 0x000fe20003f84270 */
[----:B0-----:R-:W-:Y:S02]  /*797a0*/  @P3 IMAD.MOV.U32 R19, RZ, RZ, R22 ;  /* 0x000000ffff133224 */ /* 0x001fe400078e0016 */
[----:B------:R-:W-:Y:S01]  /*797b0*/  @P3 IMAD.MOV.U32 R18, RZ, RZ, R0 ;  /* 0x000000ffff123224 */ /* 0x000fe200078e0000 */
[----:B------:R-:W2:Y:S04]  /*797c0*/  LDL R22, [R1+0x202c] ;  /* 0x00202c0001167983 */ /* 0x000ea80000100800 */
[----:B------:R-:W2:Y:S04]  /*797d0*/  LDL R0, [R1+0x2030] ;  /* 0x0020300001007983 */ /* 0x000ea80000100800 */
[----:B------:R3:W2:Y:S02]  /*797e0*/  @P3 LDG.E.U8 R50, desc[UR18][R18.64] ;  /* 0x0000001212323981 */ /* 0x0006a4000c1e1100 */
[----:B---3--:R-:W-:-:S02]  /*797f0*/  @P3 IMAD.MOV.U32 R18, RZ, RZ, R25 ;  /* 0x000000ffff123224 */ /* 0x008fc400078e0019 */
[----:B------:R-:W3:Y:S01]  /*79800*/  LDL R25, [R1+0x2038] ;  /* 0x0020380001197983 */ /* 0x000ee20000100800 */
[----:B------:R-:W-:-:S05]  /*79810*/  @P3 IMAD.MOV.U32 R19, RZ, RZ, R27 ;  /* 0x000000ffff133224 */ /* 0x000fca00078e001b */
[----:B------:R4:W3:Y:S01]  /*79820*/  @P3 LDG.E.U8 R48, desc[UR18][R18.64] ;  /* 0x0000001212303981 */ /* 0x0008e2000c1e1100 */
[----:B------:R-:W-:Y:S01]  /*79830*/  ISETP.GT.AND P3, PT, R16, 0xe3, PT ;  /* 0x000000e31000780c */ /* 0x000fe20003f64270 */
[----:B----4-:R-:W-:Y:S02]  /*79840*/  @P4 IMAD.MOV.U32 R18, RZ, RZ, R14 ;  /* 0x000000ffff124224 */ /* 0x010fe400078e000e */
[----:B------:R-:W-:Y:S01]  /*79850*/  @P4 IMAD.MOV.U32 R19, RZ, RZ, R24 ;  /* 0x000000ffff134224 */ /* 0x000fe200078e0018 */
[----:B------:R-:W4:Y:S04]  /*79860*/  LDL R14, [R1+0x2040] ;  /* 0x00204000010e7983 */ /* 0x000f280000100800 */
[----:B------:R-:W4:Y:S04]  /*79870*/  LDL R24, [R1+0x203c] ;  /* 0x00203c0001187983 */ /* 0x000f280000100800 */
[----:B------:R0:W-:Y:S04]  /*79880*/  STL [R1+0x1bc], R29 ;  /* 0x0001bc1d01007387 */ /* 0x0001e80000100800 */
[----:B------:R-:W4:Y:S04]  /*79890*/  LDL R31, [R1+0x2044] ;  /* 0x00204400011f7983 */ /* 0x000f280000100800 */
[----:B------:R1:W4:Y:S04]  /*798a0*/  @P4 LDG.E.U8 R17, desc[UR18][R18.64] ;  /* 0x0000001212114981 */ /* 0x000328000c1e1100 */
[----:B------:R-:W4:Y:S04]  /*798b0*/  LDL R27, [R1+0x204c] ;  /* 0x00204c00011b7983 */ /* 0x000f280000100800 */
[----:B------:R-:W4:Y:S04]  /*798c0*/  LDL R33, [R1+0x2068] ;  /* 0x0020680001217983 */ /* 0x000f280000100800 */
[----:B0-----:R-:W4:Y:S01]  /*798d0*/  LDL R29, [R1+0x2054] ;  /* 0x00205400011d7983 */ /* 0x001f220000100800 */
[----:B-1----:R-:W-:-:S06]  /*798e0*/  PRMT R18, RZ, 0x7610, R18 ;  /* 0x00007610ff127816 */ /* 0x002fcc0000000012 */
[----:B------:R2:W4:Y:S02]  /*798f0*/  @P4 LDG.E.U8 R18, desc[UR18][R20.64] ;  /* 0x0000001214124981 */ /* 0x000524000c1e1100 */
[----:B--2---:R-:W-:Y:S02]  /*79900*/  @P3 IMAD.MOV.U32 R21, RZ, RZ, R26 ;  /* 0x000000ffff153224 */ /* 0x004fe400078e001a */
[----:B------:R-:W2:Y:S01]  /*79910*/  LDL R26, [R1+0x2050] ;  /* 0x00205000011a7983 */ /* 0x000ea20000100800 */
[----:B------:R-:W-:Y:S01]  /*79920*/  PRMT R19, RZ, 0x7610, R19 ;  /* 0x00007610ff137816 */ /* 0x000fe20000000013 */
[----:B------:R-:W-:Y:S01]  /*79930*/  @P3 IMAD.MOV.U32 R20, RZ, RZ, R23 ;  /* 0x000000ffff143224 */ /* 0x000fe200078e0017 */
[----:B------:R-:W-:-:S04]  /*79940*/  ISETP.GT.AND P4, PT, R16, 0xe4, PT ;  /* 0x000000e41000780c */ /* 0x000fc80003f84270 */
[----:B------:R0:W2:Y:S01]  /*79950*/  @P3 LDG.E.U8 R19, desc[UR18][R20.64] ;  /* 0x0000001214133981 */ /* 0x0000a2000c1e1100 */
[----:B------:R-:W-:Y:S01]  /*79960*/  @P3 IMAD.MOV.U32 R23, RZ, RZ, R22 ;  /* 0x000000ffff173224 */ /* 0x000fe200078e0016 */
[----:B0-----:R-:W-:Y:S01]  /*79970*/  PRMT R20, RZ, 0x7610, R20 ;  /* 0x00007610ff147816 */ /* 0x001fe20000000014 */
[----:B------:R-:W-:Y:S01]  /*79980*/  @P3 IMAD.MOV.U32 R22, RZ, RZ, R0 ;  /* 0x000000ffff163224 */ /* 0x000fe200078e0000 */
[----:B------:R-:W-:Y:S01]  /*79990*/  PRMT R21, RZ, 0x7610, R21 ;  /* 0x00007610ff157816 */ /* 0x000fe20000000015 */
[----:B------:R-:W2:Y:S04]  /*799a0*/  LDL R0, [R1+0x2058] ;  /* 0x0020580001007983 */ /* 0x000ea80000100800 */
[----:B------:R3:W2:Y:S01]  /*799b0*/  @P3 LDG.E.U8 R20, desc[UR18][R22.64] ;  /* 0x0000001216143981 */ /* 0x0006a2000c1e1100 */
[----:B------:R-:W-:Y:S01]  /*799c0*/  ISETP.GT.AND P3, PT, R16, 0xe5, PT ;  /* 0x000000e51000780c */ /* 0x000fe20003f64270 */
[----:B---3--:R-:W-:-:S02]  /*799d0*/  @P4 IMAD.MOV.U32 R22, RZ, RZ, R25 ;  /* 0x000000ffff164224 */ /* 0x008fc400078e0019 */
[----:B------:R-:W-:Y:S02]  /*799e0*/  @P4 IMAD.MOV.U32 R23, RZ, RZ, R28 ;  /* 0x000000ffff174224 */ /* 0x000fe400078e001c */
[----:B------:R-:W3:Y:S04]  /*799f0*/  LDL R28, [R1+0x205c] ;  /* 0x00205c00011c7983 */ /* 0x000ee80000100800 */
[----:B------:R0:W3:Y:S02]  /*79a00*/  @P4 LDG.E.U8 R21, desc[UR18][R22.64] ;  /* 0x0000001216154981 */ /* 0x0000e4000c1e1100 */
[----:B0-----:R-:W-:Y:S01]  /*79a10*/  PRMT R22, RZ, 0x7610, R22 ;  /* 0x00007610ff167816 */ /* 0x001fe20000000016 */
[----:B----4-:R-:W-:Y:S02]  /*79a20*/  @P4 IMAD.MOV.U32 R25, RZ, RZ, R24 ;  /* 0x000000ffff194224 */ /* 0x010fe400078e0018 */
[----:B------:R-:W-:Y:S01]  /*79a30*/  @P4 IMAD.MOV.U32 R24, RZ, RZ, R14 ;  /* 0x000000ffff184224 */ /* 0x000fe200078e000e */
[----:B------:R-:W-:Y:S01]  /*79a40*/  PRMT R23, RZ, 0x7610, R23 ;  /* 0x00007610ff177816 */ /* 0x000fe20000000017 */
[----:B------:R-:W4:Y:S04]  /*79a50*/  LDL R14, [R1+0x2060] ;  /* 0x00206000010e7983 */ /* 0x000f280000100800 */
[----:B------:R0:W3:Y:S02]  /*79a60*/  @P4 LDG.E.U8 R22, desc[UR18][R24.64] ;  /* 0x0000001218164981 */ /* 0x0000e4000c1e1100 */
[----:B0-----:R-:W-:-:S02]  /*79a70*/  @P3 IMAD.MOV.U32 R24, RZ, RZ, R30 ;  /* 0x000000ffff183224 */ /* 0x001fc400078e001e */
[----:B------:R-:W-:-:S05]  /*79a80*/  @P3 IMAD.MOV.U32 R25, RZ, RZ, R31 ;  /* 0x000000ffff193224 */ /* 0x000fca00078e001f */
[----:B------:R0:W3:Y:S02]  /*79a90*/  @P3 LDG.E.U8 R23, desc[UR18][R24.64] ;  /* 0x0000001218173981 */ /* 0x0000e4000c1e1100 */
[----:B0-----:R-:W-:-:S06]  /*79aa0*/  PRMT R24, RZ, 0x7610, R24 ;  /* 0x00007610ff187816 */ /* 0x001fcc0000000018 */
[----:B--2---:R-:W2:Y:S04]  /*79ab0*/  @P3 LDG.E.U8 R24, desc[UR18][R26.64] ;  /* 0x000000121a183981 */ /* 0x004ea8000c1e1100 */
[----:B---3--:R-:W-:Y:S04]  /*79ac0*/  STL [R1+0x2d24], R23 ;  /* 0x002d241701007387 */ /* 0x008fe80000100800 */
[----:B------:R-:W3:Y:S04]  /*79ad0*/  LDL R34, [R1+0x2064] ;  /* 0x0020640001227983 */ /* 0x000ee80000100800 */
[----:B--2---:R-:W-:Y:S04]  /*79ae0*/  STL [R1+0x2d28], R24 ;  /* 0x002d281801007387 */ /* 0x004fe80000100800 */
[----:B------:R-:W2:Y:S04]  /*79af0*/  LDL R31, [R1+0x206c] ;  /* 0x00206c00011f7983 */ /* 0x000ea80000100800 */
[----:B------:R-:W2:Y:S01]  /*79b00*/  LDL R30, [R1+0x2070] ;  /* 0x00207000011e7983 */ /* 0x000ea20000100800 */
[----:B------:R-:W-:-:S02]  /*79b10*/  ISETP.GT.AND P4, PT, R16, 0xe6, PT ;  /* 0x000000e61000780c */ /* 0x000fc40003f84270 */
[----:B------:R-:W-:-:S11]  /*79b20*/  PRMT R37, RZ, 0x7610, R37 ;  /* 0x00007610ff257816 */ /* 0x000fd60000000025 */
[----:B------:R-:W-:Y:S02]  /*79b30*/  @P4 IMAD.MOV.U32 R26, RZ, RZ, R0 ;  /* 0x000000ffff1a4224 */ /* 0x000fe400078e0000 */
[----:B------:R-:W-:Y:S01]  /*79b40*/  @P4 IMAD.MOV.U32 R27, RZ, RZ, R29 ;  /* 0x000000ffff1b4224 */ /* 0x000fe200078e001d */
[----:B------:R-:W2:Y:S04]  /*79b50*/  LDL R0, [R1+0x2078] ;  /* 0x0020780001007983 */ /* 0x000ea80000100800 */
[----:B------:R-:W2:Y:S04]  /*79b60*/  LDL R29, [R1+0x2074] ;  /* 0x00207400011d7983 */ /* 0x000ea80000100800 */
[----:B------:R0:W2:Y:S01]  /*79b70*/  @P4 LDG.E.U8 R37, desc[UR18][R26.64] ;  /* 0x000000121a254981 */ /* 0x0000a2000c1e1100 */
[----:B------:R-:W-:Y:S01]  /*79b80*/  ISETP.GT.AND P3, PT, R16, 0xe7, PT ;  /* 0x000000e71000780c */ /* 0x000fe20003f64270 */
[----:B0-----:R-:W-:-:S02]  /*79b90*/  @P4 IMAD.MOV.U32 R27, RZ, RZ, R28 ;  /* 0x000000ffff1b4224 */ /* 0x001fc400078e001c */
[----:B----4-:R-:W-:Y:S01]  /*79ba0*/  @P4 IMAD.MOV.U32 R26, RZ, RZ, R14 ;  /* 0x000000ffff1a4224 */ /* 0x010fe200078e000e */
[----:B------:R-:W4:Y:S04]  /*79bb0*/  LDL R28, [R1+0x207c] ;  /* 0x00207c00011c7983 */ /* 0x000f280000100800 */
[----:B------:R-:W4:Y:S01]  /*79bc0*/  LDL R14, [R1+0x2080] ;  /* 0x00208000010e7983 */ /* 0x000f220000100800 */
[----:B------:R-:W-:Y:S02]  /*79bd0*/  PRMT R36, RZ, 0x7610, R36 ;  /* 0x00007610ff247816 */ /* 0x000fe40000000024 */
[----:B------:R-:W-:-:S04]  /*79be0*/  PRMT R35, RZ, 0x7610, R35 ;  /* 0x00007610ff237816 */ /* 0x000fc80000000023 */
[----:B------:R0:W4:Y:S01]  /*79bf0*/  @P4 LDG.E.U8 R36, desc[UR18][R26.64] ;  /* 0x000000121a244981 */ /* 0x000122000c1e1100 */
[----:B------:R-:W-:Y:S01]  /*79c00*/  PRMT R32, RZ, 0x7610, R32 ;  /* 0x00007610ff207816 */ /* 0x000fe20000000020 */
[----:B0-----:R-:W-:Y:S02]  /*79c10*/  @P3 IMAD.MOV.U32 R26, RZ, RZ, R33 ;  /* 0x000000ffff1a3224 */ /* 0x001fe400078e0021 */
[----:B------:R-:W4:Y:S01]  /*79c20*/  LDL R33, [R1+0x2088] ;  /* 0x0020880001217983 */ /* 0x000f220000100800 */
[----:B---3--:R-:W-:Y:S01]  /*79c30*/  @P3 IMAD.MOV.U32 R27, RZ, RZ, R34 ;  /* 0x000000ffff1b3224 */ /* 0x008fe200078e0022 */
[----:B------:R-:W-:Y:S02]  /*79c40*/  ISETP.GT.AND P4, PT, R16, 0xe8, PT ;  /* 0x000000e81000780c */ /* 0x000fe40003f84270 */
[----:B------:R-:W3:Y:S04]  /*79c50*/  LDL R34, [R1+0x2084] ;  /* 0x0020840001227983 */ /* 0x000ee80000100800 */
[----:B------:R2:W3:Y:S02]  /*79c60*/  @P3 LDG.E.U8 R35, desc[UR18][R26.64] ;  /* 0x000000121a233981 */ /* 0x0004e4000c1e1100 */
[----:B--2---:R-:W-:-:S02]  /*79c70*/  @P3 IMAD.MOV.U32 R27, RZ, RZ, R31 ;  /* 0x000000ffff1b3224 */ /* 0x004fc400078e001f */
[----:B------:R-:W-:Y:S01]  /*79c80*/  @P3 IMAD.MOV.U32 R26, RZ, RZ, R30 ;  /* 0x000000ffff1a3224 */ /* 0x000fe200078e001e */
[----:B------:R-:W2:Y:S04]  /*79c90*/  LDL R31, [R1+0x208c] ;  /* 0x00208c00011f7983 */ /* 0x000ea80000100800 */
[----:B------:R-:W2:Y:S04]  /*79ca0*/  LDL R30, [R1+0x2090] ;  /* 0x00209000011e7983 */ /* 0x000ea80000100800 */
[----:B------:R0:W2:Y:S02]  /*79cb0*/  @P3 LDG.E.U8 R32, desc[UR18][R26.64] ;  /* 0x000000121a203981 */ /* 0x0000a4000c1e1100 */
[----:B0-----:R-:W-:-:S02]  /*79cc0*/  @P4 IMAD.MOV.U32 R27, RZ, RZ, R29 ;  /* 0x000000ffff1b4224 */ /* 0x001fc400078e001d */
[----:B------:R-:W-:Y:S02]  /*79cd0*/  @P4 IMAD.MOV.U32 R26, RZ, RZ, R0 ;  /* 0x000000ffff1a4224 */ /* 0x000fe400078e0000 */
[----:B------:R-:W3:Y:S01]  /*79ce0*/  LDL R0, [R1+0x2098] ;  /* 0x0020980001007983 */ /* 0x000ee20000100800 */
[----:B----4-:R-:W-:Y:S02]  /*79cf0*/  @P4 IMAD.MOV.U32 R29, RZ, RZ, R28 ;  /* 0x000000ffff1d4224 */ /* 0x010fe400078e001c */
[----:B------:R-:W-:Y:S02]  /*79d00*/  @P4 IMAD.MOV.U32 R28, RZ, RZ, R14 ;  /* 0x000000ffff1c4224 */ /* 0x000fe400078e000e */
[----:B------:R-:W4:Y:S01]  /*79d10*/  LDL R14, [R1+0x2094] ;  /* 0x00209400010e7983 */ /* 0x000f220000100800 */
[----:B------:R-:W-:Y:S02]  /*79d20*/  PRMT R25, RZ, 0x7610, R25 ;  /* 0x00007610ff197816 */ /* 0x000fe40000000019 */
[----:B------:R-:W-:-:S04]  /*79d30*/  ISETP.GT.AND P3, PT, R16, 0xe9, PT ;  /* 0x000000e91000780c */ /* 0x000fc80003f64270 */
[----:B------:R0:W4:Y:S02]  /*79d40*/  @P4 LDG.E.U8 R25, desc[UR18][R26.64] ;  /* 0x000000121a194981 */ /* 0x000124000c1e1100 */
[----:B0-----:R-:W-:-:S06]  /*79d50*/  PRMT R26, RZ, 0x7610, R26 ;  /* 0x00007610ff1a7816 */ /* 0x001fcc000000001a */
[----:B------:R0:W4:Y:S02]  /*79d60*/  @P4 LDG.E.U8 R26, desc[UR18][R28.64] ;  /* 0x000000121c1a4981 */ /* 0x000124000c1e1100 */
[----:B0-----:R-:W-:Y:S02]  /*79d70*/  @P3 IMAD.MOV.U32 R28, RZ, RZ, R33 ;  /* 0x000000ffff1c3224 */ /* 0x001fe400078e0021 */
[----:B--2---:R0:W-:Y:S04]  /*79d80*/  STL [R1+0x16c], R32 ;  /* 0x00016c2001007387 */ /* 0x0041e80000100800 */
[----:B------:R-:W2:Y:S04]  /*79d90*/  LDL R33, [R1+0x209c] ;  /* 0x00209c0001217983 */ /* 0x000ea80000100800 */
[----:B0-----:R-:W2:Y:S04]  /*79da0*/  LDL R32, [R1+0x20a0] ;  /* 0x0020a00001207983 */ /* 0x001ea80000100800 */
[----:B------:R0:W-:Y:S04]  /*79db0*/  STL [R1+0x190], R37 ;  /* 0x0001902501007387 */ /* 0x0001e80000100800 */
[----:B------:R-:W2:Y:S04]  /*79dc0*/  LDL R39, [R1+0x7d4] ;  /* 0x0007d40001277983 */ /* 0x000ea80000100800 */
[----:B------:R-:W2:Y:S01]  /*79dd0*/  LDL R38, [R1+0x7d8] ;  /* 0x0007d80001267983 */ /* 0x000ea20000100800 */
[----:B------:R-:W-:Y:S01]  /*79de0*/  PRMT R27, RZ, 0x7610, R27 ;  /* 0x00007610ff1b7816 */ /* 0x000fe2000000001b */
[----:B---3--:R-:W-:Y:S01]  /*79df0*/  @P3 IMAD.MOV.U32 R29, RZ, RZ, R34 ;  /* 0x000000ffff1d3224 */ /* 0x008fe200078e0022 */
[----:B------:R-:W-:Y:S01]  /*79e00*/  ISETP.GT.AND P4, PT, R16, 0xea, PT ;  /* 0x000000ea1000780c */ /* 0x000fe20003f84270 */
[----:B------:R1:W-:Y:S04]  /*79e10*/  STL [R1+0x184], R36 ;  /* 0x0001842401007387 */ /* 0x0003e80000100800 */
[----:B------:R3:W2:Y:S04]  /*79e20*/  @P3 LDG.E.U8 R27, desc[UR18][R28.64] ;  /* 0x000000121c1b3981 */ /* 0x0006a8000c1e1100 */
[----:B------:R1:W-:Y:S04]  /*79e30*/  STL [R1+0x178], R35 ;  /* 0x0001782301007387 */ /* 0x0003e80000100800 */
[----:B------:R-:W2:Y:S04]  /*79e40*/  LDL R34, [R1+0x7e0] ;  /* 0x0007e00001227983 */ /* 0x000ea80000100800 */
[----:B0-----:R-:W2:Y:S04]  /*79e50*/  LDL R37, [R1+0x7e4] ;  /* 0x0007e40001257983 */ /* 0x001ea80000100800 */
[----:B------:R-:W2:Y:S04]  /*79e60*/  LDL R41, [R1+0x84c] ;  /* 0x00084c0001297983 */ /* 0x000ea80000100800 */
[----:B------:R-:W2:Y:S04]  /*79e70*/  LDL R40, [R1+0x850] ;  /* 0x0008500001287983 */ /* 0x000ea80000100800 */
[----:B-1----:R-:W2:Y:S01]  /*79e80*/  LDL R36, [R1+0x7e8] ;  /* 0x0007e80001247983 */ /* 0x002ea20000100800 */
[----:B---3--:R-:W-:-:S03]  /*79e90*/  PRMT R28, RZ, 0x7610, R28 ;  /* 0x00007610ff1c7816 */ /* 0x008fc6000000001c */
[----:B------:R-:W3:Y:S04]  /*79ea0*/  LDL R35, [R1+0x7dc] ;  /* 0x0007dc0001237983 */ /* 0x000ee80000100800 */
[----:B------:R0:W3:Y:S02]  /*79eb0*/  @P3 LDG.E.U8 R28, desc[UR18][R30.64] ;  /* 0x000000121e1c3981 */ /* 0x0000e4000c1e1100 */
[----:B0-----:R-:W-:Y:S02]  /*79ec0*/  @P4 IMAD.MOV.U32 R30, RZ, RZ, R0 ;  /* 0x000000ffff1e4224 */ /* 0x001fe400078e0000 */
[----:B----4-:R-:W-:Y:S01]  /*79ed0*/  @P4 IMAD.MOV.U32 R31, RZ, RZ, R14 ;  /* 0x000000ffff1f4224 */ /* 0x010fe200078e000e */
[----:B------:R-:W4:Y:S04]  /*79ee0*/  LDL R0, [R1+0x840] ;  /* 0x0008400001007983 */ /* 0x000f280000100800 */
[----:B------:R-:W4:Y:S01]  /*79ef0*/  LDL R14, [R1+0x83c] ;  /* 0x00083c00010e7983 */ /* 0x000f220000100800 */
[----:B------:R-:W-:-:S02]  /*79f00*/  PRMT R29, RZ, 0x7610, R29 ;  /* 0x00007610ff1d7816 */ /* 0x000fc4000000001d */
[----:B------:R-:W-:-:S04]  /*79f10*/  ISETP.GT.AND P3, PT, R16, 0xeb, PT ;  /* 0x000000eb1000780c */ /* 0x000fc80003f64270 */
[----:B------:R0:W4:Y:S02]  /*79f20*/  @P4 LDG.E.U8 R29, desc[UR18][R30.64] ;  /* 0x000000121e1d4981 */ /* 0x000124000c1e1100 */
[----:B0-----:R-:W-:-:S06]  /*79f30*/  PRMT R30, RZ, 0x7610, R30 ;  /* 0x00007610ff1e7816 */ /* 0x001fcc000000001e */
[----:B--2---:R0:W2:Y:S02]  /*79f40*/  @P4 LDG.E.U8 R30, desc[UR18][R32.64] ;  /* 0x00000012201e4981 */ /* 0x0040a4000c1e1100 */
[----:B0-----:R-:W-:Y:S02]  /*79f50*/  @P3 IMAD.MOV.U32 R32, RZ, RZ, R38 ;  /* 0x000000ffff203224 */ /* 0x001fe400078e0026 */
[----:B------:R-:W-:Y:S01]  /*79f60*/  @P3 IMAD.MOV.U32 R33, RZ, RZ, R39 ;  /* 0x000000ffff213224 */ /* 0x000fe200078e0027 */
[----:B------:R-:W2:Y:S04]  /*79f70*/  LDL R38, [R1+0x858] ;  /* 0x0008580001267983 */ /* 0x000ea80000100800 */
[----:B------:R-:W2:Y:S01]  /*79f80*/  LDL R39, [R1+0x854] ;  /* 0x0008540001277983 */ /* 0x000ea20000100800 */
[----:B------:R-:W-:-:S02]  /*79f90*/  PRMT R31, RZ, 0x7610, R31 ;  /* 0x00007610ff1f7816 */ /* 0x000fc4000000001f */
[----:B------:R-:W-:-:S04]  /*79fa0*/  ISETP.GT.AND P4, PT, R16, 0xec, PT ;  /* 0x000000ec1000780c */ /* 0x000fc80003f84270 */
[----:B------:R0:W2:Y:S02]  /*79fb0*/  @P3 LDG.E.U8 R31, desc[UR18][R32.64] ;  /* 0x00000012201f3981 */ /* 0x0000a4000c1e1100 */
[----:B0-----:R-:W-:Y:S02]  /*79fc0*/  PRMT R32, RZ, 0x7610, R32 ;  /* 0x00007610ff207816 */ /* 0x001fe40000000020 */
[----:B------:R-:W-:-:S04]  /*79fd0*/  PRMT R33, RZ, 0x7610, R33 ;  /* 0x00007610ff217816 */ /* 0x000fc80000000021 */
[----:B---3--:R0:W3:Y:S01]  /*79fe0*/  @P3 LDG.E.U8 R32, desc[UR18][R34.64] ;  /* 0x0000001222203981 */ /* 0x0080e2000c1e1100 */
[----:B------:R-:W-:Y:S01]  /*79ff0*/  ISETP.GT.AND P3, PT, R16, RZ, PT ;  /* 0x000000ff1000720c */ /* 0x000fe20003f64270 */
[----:B0-----:R-:W-:Y:S02]  /*7a000*/  @P4 IMAD.MOV.U32 R34, RZ, RZ, R36 ;  /* 0x000000ffff224224 */ /* 0x001fe400078e0024 */
[----:B------:R-:W-:Y:S02]  /*7a010*/  @P4 IMAD.MOV.U32 R35, RZ, RZ, R37 ;  /* 0x000000ffff234224 */ /* 0x000fe400078e0025 */
[----:B----4-:R-:W-:Y:S02]  /*7a020*/  @P4 IMAD.MOV.U32 R36, RZ, RZ, R0 ;  /* 0x000000ffff244224 */ /* 0x010fe400078e0000 */
[----:B------:R-:W-:Y:S01]  /*7a030*/  @P4 IMAD.MOV.U32 R37, RZ, RZ, R14 ;  /* 0x000000ffff254224 */ /* 0x000fe200078e000e */
[----:B------:R-:W-:Y:S02]  /*7a040*/  PRMT R69, RZ, 0x7610, R69 ;  /* 0x00007610ff457816 */ /* 0x000fe40000000045 */
[----:B------:R-:W-:Y:S01]  /*7a050*/  PRMT R68, RZ, 0x7610, R68 ;  /* 0x00007610ff447816 */ /* 0x000fe20000000044 */
[----:B------:R0:W4:Y:S04]  /*7a060*/  @P4 LDG.E.U8 R33, desc[UR18][R34.64] ;  /* 0x0000001222214981 */ /* 0x000128000c1e1100 */
[----:B------:R-:W3:Y:S04]  /*7a070*/  LDL R14, [R1+0x89c] ;  /* 0x00089c00010e7983 */ /* 0x000ee80000100800 */
[----:B------:R-:W3:Y:S01]  /*7a080*/  LDL R0, [R1+0x8a0] ;  /* 0x0008a00001007983 */ /* 0x000ee20000100800 */
[----:B0-----:R-:W-:-:S06]  /*7a090*/  PRMT R34, RZ, 0x7610, R34 ;  /* 0x00007610ff227816 */ /* 0x001fcc0000000022 */
[----:B------:R0:W3:Y:S01]  /*7a0a0*/  @P4 LDG.E.U8 R34, desc[UR18][R36.64] ;  /* 0x0000001224224981 */ /* 0x0000e2000c1e1100 */
[----:B------:R-:W-:Y:S01]  /*7a0b0*/  ISETP.GT.AND P4, PT, R16, 0xed, PT ;  /* 0x000000ed1000780c */ /* 0x000fe20003f84270 */
[----:B0-----:R-:W-:Y:S02]  /*7a0c0*/  @P3 IMAD.MOV.U32 R36, RZ, RZ, R3 ;  /* 0x000000ffff243224 */ /* 0x001fe400078e0003 */
[----:B------:R-:W-:-:S05]  /*7a0d0*/  @P3 IMAD.MOV.U32 R37, RZ, RZ, R5 ;  /* 0x000000ffff253224 */ /* 0x000fca00078e0005 */
[----:B------:R0:W3:Y:S01]  /*7a0e0*/  @P3 LDG.E.U8 R69, desc[UR18][R36.64] ;  /* 0x0000001224453981 */ /* 0x0000e2000c1e1100 */
[----:B------:R-:W-:Y:S01]  /*7a0f0*/  PRMT R35, RZ, 0x7610, R35 ;  /* 0x00007610ff237816 */ /* 0x000fe20000000023 */
[----:B0-----:R-:W-:Y:S02]  /*7a100*/  @P3 IMAD.MOV.U32 R36, RZ, RZ, R4 ;  /* 0x000000ffff243224 */ /* 0x001fe400078e0004 */
[----:B------:R-:W-:-:S05]  /*7a110*/  @P3 IMAD.MOV.U32 R37, RZ, RZ, R6 ;  /* 0x000000ffff253224 */ /* 0x000fca00078e0006 */
[----:B------:R0:W3:Y:S02]  /*7a120*/  @P3 LDG.E.U8 R68, desc[UR18][R36.64] ;  /* 0x0000001224443981 */ /* 0x0000e4000c1e1100 */
[----:B0-----:R-:W-:Y:S02]  /*7a130*/  @P4 IMAD.MOV.U32 R36, RZ, RZ, R40 ;  /* 0x000000ffff244224 */ /* 0x001fe400078e0028 */
[----:B------:R-:W-:-:S05]  /*7a140*/  @P4 IMAD.MOV.U32 R37, RZ, RZ, R41 ;  /* 0x000000ffff254224 */ /* 0x000fca00078e0029 */
[----:B------:R0:W3:Y:S02]  /*7a150*/  @P4 LDG.E.U8 R35, desc[UR18][R36.64] ;  /* 0x0000001224234981 */ /* 0x0000e4000c1e1100 */
[----:B0-----:R-:W-:Y:S02]  /*7a160*/  PRMT R36, RZ, 0x7610, R36 ;  /* 0x00007610ff247816 */ /* 0x001fe40000000024 */
        /* <DEDUP_REMOVED lines=23> */
[----:B--2---:R0:W2:Y:S04]  /*7a2e0*/  @P4 LDG.E.U8 R36, desc[UR18][R38.64] ;  /* 0x0000001226244981 */ /* 0x0040a8000c1e1100 */
        /* <DEDUP_REMOVED lines=123> */
[----:B------:R-:W-:-:S03]  /*7aaa0*/  ISETP.GT.AND P3, PT, R16, 0xf0, PT ;  /* 0x000000f01000780c */ /* 0x000fc60003f64270 */
[----:B------:R-:W-:Y:S04]  /*7aab0*/  STL [R1+0x26ec], R6 ;  /* 0x0026ec0601007387 */ /* 0x000fe80000100800 */
[----:B------:R-:W-:Y:S04]  /*7aac0*/  STL [R1+0x27e4], R6 ;  /* 0x0027e40601007387 */ /* 0x000fe80000100800 */
[----:B------:R-:W-:Y:S04]  /*7aad0*/  STL [R1+0x27f8], R6 ;  /* 0x0027f80601007387 */ /* 0x000fe80000100800 */
[----:B------:R-:W-:Y:S04]  /*7aae0*/  STL [R1+0x2c14], R6 ;  /* 0x002c140601007387 */ /* 0x000fe80000100800 */
[----:B------:R1:W-:Y:S04]  /*7aaf0*/  STL [R1+0x2d38], R6 ;  /* 0x002d380601007387 */ /* 0x0003e80000100800 */
[----:B------:R-:W4:Y:S04]  /*7ab00*/  LDL R41, [R1+0x8bc] ;  /* 0x0008bc0001297983 */ /* 0x000f280000100800 */
[----:B------:R-:W4:Y:S04]  /*7ab10*/  LDL R40, [R1+0x8c0] ;  /* 0x0008c00001287983 */ /* 0x000f280000100800 */
[----:B------:R-:W4:Y:S04]  /*7ab20*/  LDL R43, [R1+0x17b4] ;  /* 0x0017b400012b7983 */ /* 0x000f280000100800 */
[----:B------:R-:W4:Y:S04]  /*7ab30*/  LDL R42, [R1+0x17b8] ;  /* 0x0017b800012a7983 */ /* 0x000f280000100800 */
[----:B---3--:R-:W-:Y:S01]  /*7ab40*/  STL [R1+0x2d3c], R35 ;  /* 0x002d3c2301007387 */ /* 0x008fe20000100800 */
[----:B0-----:R-:W-:-:S02]  /*7ab50*/  @P3 IMAD.MOV.U32 R39, RZ, RZ, R14 ;  /* 0x000000ffff273224 */ /* 0x001fc400078e000e */
[----:B------:R-:W-:Y:S01]  /*7ab60*/  @P3 IMAD.MOV.U32 R38, RZ, RZ, R0 ;  /* 0x000000ffff263224 */ /* 0x000fe200078e0000 */
[----:B--2---:R0:W-:Y:S04]  /*7ab70*/  STL [R1+0x2d40], R36 ;  /* 0x002d402401007387 */ /* 0x0041e80000100800 */
[----:B------:R-:W2:Y:S04]  /*7ab80*/  LDL R14, [R1+0x17ac] ;  /* 0x0017ac00010e7983 */ /* 0x000ea80000100800 */
[----:B-1----:R-:W3:Y:S04]  /*7ab90*/  LDL R6, [R1+0x17b0] ;  /* 0x0017b00001067983 */ /* 0x002ee80000100800 */
[----:B------:R-:W2:Y:S04]  /*7aba0*/  LDL R56, [R1+0x85c] ;  /* 0x00085c0001387983 */ /* 0x000ea80000100800 */
[----:B------:R-:W3:Y:S04]  /*7abb0*/  LDL R0, [R1+0x860] ;  /* 0x0008600001007983 */ /* 0x000ee80000100800 */
[----:B------:R-:W3:Y:S04]  /*7abc0*/  LDL R47, [R1+0x87c] ;  /* 0x00087c00012f7983 */ /* 0x000ee80000100800 */
[----:B------:R-:W3:Y:S04]  /*7abd0*/  LDL R46, [R1+0x880] ;  /* 0x00088000012e7983 */ /* 0x000ee80000100800 */
[----:B------:R-:W3:Y:S04]  /*7abe0*/  LDL R44, [R1+0x88c] ;  /* 0x00088c00012c7983 */ /* 0x000ee80000100800 */
[----:B0-----:R-:W3:Y:S01]  /*7abf0*/  LDL R36, [R1+0x890] ;  /* 0x0008900001247983 */ /* 0x001ee20000100800 */
[----:B------:R-:W-:-:S02]  /*7ac00*/  PRMT R37, RZ, 0x7610, R37 ;  /* 0x00007610ff257816 */ /* 0x000fc40000000025 */
[----:B------:R-:W-:-:S04]  /*7ac10*/  ISETP.GT.AND P4, PT, R16, 0xf8, PT ;  /* 0x000000f81000780c */ /* 0x000fc80003f84270 */
[----:B------:R0:W3:Y:S02]  /*7ac20*/  @P3 LDG.E.U8 R37, desc[UR18][R38.64] ;  /* 0x0000001226253981 */ /* 0x0000e4000c1e1100 */
[----:B0-----:R-:W-:Y:S02]  /*7ac30*/  PRMT R38, RZ, 0x7610, R38 ;  /* 0x00007610ff267816 */ /* 0x001fe40000000026 */
[----:B------:R-:W-:Y:S02]  /*7ac40*/  PRMT R39, RZ, 0x7610, R39 ;  /* 0x00007610ff277816 */ /* 0x000fe40000000027 */
[----:B------:R-:W-:Y:S02]  /*7ac50*/  PRMT R4, RZ, 0x7610, R4 ;  /* 0x00007610ff047816 */ /* 0x000fe40000000004 */
[----:B------:R-:W-:Y:S02]  /*7ac60*/  PRMT R45, RZ, 0x7610, R45 ;  /* 0x00007610ff2d7816 */ /* 0x000fe4000000002d */
[----:B------:R-:W-:Y:S01]  /*7ac70*/  PRMT R23, RZ, 0x7610, R23 ;  /* 0x00007610ff177816 */ /* 0x000fe20000000017 */
[----:B----4-:R0:W4:Y:S01]  /*7ac80*/  @P3 LDG.E.U8 R38, desc[UR18][R40.64] ;  /* 0x0000001228263981 */ /* 0x010122000c1e1100 */
[----:B------:R-:W-:Y:S01]  /*7ac90*/  ISETP.GT.AND P3, PT, R16, 0xee, PT ;  /* 0x000000ee1000780c */ /* 0x000fe20003f64270 */
[----:B0-----:R-:W-:-:S02]  /*7aca0*/  @P4 IMAD.MOV.U32 R40, RZ, RZ, R42 ;  /* 0x000000ffff284224 */ /* 0x001fc400078e002a */
[----:B------:R-:W-:-:S05]  /*7acb0*/  @P4 IMAD.MOV.U32 R41, RZ, RZ, R43 ;  /* 0x000000ffff294224 */ /* 0x000fca00078e002b */
[----:B------:R0:W4:Y:S02]  /*7acc0*/  @P4 LDG.E.U8 R39, desc[UR18][R40.64] ;  /* 0x0000001228274981 */ /* 0x000124000c1e1100 */
[----:B0-----:R-:W-:Y:S01]  /*7acd0*/  PRMT R40, RZ, 0x7610, R40 ;  /* 0x00007610ff287816 */ /* 0x001fe20000000028 */
[----:B--2---:R-:W-:Y:S02]  /*7ace0*/  @P4 IMAD.MOV.U32 R43, RZ, RZ, R14 ;  /* 0x000000ffff2b4224 */ /* 0x004fe400078e000e */
[----:B---3--:R-:W-:Y:S01]  /*7acf0*/  @P4 IMAD.MOV.U32 R42, RZ, RZ, R6 ;  /* 0x000000ffff2a4224 */ /* 0x008fe200078e0006 */
[----:B------:R-:W2:Y:S04]  /*7ad00*/  LDL R14, [R1+0x894] ;  /* 0x00089400010e7983 */ /* 0x000ea80000100800 */
[----:B------:R-:W3:Y:S04]  /*7ad10*/  LDL R6, [R1+0x898] ;  /* 0x0008980001067983 */ /* 0x000ee80000100800 */
[----:B------:R0:W4:Y:S01]  /*7ad20*/  @P4 LDG.E.U8 R40, desc[UR18][R42.64] ;  /* 0x000000122a284981 */ /* 0x000122000c1e1100 */
[----:B------:R-:W-:Y:S01]  /*7ad30*/  ISETP.GT.AND P4, PT, R16, 0xef, PT ;  /* 0x000000ef1000780c */ /* 0x000fe20003f84270 */
[----:B0-----:R-:W-:-:S02]  /*7ad40*/  @P3 IMAD.MOV.U32 R42, RZ, RZ, R0 ;  /* 0x000000ffff2a3224 */ /* 0x001fc400078e0000 */
[----:B------:R-:W-:Y:S01]  /*7ad50*/  @P3 IMAD.MOV.U32 R43, RZ, RZ, R56 ;  /* 0x000000ffff2b3224 */ /* 0x000fe200078e0038 */
[----:B------:R-:W-:Y:S01]  /*7ad60*/  PRMT R5, RZ, 0x7610, R5 ;  /* 0x00007610ff057816 */ /* 0x000fe20000000005 */
[----:B------:R-:W4:Y:S04]  /*7ad70*/  LDL R0, [R1+0x1740] ;  /* 0x0017400001007983 */ /* 0x000f280000100800 */
[----:B------:R0:W4:Y:S02]  /*7ad80*/  @P3 LDG.E.U8 R4, desc[UR18][R42.64] ;  /* 0x000000122a043981 */ /* 0x000124000c1e1100 */
[----:B0-----:R-:W-:Y:S02]  /*7ad90*/  @P3 IMAD.MOV.U32 R42, RZ, RZ, R46 ;  /* 0x000000ffff2a3224 */ /* 0x001fe400078e002e */
[----:B------:R-:W-:-:S05]  /*7ada0*/  @P3 IMAD.MOV.U32 R43, RZ, RZ, R47 ;  /* 0x000000ffff2b3224 */ /* 0x000fca00078e002f */
[----:B------:R0:W4:Y:S02]  /*7adb0*/  @P3 LDG.E.U8 R45, desc[UR18][R42.64] ;  /* 0x000000122a2d3981 */ /* 0x000124000c1e1100 */
[----:B0-----:R-:W-:Y:S02]  /*7adc0*/  @P4 IMAD.MOV.U32 R42, RZ, RZ, R36 ;  /* 0x000000ffff2a4224 */ /* 0x001fe400078e0024 */
[----:B------:R-:W-:-:S05]  /*7add0*/  @P4 IMAD.MOV.U32 R43, RZ, RZ, R44 ;  /* 0x000000ffff2b4224 */ /* 0x000fca00078e002c */
[----:B------:R2:W4:Y:S02]  /*7ade0*/  @P4 LDG.E.U8 R23, desc[UR18][R42.64] ;  /* 0x000000122a174981 */ /* 0x000524000c1e1100 */
[----:B--2---:R-:W-:Y:S02]  /*7adf0*/  @P4 IMAD.MOV.U32 R43, RZ, RZ, R14 ;  /* 0x000000ffff2b4224 */ /* 0x004fe400078e000e */
[----:B---3--:R-:W-:-:S05]  /*7ae00*/  @P4 IMAD.MOV.U32 R42, RZ, RZ, R6 ;  /* 0x000000ffff2a4224 */ /* 0x008fca00078e0006 */
[----:B------:R0:W2:Y:S04]  /*7ae10*/  @P4 LDG.E.U8 R5, desc[UR18][R42.64] ;  /* 0x000000122a054981 */ /* 0x0000a8000c1e1100 */
[----:B----4-:R1:W-:Y:S04]  /*7ae20*/  STL [R1+0x12c], R4 ;  /* 0x00012c0401007387 */ /* 0x0103e80000100800 */
[----:B------:R-:W3:Y:S04]  /*7ae30*/  LDL R44, [R1+0x1744] ;  /* 0x00174400012c7983 */ /* 0x000ee80000100800 */
[----:B------:R-:W4:Y:S04]  /*7ae40*/  LDL R36, [R1+0x1748] ;  /* 0x0017480001247983 */ /* 0x000f280000100800 */
[----:B-1----:R-:W3:Y:S04]  /*7ae50*/  LDL R4, [R1+0x173c] ;  /* 0x00173c0001047983 */ /* 0x002ee80000100800 */
[----:B------:R1:W-:Y:S04]  /*7ae60*/  STL [R1+0x11c], R23 ;  /* 0x00011c1701007387 */ /* 0x0003e80000100800 */
[----:B------:R-:W4:Y:S01]  /*7ae70*/  LDL R14, [R1+0x1750] ;  /* 0x00175000010e7983 */ /* 0x000f220000100800 */
[----:B------:R-:W-:-:S03]  /*7ae80*/  ISETP.GT.AND P3, PT, R16, 0xf1, PT ;  /* 0x000000f11000780c */ /* 0x000fc60003f64270 */
[----:B------:R-:W4:Y:S04]  /*7ae90*/  LDL R6, [R1+0x17c4] ;  /* 0x0017c40001067983 */ /* 0x000f280000100800 */
[----:B-1----:R-:W4:Y:S06]  /*7aea0*/  LDL R23, [R1+0x174c] ;  /* 0x00174c0001177983 */ /* 0x002f2c0000100800 */
[----:B0-----:R-:W-:Y:S01]  /*7aeb0*/  @P3 IMAD.MOV.U32 R42, RZ, RZ, R0 ;  /* 0x000000ffff2a3224 */ /* 0x001fe200078e0000 */
[----:B------:R-:W-:-:S02]  /*7aec0*/  PRMT R41, RZ, 0x7610, R41 ;  /* 0x00007610ff297816 */ /* 0x000fc40000000029 */
[----:B------:R-:W-:Y:S01]  /*7aed0*/  ISETP.GT.AND P4, PT, R16, 0xf2, PT ;  /* 0x000000f21000780c */ /* 0x000fe20003f84270 */
[----:B--2---:R0:W-:Y:S04]  /*7aee0*/  STL [R1+0x118], R5 ;  /* 0x0001180501007387 */ /* 0x0041e80000100800 */
[----:B------:R-:W2:Y:S04]  /*7aef0*/  LDL R0, [R1+0x17c0] ;  /* 0x0017c00001007983 */ /* 0x000ea80000100800 */
[----:B0-----:R-:W2:Y:S01]  /*7af00*/  LDL R5, [R1+0x17c8] ;  /* 0x0017c80001057983 */ /* 0x001ea20000100800 */
[----:B---3--:R-:W-:-:S03]  /*7af10*/  @P3 IMAD.MOV.U32 R43, RZ, RZ, R4 ;  /* 0x000000ffff2b3224 */ /* 0x008fc600078e0004 */
[----:B------:R-:W3:Y:S04]  /*7af20*/  LDL R4, [R1+0x17bc] ;  /* 0x0017bc0001047983 */ /* 0x000ee80000100800 */
[----:B------:R0:W3:Y:S04]  /*7af30*/  @P3 LDG.E.U8 R41, desc[UR18][R42.64] ;  /* 0x000000122a293981 */ /* 0x0000e8000c1e1100 */
[----:B------:R1:W-:Y:S04]  /*7af40*/  STL [R1+0x120], R45 ;  /* 0x0001202d01007387 */ /* 0x0003e80000100800 */
[----:B------:R-:W3:Y:S01]  /*7af50*/  LDL R56, [R1+0x1754] ;  /* 0x0017540001387983 */ /* 0x000ee20000100800 */
[----:B0-----:R-:W-:Y:S01]  /*7af60*/  PRMT R42, RZ, 0x7610, R42 ;  /* 0x00007610ff2a7816 */ /* 0x001fe2000000002a */
[----:B-1----:R-:W-:-:S02]  /*7af70*/  @P3 IMAD.MOV.U32 R45, RZ, RZ, R44 ;  /* 0x000000ffff2d3224 */ /* 0x002fc400078e002c */
[----:B----4-:R-:W-:Y:S02]  /*7af80*/  @P3 IMAD.MOV.U32 R44, RZ, RZ, R36 ;  /* 0x000000ffff2c3224 */ /* 0x010fe400078e0024 */
[----:B------:R-:W4:Y:S04]  /*7af90*/  LDL R36, [R1+0x1758] ;  /* 0x0017580001247983 */ /* 0x000f280000100800 */
[----:B------:R0:W4:Y:S02]  /*7afa0*/  @P3 LDG.E.U8 R42, desc[UR18][R44.64] ;  /* 0x000000122c2a3981 */ /* 0x000124000c1e1100 */
[----:B0-----:R-:W-:Y:S02]  /*7afb0*/  @P4 IMAD.MOV.U32 R44, RZ, RZ, R14 ;  /* 0x000000ffff2c4224 */ /* 0x001fe400078e000e */
[----:B------:R-:W4:Y:S01]  /*7afc0*/  LDL R14, [R1+0x1760] ;  /* 0x00176000010e7983 */ /* 0x000f220000100800 */
[----:B------:R-:W-:-:S03]  /*7afd0*/  @P4 IMAD.MOV.U32 R45, RZ, RZ, R23 ;  /* 0x000000ffff2d4224 */ /* 0x000fc600078e0017 */
[----:B------:R-:W4:Y:S01]  /*7afe0*/  LDL R23, [R1+0x175c] ;  /* 0x00175c0001177983 */ /* 0x000f220000100800 */
[----:B------:R-:W-:Y:S02]  /*7aff0*/  ISETP.GT.AND P3, PT, R16, 0xf9, PT ;  /* 0x000000f91000780c */ /* 0x000fe40003f64270 */
[----:B------:R-:W-:-:S06]  /*7b000*/  PRMT R43, RZ, 0x7610, R43 ;  /* 0x00007610ff2b7816 */ /* 0x000fcc000000002b */
[----:B------:R0:W4:Y:S05]  /*7b010*/  @P4 LDG.E.U8 R43, desc[UR18][R44.64] ;  /* 0x000000122c2b4981 */ /* 0x00012a000c1e1100 */
[----:B------:R-:W-:Y:S02]  /*7b020*/  @P3 IMAD.MOV.U32 R47, RZ, RZ, R6 ;  /* 0x000000ffff2f3224 */ /* 0x000fe400078e0006 */
[----:B------:R-:W4:Y:S01]  /*7b030*/  LDL R6, [R1+0x1764] ;  /* 0x0017640001067983 */ /* 0x000f220000100800 */
[----:B0-----:R-:W-:Y:S02]  /*7b040*/  PRMT R44, RZ, 0x7610, R44 ;  /* 0x00007610ff2c7816 */ /* 0x001fe4000000002c */
[----:B------:R-:W-:-:S02]  /*7b050*/  PRMT R45, RZ, 0x7610, R45 ;  /* 0x00007610ff2d7816 */ /* 0x000fc4000000002d */
[----:B------:R-:W-:Y:S01]  /*7b060*/  PRMT R49, RZ, 0x7610, R49 ;  /* 0x00007610ff317816 */ /* 0x000fe20000000031 */
[----:B--2---:R-:W-:Y:S02]  /*7b070*/  @P3 IMAD.MOV.U32 R46, RZ, RZ, R5 ;  /* 0x000000ffff2e3224 */ /* 0x004fe400078e0005 */
[----:B------:R-:W2:Y:S04]  /*7b080*/  LDL R5, [R1+0x1768] ;  /* 0x0017680001057983 */ /* 0x000ea80000100800 */
[----:B------:R0:W2:Y:S02]  /*7b090*/  @P3 LDG.E.U8 R44, desc[UR18][R46.64] ;  /* 0x000000122e2c3981 */ /* 0x0000a4000c1e1100 */
[----:B0-----:R-:W-:Y:S02]  /*7b0a0*/  @P3 IMAD.MOV.U32 R46, RZ, RZ, R0 ;  /* 0x000000ffff2e3224 */ /* 0x001fe400078e0000 */
[----:B---3--:R-:W-:Y:S01]  /*7b0b0*/  @P3 IMAD.MOV.U32 R47, RZ, RZ, R4 ;  /* 0x000000ffff2f3224 */ /* 0x008fe200078e0004 */
[----:B------:R-:W3:Y:S04]  /*7b0c0*/  LDL R0, [R1+0x1770] ;  /* 0x0017700001007983 */ /* 0x000ee80000100800 */
[----:B------:R-:W3:Y:S04]  /*7b0d0*/  LDL R4, [R1+0x176c] ;  /* 0x00176c0001047983 */ /* 0x000ee80000100800 */
[----:B------:R4:W3:Y:S01]  /*7b0e0*/  @P3 LDG.E.U8 R45, desc[UR18][R46.64] ;  /* 0x000000122e2d3981 */ /* 0x0008e2000c1e1100 */
[----:B------:R-:W-:Y:S01]  /*7b0f0*/  ISETP.GT.AND P3, PT, R16, 0xf3, PT ;  /* 0x000000f31000780c */ /* 0x000fe20003f64270 */
[----:B----4-:R-:W-:-:S02]  /*7b100*/  @P4 IMAD.MOV.U32 R46, RZ, RZ, R36 ;  /* 0x000000ffff2e4224 */ /* 0x010fc400078e0024 */
[----:B------:R-:W-:Y:S01]  /*7b110*/  @P4 IMAD.MOV.U32 R47, RZ, RZ, R56 ;  /* 0x000000ffff2f4224 */ /* 0x000fe200078e0038 */
[----:B------:R-:W4:Y:S04]  /*7b120*/  LDL R36, [R1+0x1778] ;  /* 0x0017780001247983 */ /* 0x000f280000100800 */
[----:B------:R-:W4:Y:S04]  /*7b130*/  LDL R56, [R1+0x1774] ;  /* 0x0017740001387983 */ /* 0x000f280000100800 */
[----:B------:R0:W4:Y:S02]  /*7b140*/  @P4 LDG.E.U8 R49, desc[UR18][R46.64] ;  /* 0x000000122e314981 */ /* 0x000124000c1e1100 */
[----:B0-----:R-:W-:-:S02]  /*7b150*/  @P3 IMAD.MOV.U32 R46, RZ, RZ, R14 ;  /* 0x000000ffff2e3224 */ /* 0x001fc400078e000e */
[----:B------:R-:W4:Y:S01]  /*7b160*/  LDL R14, [R1+0x1780] ;  /* 0x00178000010e7983 */ /* 0x000f220000100800 */
[----:B------:R-:W-:-:S03]  /*7b170*/  @P3 IMAD.MOV.U32 R47, RZ, RZ, R23 ;  /* 0x000000ffff2f3224 */ /* 0x000fc600078e0017 */
[----:B------:R-:W4:Y:S01]  /*7b180*/  LDL R23, [R1+0x177c] ;  /* 0x00177c0001177983 */ /* 0x000f220000100800 */
[----:B------:R-:W-:Y:S02]  /*7b190*/  PRMT R51, RZ, 0x7610, R51 ;  /* 0x00007610ff337816 */ /* 0x000fe40000000033 */
[----:B------:R-:W-:Y:S02]  /*7b1a0*/  ISETP.GT.AND P4, PT, R16, 0xf4, PT ;  /* 0x000000f41000780c */ /* 0x000fe40003f84270 */
[----:B------:R-:W-:Y:S02]  /*7b1b0*/  PRMT R53, RZ, 0x7610, R53 ;  /* 0x00007610ff357816 */ /* 0x000fe40000000035 */
[----:B------:R0:W4:Y:S01]  /*7b1c0*/  @P3 LDG.E.U8 R51, desc[UR18][R46.64] ;  /* 0x000000122e333981 */ /* 0x000122000c1e1100 */
[----:B------:R-:W-:Y:S01]  /*7b1d0*/  PRMT R55, RZ, 0x7610, R55 ;  /* 0x00007610ff377816 */ /* 0x000fe20000000037 */
[----:B0-----:R-:W-:Y:S01]  /*7b1e0*/  @P3 IMAD.MOV.U32 R47, RZ, RZ, R6 ;  /* 0x000000ffff2f3224 */ /* 0x001fe200078e0006 */
[----:B------:R-:W-:-:S02]  /*7b1f0*/  PRMT R57, RZ, 0x7610, R57 ;  /* 0x00007610ff397816 */ /* 0x000fc40000000039 */
[----:B------:R-:W-:Y:S01]  /*7b200*/  PRMT R59, RZ, 0x7610, R59 ;  /* 0x00007610ff3b7816 */ /* 0x000fe2000000003b */
[----:B------:R-:W4:Y:S01]  /*7b210*/  LDL R6, [R1+0x17cc] ;  /* 0x0017cc0001067983 */ /* 0x000f220000100800 */
[----:B--2---:R-:W-:-:S03]  /*7b220*/  @P3 IMAD.MOV.U32 R46, RZ, RZ, R5 ;  /* 0x000000ffff2e3224 */ /* 0x004fc600078e0005 */
[----:B------:R-:W2:Y:S04]  /*7b230*/  LDL R5, [R1+0x17d0] ;  /* 0x0017d00001057983 */ /* 0x000ea80000100800 */
[----:B------:R3:W2:Y:S01]  /*7b240*/  @P3 LDG.E.U8 R53, desc[UR18][R46.64] ;  /* 0x000000122e353981 */ /* 0x0006a2000c1e1100 */
[----:B------:R-:W-:Y:S01]  /*7b250*/  ISETP.GT.AND P3, PT, R16, 0xf5, PT ;  /* 0x000000f51000780c */ /* 0x000fe20003f64270 */
[----:B---3--:R-:W-:Y:S02]  /*7b260*/  @P4 IMAD.MOV.U32 R46, RZ, RZ, R0 ;  /* 0x000000ffff2e4224 */ /* 0x008fe400078e0000 */
[----:B------:R-:W-:Y:S01]  /*7b270*/  @P4 IMAD.MOV.U32 R47, RZ, RZ, R4 ;  /* 0x000000ffff2f4224 */ /* 0x000fe200078e0004 */
[----:B------:R-:W3:Y:S04]  /*7b280*/  LDL R0, [R1+0x17d8] ;  /* 0x0017d80001007983 */ /* 0x000ee80000100800 */
[----:B------:R-:W3:Y:S04]  /*7b290*/  LDL R4, [R1+0x17d4] ;  /* 0x0017d40001047983 */ /* 0x000ee80000100800 */
[----:B------:R4:W3:Y:S02]  /*7b2a0*/  @P4 LDG.E.U8 R55, desc[UR18][R46.64] ;  /* 0x000000122e374981 */ /* 0x0008e4000c1e1100 */
[----:B----4-:R-:W-:-:S02]  /*7b2b0*/  @P4 IMAD.MOV.U32 R46, RZ, RZ, R36 ;  /* 0x000000ffff2e4224 */ /* 0x010fc400078e0024 */
[----:B------:R-:W-:-:S05]  /*7b2c0*/  @P4 IMAD.MOV.U32 R47, RZ, RZ, R56 ;  /* 0x000000ffff2f4224 */ /* 0x000fca00078e0038 */
[----:B------:R0:W4:Y:S02]  /*7b2d0*/  @P4 LDG.E.U8 R57, desc[UR18][R46.64] ;  /* 0x000000122e394981 */ /* 0x000124000c1e1100 */
[----:B0-----:R-:W-:Y:S02]  /*7b2e0*/  @P3 IMAD.MOV.U32 R46, RZ, RZ, R14 ;  /* 0x000000ffff2e3224 */ /* 0x001fe400078e000e */
[----:B------:R-:W-:Y:S01]  /*7b2f0*/  @P3 IMAD.MOV.U32 R47, RZ, RZ, R23 ;  /* 0x000000ffff2f3224 */ /* 0x000fe200078e0017 */
[----:B------:R-:W4:Y:S04]  /*7b300*/  LDL R14, [R1+0x1788] ;  /* 0x00178800010e7983 */ /* 0x000f280000100800 */
[----:B------:R-:W4:Y:S04]  /*7b310*/  LDL R23, [R1+0x1784] ;  /* 0x0017840001177983 */ /* 0x000f280000100800 */
[----:B------:R0:W4:Y:S01]  /*7b320*/  @P3 LDG.E.U8 R59, desc[UR18][R46.64] ;  /* 0x000000122e3b3981 */ /* 0x000122000c1e1100 */
[----:B------:R-:W-:-:S02]  /*7b330*/  ISETP.GT.AND P4, PT, R16, 0xfa, PT ;  /* 0x000000fa1000780c */ /* 0x000fc40003f84270 */
[----:B------:R-:W-:Y:S02]  /*7b340*/  PRMT R61, RZ, 0x7610, R61 ;  /* 0x00007610ff3d7816 */ /* 0x000fe4000000003d */
[----:B------:R-:W-:-:S09]  /*7b350*/  PRMT R63, RZ, 0x7610, R63 ;  /* 0x00007610ff3f7816 */ /* 0x000fd2000000003f */
[----:B0-----:R-:W-:Y:S01]  /*7b360*/  @P4 IMAD.MOV.U32 R47, RZ, RZ, R6 ;  /* 0x000000ffff2f4224 */ /* 0x001fe200078e0006 */
[----:B------:R-:W-:Y:S01]  /*7b370*/  PRMT R65, RZ, 0x7610, R65 ;  /* 0x00007610ff417816 */ /* 0x000fe20000000041 */
[----:B--2---:R-:W-:-:S05]  /*7b380*/  @P4 IMAD.MOV.U32 R46, RZ, RZ, R5 ;  /* 0x000000ffff2e4224 */ /* 0x004fca00078e0005 */
[----:B------:R3:W2:Y:S02]  /*7b390*/  @P4 LDG.E.U8 R61, desc[UR18][R46.64] ;  /* 0x000000122e3d4981 */ /* 0x0006a4000c1e1100 */
[----:B---3--:R-:W-:Y:S02]  /*7b3a0*/  @P4 IMAD.MOV.U32 R46, RZ, RZ, R0 ;  /* 0x000000ffff2e4224 */ /* 0x008fe400078e0000 */
[----:B------:R-:W-:-:S05]  /*7b3b0*/  @P4 IMAD.MOV.U32 R47, RZ, RZ, R4 ;  /* 0x000000ffff2f4224 */ /* 0x000fca00078e0004 */
[----:B------:R0:W3:Y:S04]  /*7b3c0*/  @P4 LDG.E.U8 R63, desc[UR18][R46.64] ;  /* 0x000000122e3f4981 */ /* 0x0000e8000c1e1100 */
[----:B----4-:R-:W-:Y:S04]  /*7b3d0*/  STL [R1+0x2d44], R59 ;  /* 0x002d443b01007387 */ /* 0x010fe80000100800 */
[----:B------:R-:W4:Y:S04]  /*7b3e0*/  LDL R6, [R1+0x178c] ;  /* 0x00178c0001067983 */ /* 0x000f280000100800 */
[----:B------:R-:W2:Y:S04]  /*7b3f0*/  LDL R5, [R1+0x1790] ;  /* 0x0017900001057983 */ /* 0x000ea80000100800 */
[----:B------:R-:W3:Y:S04]  /*7b400*/  LDL R56, [R1+0x1794] ;  /* 0x0017940001387983 */ /* 0x000ee80000100800 */
[----:B------:R-:W3:Y:S04]  /*7b410*/  LDL R36, [R1+0x1798] ;  /* 0x0017980001247983 */ /* 0x000ee80000100800 */
[----:B------:R-:W3:Y:S04]  /*7b420*/  LDL R4, [R1+0x179c] ;  /* 0x00179c0001047983 */ /* 0x000ee80000100800 */
[----:B------:R-:W3:Y:S01]  /*7b430*/  LDL R0, [R1+0x17a0] ;  /* 0x0017a00001007983 */ /* 0x000ee20000100800 */
[----:B0-----:R-:W-:-:S02]  /*7b440*/  @P3 IMAD.MOV.U32 R46, RZ, RZ, R14 ;  /* 0x000000ffff2e3224 */ /* 0x001fc400078e000e */
[----:B------:R-:W-:Y:S01]  /*7b450*/  @P3 IMAD.MOV.U32 R47, RZ, RZ, R23 ;  /* 0x000000ffff2f3224 */ /* 0x000fe200078e0017 */
[----:B------:R-:W3:Y:S04]  /*7b460*/  LDL R14, [R1+0x17a8] ;  /* 0x0017a800010e7983 */ /* 0x000ee80000100800 */
[----:B------:R-:W3:Y:S04]  /*7b470*/  LDL R23, [R1+0x17a4] ;  /* 0x0017a40001177983 */ /* 0x000ee80000100800 */
[----:B------:R4:W3:Y:S01]  /*7b480*/  @P3 LDG.E.U8 R65, desc[UR18][R46.64] ;  /* 0x000000122e413981 */ /* 0x0008e2000c1e1100 */
[----:B------:R-:W-:-:S02]  /*7b490*/  ISETP.GT.AND P4, PT, R16, 0xf6, PT ;  /* 0x000000f61000780c */ /* 0x000fc40003f84270 */
[----:B------:R-:W-:Y:S02]  /*7b4a0*/  PRMT R58, RZ, 0x7610, R58 ;  /* 0x00007610ff3a7816 */ /* 0x000fe4000000003a */
[----:B------:R-:W-:Y:S02]  /*7b4b0*/  ISETP.GT.AND P3, PT, R16, 0xf7, PT ;  /* 0x000000f71000780c */ /* 0x000fe40003f64270 */
[----:B------:R-:W-:Y:S02]  /*7b4c0*/  PRMT R35, RZ, 0x7610, R35 ;  /* 0x00007610ff237816 */ /* 0x000fe40000000023 */
[----:B------:R-:W-:Y:S02]  /*7b4d0*/  PRMT R24, RZ, 0x7610, R24 ;  /* 0x00007610ff187816 */ /* 0x000fe40000000018 */
[----:B------:R-:W-:-:S03]  /*7b4e0*/  PRMT R12, RZ, 0x7610, R12 ;  /* 0x00007610ff0c7816 */ /* 0x000fc6000000000c */
[----:B----4-:R-:W-:Y:S02]  /*7b4f0*/  @P4 IMAD.MOV.U32 R47, RZ, RZ, R6 ;  /* 0x000000ffff2f4224 */ /* 0x010fe400078e0006 */
[----:B--2---:R-:W-:-:S05]  /*7b500*/  @P4 IMAD.MOV.U32 R46, RZ, RZ, R5 ;  /* 0x000000ffff2e4224 */ /* 0x004fca00078e0005 */
[----:B------:R3:W2:Y:S02]  /*7b510*/  @P4 LDG.E.U8 R58, desc[UR18][R46.64] ;  /* 0x000000122e3a4981 */ /* 0x0006a4000c1e1100 */
[----:B---3--:R-:W-:Y:S02]  /*7b520*/  @P4 IMAD.MOV.U32 R46, RZ, RZ, R36 ;  /* 0x000000ffff2e4224 */ /* 0x008fe400078e0024 */
[----:B------:R-:W-:-:S05]  /*7b530*/  @P4 IMAD.MOV.U32 R47, RZ, RZ, R56 ;  /* 0x000000ffff2f4224 */ /* 0x000fca00078e0038 */
[----:B------:R0:W3:Y:S02]  /*7b540*/  @P4 LDG.E.U8 R35, desc[UR18][R46.64] ;  /* 0x000000122e234981 */ /* 0x0000e4000c1e1100 */
[----:B0-----:R-:W-:Y:S02]  /*7b550*/  @P3 IMAD.MOV.U32 R46, RZ, RZ, R0 ;  /* 0x000000ffff2e3224 */ /* 0x001fe400078e0000 */
[----:B------:R-:W-:-:S05]  /*7b560*/  @P3 IMAD.MOV.U32 R47, RZ, RZ, R4 ;  /* 0x000000ffff2f3224 */ /* 0x000fca00078e0004 */
[----:B------:R0:W4:Y:S02]  /*7b570*/  @P3 LDG.E.U8 R24, desc[UR18][R46.64] ;  /* 0x000000122e183981 */ /* 0x000124000c1e1100 */
[----:B0-----:R-:W-:Y:S02]  /*7b580*/  @P3 IMAD.MOV.U32 R46, RZ, RZ, R14 ;  /* 0x000000ffff2e3224 */ /* 0x001fe400078e000e */
[----:B------:R-:W-:-:S05]  /*7b590*/  @P3 IMAD.MOV.U32 R47, RZ, RZ, R23 ;  /* 0x000000ffff2f3224 */ /* 0x000fca00078e0017 */
[----:B------:R-:W2:Y:S04]  /*7b5a0*/  @P3 LDG.E.U8 R12, desc[UR18][R46.64] ;  /* 0x000000122e0c3981 */ /* 0x000ea8000c1e1100 */
[----:B------:R-:W-:Y:S04]  /*7b5b0*/  STL [R1+0x2d48], R65 ;  /* 0x002d484101007387 */ /* 0x000fe80000100800 */
[----:B------:R-:W2:Y:S04]  /*7b5c0*/  LDL R6, [R1+0x17dc] ;  /* 0x0017dc0001067983 */ /* 0x000ea80000100800 */
[----:B------:R-:W2:Y:S04]  /*7b5d0*/  LDL R5, [R1+0x17e0] ;  /* 0x0017e00001057983 */ /* 0x000ea80000100800 */
[----:B------:R-:W2:Y:S04]  /*7b5e0*/  LDL R4, [R1+0x17e4] ;  /* 0x0017e40001047983 */ /* 0x000ea80000100800 */
[----:B------:R-:W2:Y:S04]  /*7b5f0*/  LDL R0, [R1+0x17e8] ;  /* 0x0017e80001007983 */ /* 0x000ea80000100800 */
[----:B------:R-:W2:Y:S01]  /*7b600*/  LDL R36, [R1+0x17ec] ;  /* 0x0017ec0001247983 */ /* 0x000ea20000100800 */
[----:B------:R-:W-:-:S03]  /*7b610*/  ISETP.GT.AND P4, PT, R16, 0xfb, PT ;  /* 0x000000fb1000780c */ /* 0x000fc60003f84270 */
[----:B---3--:R0:W-:Y:S04]  /*7b620*/  STL [R1+0xd8], R35 ;  /* 0x0000d82301007387 */ /* 0x0081e80000100800 */
[----:B0-----:R-:W3:Y:S04]  /*7b630*/  LDL R35, [R1+0x17f0] ;  /* 0x0017f00001237983 */ /* 0x001ee80000100800 */
[----:B----4-:R0:W-:Y:S04]  /*7b640*/  STL [R1+0xcc], R24 ;  /* 0x0000cc1801007387 */ /* 0x0101e80000100800 */
[----:B------:R-:W4:Y:S04]  /*7b650*/  LDL R23, [R1+0x17f8] ;  /* 0x0017f80001177983 */ /* 0x000f280000100800 */
[----:B------:R-:W4:Y:S04]  /*7b660*/  LDL R14, [R1+0x17fc] ;  /* 0x0017fc00010e7983 */ /* 0x000f280000100800 */
[----:B0-----:R-:W4:Y:S04]  /*7b670*/  LDL R24, [R1+0x17f4] ;  /* 0x0017f40001187983 */ /* 0x001f280000100800 */
[----:B--2---:R0:W-:Y:S01]  /*7b680*/  STL [R1+0xc0], R12 ;  /* 0x0000c00c01007387 */ /* 0x0041e20000100800 */
[----:B------:R-:W-:-:S02]  /*7b690*/  @P4 IMAD.MOV.U32 R47, RZ, RZ, R6 ;  /* 0x000000ffff2f4224 */ /* 0x000fc400078e0006 */
[----:B------:R-:W-:Y:S01]  /*7b6a0*/  @P4 IMAD.MOV.U32 R46, RZ, RZ, R5 ;  /* 0x000000ffff2e4224 */ /* 0x000fe200078e0005 */
[----:B------:R-:W2:Y:S04]  /*7b6b0*/  LDL R6, [R1+0x1804] ;  /* 0x0018040001067983 */ /* 0x000ea80000100800 */
[----:B------:R-:W2:Y:S04]  /*7b6c0*/  LDL R5, [R1+0x1808] ;  /* 0x0018080001057983 */ /* 0x000ea80000100800 */
[----:B0-----:R-:W2:Y:S01]  /*7b6d0*/  LDL R12, [R1+0x1800] ;  /* 0x00180000010c7983 */ /* 0x001ea20000100800 */
[----:B------:R-:W-:-:S02]  /*7b6e0*/  PRMT R75, RZ, 0x7610, R75 ;  /* 0x00007610ff4b7816 */ /* 0x000fc4000000004b */
[----:B------:R-:W-:Y:S02]  /*7b6f0*/  ISETP.GT.AND P3, PT, R16, 0xfc, PT ;  /* 0x000000fc1000780c */ /* 0x000fe40003f64270 */
[----:B------:R-:W-:Y:S02]  /*7b700*/  PRMT R77, RZ, 0x7610, R77 ;  /* 0x00007610ff4d7816 */ /* 0x000fe4000000004d */
[----:B------:R0:W2:Y:S01]  /*7b710*/  @P4 LDG.E.U8 R75, desc[UR18][R46.64] ;  /* 0x000000122e4b4981 */ /* 0x0000a2000c1e1100 */
[----:B------:R-:W-:Y:S01]  /*7b720*/  PRMT R79, RZ, 0x7610, R79 ;  /* 0x00007610ff4f7816 */ /* 0x000fe2000000004f */
[----:B0-----:R-:W-:Y:S02]  /*7b730*/  @P4 IMAD.MOV.U32 R46, RZ, RZ, R0 ;  /* 0x000000ffff2e4224 */ /* 0x001fe400078e0000 */
[----:B------:R-:W-:Y:S01]  /*7b740*/  @P4 IMAD.MOV.U32 R47, RZ, RZ, R4 ;  /* 0x000000ffff2f4224 */ /* 0x000fe200078e0004 */
[----:B------:R-:W-:Y:S02]  /*7b750*/  PRMT R81, RZ, 0x7610, R81 ;  /* 0x00007610ff517816 */ /* 0x000fe40000000051 */
[----:B------:R-:W-:-:S02]  /*7b760*/  PRMT R83, RZ, 0x7610, R83 ;  /* 0x00007610ff537816 */ /* 0x000fc40000000053 */
[----:B------:R-:W-:Y:S01]  /*7b770*/  PRMT R85, RZ, 0x7610, R85 ;  /* 0x00007610ff557816 */ /* 0x000fe20000000055 */
[----:B------:R-:W2:Y:S04]  /*7b780*/  LDL R4, [R1+0x180c] ;  /* 0x00180c0001047983 */ /* 0x000ea80000100800 */
[----:B------:R0:W2:Y:S01]  /*7b790*/  @P4 LDG.E.U8 R77, desc[UR18][R46.64] ;  /* 0x000000122e4d4981 */ /* 0x0000a2000c1e1100 */
[----:B------:R-:W-:Y:S01]  /*7b7a0*/  ISETP.GT.AND P4, PT, R16, 0xfd, PT ;  /* 0x000000fd1000780c */ /* 0x000fe20003f84270 */
[----:B0-----:R-:W-:Y:S02]  /*7b7b0*/  @P3 IMAD.MOV.U32 R47, RZ, RZ, R36 ;  /* 0x000000ffff2f3224 */ /* 0x001fe400078e0024 */
[----:B------:R-:W-:Y:S04]  /*7b7c0*/  STL [R1+0xe4], R58 ;  /* 0x0000e43a01007387 */ /* 0x000fe80000100800 */
[----:B------:R-:W2:Y:S01]  /*7b7d0*/  LDL R0, [R1+0x1810] ;  /* 0x0018100001007983 */ /* 0x000ea20000100800 */
[----:B---3--:R-:W-:-:S05]  /*7b7e0*/  @P3 IMAD.MOV.U32 R46, RZ, RZ, R35 ;  /* 0x000000ffff2e3224 */ /* 0x008fca00078e0023 */
[----:B------:R4:W3:Y:S02]  /*7b7f0*/  @P3 LDG.E.U8 R79, desc[UR18][R46.64] ;  /* 0x000000122e4f3981 */ /* 0x0008e4000c1e1100 */
[----:B----4-:R-:W-:Y:S02]  /*7b800*/  @P3 IMAD.MOV.U32 R46, RZ, RZ, R23 ;  /* 0x000000ffff2e3224 */ /* 0x010fe400078e0017 */
[----:B------:R-:W-:-:S05]  /*7b810*/  @P3 IMAD.MOV.U32 R47, RZ, RZ, R24 ;  /* 0x000000ffff2f3224 */ /* 0x000fca00078e0018 */
[----:B------:R0:W4:Y:S02]  /*7b820*/  @P3 LDG.E.U8 R81, desc[UR18][R46.64] ;  /* 0x000000122e513981 */ /* 0x000124000c1e1100 */
[----:B0-----:R-:W-:Y:S02]  /*7b830*/  @P4 IMAD.MOV.U32 R47, RZ, RZ, R14 ;  /* 0x000000ffff2f4224 */ /* 0x001fe400078e000e */
[----:B--2---:R-:W-:-:S05]  /*7b840*/  @P4 IMAD.MOV.U32 R46, RZ, RZ, R12 ;  /* 0x000000ffff2e4224 */ /* 0x004fca00078e000c */
[----:B------:R0:W2:Y:S02]  /*7b850*/  @P4 LDG.E.U8 R83, desc[UR18][R46.64] ;  /* 0x000000122e534981 */ /* 0x0000a4000c1e1100 */
[----:B0-----:R-:W-:Y:S02]  /*7b860*/  @P4 IMAD.MOV.U32 R46, RZ, RZ, R5 ;  /* 0x000000ffff2e4224 */ /* 0x001fe400078e0005 */
[----:B------:R-:W-:-:S05]  /*7b870*/  @P4 IMAD.MOV.U32 R47, RZ, RZ, R6 ;  /* 0x000000ffff2f4224 */ /* 0x000fca00078e0006 */
[----:B------:R0:W3:Y:S01]  /*7b880*/  @P4 LDG.E.U8 R85, desc[UR18][R46.64] ;  /* 0x000000122e554981 */ /* 0x0000e2000c1e1100 */
[----:B------:R-:W-:Y:S02]  /*7b890*/  ISETP.GT.AND P3, PT, R16, 0xfe, PT ;  /* 0x000000fe1000780c */ /* 0x000fe40003f64270 */
[----:B------:R-:W-:-:S11]  /*7b8a0*/  PRMT R13, RZ, 0x7610, R13 ;  /* 0x00007610ff0d7816 */ /* 0x000fd6000000000d */
[----:B0-----:R-:W-:Y:S02]  /*7b8b0*/  @P3 IMAD.MOV.U32 R46, RZ, RZ, R0 ;  /* 0x000000ffff2e3224 */ /* 0x001fe400078e0000 */
[----:B------:R-:W-:-:S05]  /*7b8c0*/  @P3 IMAD.MOV.U32 R47, RZ, RZ, R4 ;  /* 0x000000ffff2f3224 */ /* 0x000fca00078e0004 */
[----:B------:R0:W4:Y:S04]  /*7b8d0*/  @P3 LDG.E.U8 R13, desc[UR18][R46.64] ;  /* 0x000000122e0d3981 */ /* 0x000128000c1e1100 */
[----:B--2---:R1:W-:Y:S04]  /*7b8e0*/  STL [R1+0x2d4c], R83 ;  /* 0x002d4c5301007387 */ /* 0x0043e80000100800 */
[----:B---3--:R2:W-:Y:S04]  /*7b8f0*/  STL [R1+0x2d50], R85 ;  /* 0x002d505501007387 */ /* 0x0085e80000100800 */
[----:B------:R-:W0:Y:S04]  /*7b900*/  LDL R0, [R1+0x1818] ;  /* 0x0018180001007983 */ /* 0x000e280000100800 */
[----:B-1----:R-:W3:Y:S04]  /*7b910*/  LDL R83, [R1+0x181c] ;  /* 0x00181c0001537983 */ /* 0x002ee80000100800 */
[----:B------:R-:W3:Y:S04]  /*7b920*/  LDL R65, [R1+0x1820] ;  /* 0x0018200001417983 */ /* 0x000ee80000100800 */
[----:B------:R-:W3:Y:S04]  /*7b930*/  LDL R24, [R1+0x1824] ;  /* 0x0018240001187983 */ /* 0x000ee80000100800 */
[----:B------:R-:W3:Y:S04]  /*7b940*/  LDL R14, [R1+0x1828] ;  /* 0x00182800010e7983 */ /* 0x000ee80000100800 */
        /* <DEDUP_REMOVED lines=13> */
[----:B------:R-:W3:Y:S01]  /*7ba20*/  LDL R47, [R1+0x1814] ;  /* 0x00181400012f7983 */ /* 0x000ee20000100800 */
[----:B------:R-:W-:-:S02]  /*7ba30*/  ISETP.GT.AND P4, PT, R16, 0xff, PT ;  /* 0x000000ff1000780c */ /* 0x000fc40003f84270 */
[----:B--2---:R-:W-:Y:S02]  /*7ba40*/  PRMT R85, RZ, 0x7610, R85 ;  /* 0x00007610ff557816 */ /* 0x004fe40000000055 */
[----:B------:R-:W-:Y:S01]  /*7ba50*/  PRMT R3, RZ, 0x7610, R3 ;  /* 0x00007610ff037816 */ /* 0x000fe20000000003 */
[----:B------:R-:W1:Y:S01]  /*7ba60*/  S2R R2, SR_TID.X ;  /* 0x0000000000027919 */ /* 0x000e620000002100 */
[----:B0-----:R-:W-:-:S05]  /*7ba70*/  @P3 IMAD.MOV.U32 R46, RZ, RZ, R0 ;  /* 0x000000ffff2e3224 */ /* 0x001fca00078e0000 */
[----:B---3--:R0:W2:Y:S02]  /*7ba80*/  @P3 LDG.E.U8 R85, desc[UR18][R46.64] ;  /* 0x000000122e553981 */ /* 0x0080a4000c1e1100 */
[----:B0-----:R-:W-:Y:S02]  /*7ba90*/  @P4 IMAD.MOV.U32 R46, RZ, RZ, R65 ;  /* 0x000000ffff2e4224 */ /* 0x001fe400078e0041 */
[----:B------:R-:W-:-:S05]  /*7baa0*/  @P4 IMAD.MOV.U32 R47, RZ, RZ, R83 ;  /* 0x000000ffff2f4224 */ /* 0x000fca00078e0053 */
[----:B------:R0:W3:Y:S01]  /*7bab0*/  @P4 LDG.E.U8 R3, desc[UR18][R46.64] ;  /* 0x000000122e034981 */ /* 0x0000e2000c1e1100 */
[----:B-1----:R-:W-:-:S03]  /*7bac0*/  LOP3.LUT R2, R2, 0x7f, RZ, 0xc0, !PT ;  /* 0x0000007f02027812 */ /* 0x002fc600078ec0ff */
[----:B----4-:R1:W-:Y:S04]  /*7bad0*/  STL [R1+0x2d54], R13 ;  /* 0x002d540d01007387 */ /* 0x0103e80000100800 */
[----:B------:R-:W4:Y:S01]  /*7bae0*/  LDL.LU R0, [R1+0x5f4] ;  /* 0x0005f40001007983 */ /* 0x000f220000300800 */
[----:B0-----:R-:W-:Y:S02]  /*7baf0*/  @P4 IMAD.MOV.U32 R46, RZ, RZ, R14 ;  /* 0x000000ffff2e4224 */ /* 0x001fe400078e000e */
[----:B------:R-:W-:Y:S01]  /*7bb00*/  @P4 IMAD.MOV.U32 R47, RZ, RZ, R24 ;  /* 0x000000ffff2f4224 */ /* 0x000fe200078e0018 */
[----:B-1----:R-:W-:-:S06]  /*7bb10*/  PRMT R13, RZ, 0x7610, R13 ;  /* 0x00007610ff0d7816 */ /* 0x002fcc000000000d */
[----:B------:R-:W2:Y:S01]  /*7bb20*/  @P4 LDG.E.U8 R13, desc[UR18][R46.64] ;  /* 0x000000122e0d4981 */ /* 0x000ea2000c1e1100 */
[----:B------:R-:W-:Y:S06]  /*7bb30*/  BAR.SYNC.DEFER_BLOCKING 0x0 ;  /* 0x0000000000007b1d */ /* 0x000fec0000010000 */
[----:B---3--:R0:W-:Y:S02]  /*7bb40*/  STL [R1+0x94], R3 ;  /* 0x0000940301007387 */ /* 0x0081e40000100800 */
[----:B0-----:R-:W-:-:S04]  /*7bb50*/  LOP3.LUT R3, R2, 0x80, RZ, 0xfc, !PT ;  /* 0x0000008002037812 */ /* 0x001fc800078efcff */
[----:B------:R-:W-:Y:S02]  /*7bb60*/  ISETP.GE.AND P4, PT, R3, R16, PT ;  /* 0x000000100300720c */ /* 0x000fe40003f86270 */
        /* <DEDUP_REMOVED lines=10> */
[----:B--2---:R-:W2:Y:S04]  /*7bc10*/  LDL.LU R76, [R1+0x1f4] ;  /* 0x0001f400014c7983 */ /* 0x004ea80000300800 */
[----:B------:R0:W-:Y:S04]  /*7bc20*/  STL [R1+0xa0], R85 ;  /* 0x0000a05501007387 */ /* 0x0001e80000100800 */
[----:B------:R1:W-:Y:S04]  /*7bc30*/  STS.U8 [R2+UR5+0x2a400], R59 ;  /* 0x02a4003b02007988 */ /* 0x0003e80008000005 */
[----:B------:R0:W-:Y:S04]  /*7bc40*/  STS.U8 [R2+UR5+0x29000], R78 ;  /* 0x0290004e02007988 */ /* 0x0001e80008000005 */
[----:B------:R1:W-:Y:S04]  /*7bc50*/  STS.U8 [R2+UR5+0x20c00], R93 ;  /* 0x020c005d02007988 */ /* 0x0003e80008000005 */
[----:B------:R1:W-:Y:S04]  /*7bc60*/  STS.U8 [R2+UR5+0x28c00], R12 ;  /* 0x028c000c02007988 */ /* 0x0003e80008000005 */
[----:B0-----:R-:W2:Y:S04]  /*7bc70*/  LDL.LU R85, [R1+0x238] ;  /* 0x0002380001557983 */ /* 0x001ea80000300800 */
[----:B------:R-:W2:Y:S04]  /*7bc80*/  LDL.LU R83, [R1+0x234] ;  /* 0x0002340001537983 */ /* 0x000ea80000300800 */
[----:B------:R-:W2:Y:S04]  /*7bc90*/  LDL.LU R65, [R1+0x278] ;  /* 0x0002780001417983 */ /* 0x000ea80000300800 */
[----:B-1----:R-:W2:Y:S04]  /*7bca0*/  LDL.LU R59, [R1+0x274] ;  /* 0x00027400013b7983 */ /* 0x002ea80000300800 */
[----:B------:R-:W2:Y:S04]  /*7bcb0*/  LDL.LU R78, [R1+0x2b8] ;  /* 0x0002b800014e7983 */ /* 0x000ea80000300800 */
[----:B------:R-:W2:Y:S04]  /*7bcc0*/  LDL.LU R93, [R1+0x2b4] ;  /* 0x0002b400015d7983 */ /* 0x000ea80000300800 */
[----:B------:R-:W2:Y:S04]  /*7bcd0*/  LDL.LU R12, [R1+0x2f8] ;  /* 0x0002f800010c7983 */ /* 0x000ea80000300800 */
[----:B----4-:R0:W-:Y:S04]  /*7bce0*/  STS.U8 [R2+UR5+0x20800], R0 ;  /* 0x0208000002007988 */ /* 0x0101e80008000005 */
[----:B------:R-:W-:Y:S04]  /*7bcf0*/  STL [R1+0x88], R13 ;  /* 0x0000880d01007387 */ /* 0x000fe80000100800 */
[----:B------:R1:W-:Y:S04]  /*7bd00*/  STS.U8 [R2+UR5+0x22000], R36 ;  /* 0x0220002402007988 */ /* 0x0003e80008000005 */
[----:B------:R4:W-:Y:S04]  /*7bd10*/  STS.U8 [R2+UR5+0x2a000], R35 ;  /* 0x02a0002302007988 */ /* 0x0009e80008000005 */
[----:B------:R4:W-:Y:S04]  /*7bd20*/  STS.U8 [R2+UR5+0x21c00], R6 ;  /* 0x021c000602007988 */ /* 0x0009e80008000005 */
[----:B0-----:R-:W2:Y:S04]  /*7bd30*/  LDL.LU R0, [R1+0x2f4] ;  /* 0x0002f40001007983 */ /* 0x001ea80000300800 */
[----:B-1----:R-:W2:Y:S04]  /*7bd40*/  LDL.LU R36, [R1+0x338] ;  /* 0x0003380001247983 */ /* 0x002ea80000300800 */
[----:B----4-:R-:W4:Y:S04]  /*7bd50*/  LDL.LU R35, [R1+0x334] ;  /* 0x0003340001237983 */ /* 0x010f280000300800 */
[----:B------:R-:W4:Y:S04]  /*7bd60*/  LDL.LU R6, [R1+0x378] ;  /* 0x0003780001067983 */ /* 0x000f280000300800 */
[----:B---3--:R0:W-:Y:S04]  /*7bd70*/  STS.U8 [R2+UR5+0x28400], R14 ;  /* 0x0284000e02007988 */ /* 0x0081e80008000005 */
[----:B0-----:R-:W3:Y:S04]  /*7bd80*/  LDL.LU R14, [R1+0x374] ;  /* 0x00037400010e7983 */ /* 0x001ee80000300800 */
        /* <DEDUP_REMOVED lines=8> */
[----:B------:R-:W-:Y:S04]  /*7be10*/  STL [R1+0x2d58], R69 ;  /* 0x002d584501007387 */ /* 0x000fe80000100800 */
[----:B------:R-:W-:Y:S04]  /*7be20*/  STL [R1+0x2d5c], R68 ;  /* 0x002d5c4401007387 */ /* 0x000fe80000100800 */
[----:B------:R-:W4:Y:S04]  /*7be30*/  LDL.LU R24, [R1+0x28] ;  /* 0x0000280001187983 */ /* 0x000f280000300800 */
[----:B------:R0:W-:Y:S04]  /*7be40*/  STS.U8 [R2+UR5+0x2c800], R56 ;  /* 0x02c8003802007988 */ /* 0x0001e80008000005 */
[----:B------:R-:W4:Y:S04]  /*7be50*/  LDL.LU R23, [R1+0x24] ;  /* 0x0000240001177983 */ /* 0x000f280000300800 */
[----:B------:R1:W-:Y:S04]  /*7be60*/  STS.U8 [R2+UR5+0x24400], R58 ;  /* 0x0244003a02007988 */ /* 0x0003e80008000005 */
[----:B--2---:R2:W-:Y:S04]  /*7be70*/  STS.U8 [R2+UR5+0x2c400], R76 ;  /* 0x02c4004c02007988 */ /* 0x0045e80008000005 */
[----:B------:R1:W-:Y:S04]  /*7be80*/  STS.U8 [R2+UR5+0x23800], R78 ;  /* 0x0238004e02007988 */ /* 0x0003e80008000005 */
[----:B------:R2:W-:Y:S04]  /*7be90*/  STS.U8 [R2+UR5+0x2b800], R93 ;  /* 0x02b8005d02007988 */ /* 0x0005e80008000005 */
[----:B0-----:R-:W4:Y:S04]  /*7bea0*/  LDL.LU R56, [R1+0x58] ;  /* 0x0000580001387983 */ /* 0x001f280000300800 */
[----:B-1----:R-:W4:Y:S04]  /*7beb0*/  LDL.LU R58, [R1+0x8c] ;  /* 0x00008c00013a7983 */ /* 0x002f280000300800 */
[----:B--2---:R-:W2:Y:S04]  /*7bec0*/  LDL.LU R76, [R1+0xd0] ;  /* 0x0000d000014c7983 */ /* 0x004ea80000300800 */
[----:B------:R-:W2:Y:S04]  /*7bed0*/  LDL.LU R78, [R1+0x108] ;  /* 0x00010800014e7983 */ /* 0x000ea80000300800 */
[----:B------:R-:W2:Y:S04]  /*7bee0*/  LDL.LU R93, [R1+0x104] ;  /* 0x00010400015d7983 */ /* 0x000ea80000300800 */
[----:B------:R0:W-:Y:S04]  /*7bef0*/  STS.U8 [R2+UR5+0x23400], R12 ;  /* 0x0234000c02007988 */ /* 0x0001e80008000005 */
[----:B------:R1:W-:Y:S04]  /*7bf00*/  STS.U8 [R2+UR5+0x2b400], R0 ;  /* 0x02b4000002007988 */ /* 0x0003e80008000005 */
[----:B0-----:R-:W2:Y:S04]  /*7bf10*/  LDL.LU R12, [R1+0x148] ;  /* 0x00014800010c7983 */ /* 0x001ea80000300800 */
[----:B-1----:R-:W2:Y:S04]  /*7bf20*/  LDL.LU R0, [R1+0x144] ;  /* 0x0001440001007983 */ /* 0x002ea80000300800 */
[----:B---3--:R0:W-:Y:S04]  /*7bf30*/  STS.U8 [R2+UR5+0x2ac00], R14 ;  /* 0x02ac000e02007988 */ /* 0x0081e80008000005 */
[----:B0-----:R-:W3:Y:S04]  /*7bf40*/  LDL.LU R14, [R1+0x180] ;  /* 0x00018000010e7983 */ /* 0x001ee80000300800 */
[----:B------:R-:W-:Y:S04]  /*7bf50*/  STL [R1+0x2d60], R73 ;  /* 0x002d604901007387 */ /* 0x000fe80000100800 */
[----:B------:R0:W-:Y:S04]  /*7bf60*/  STS.U8 [R2+UR5+0x2e000], R10 ;  /* 0x02e0000a02007988 */ /* 0x0001e80008000005 */
        /* <DEDUP_REMOVED lines=8> */
[----:B------:R-:W3:Y:S04]  /*7bff0*/  LDL.LU R36, [R1+0x3ec] ;  /* 0x0003ec0001247983 */ /* 0x000ee80000300800 */
[----:B----4-:R-:W4:Y:S04]  /*7c000*/  LDL.LU R35, [R1+0x43c] ;  /* 0x00043c0001237983 */ /* 0x010f280000300800 */
[----:B------:R0:W-:Y:S04]  /*7c010*/  STS.U8 [R2+UR5+0x2e400], R23 ;  /* 0x02e4001702007988 */ /* 0x0001e80008000005 */
[----:B------:R-:W4:Y:S04]  /*7c020*/  LDL.LU R6, [R1+0x438] ;  /* 0x0004380001067983 */ /* 0x000f280000300800 */
[----:B------:R1:W-:Y:S04]  /*7c030*/  STS.U8 [R2+UR5+0x26000], R56 ;  /* 0x0260003802007988 */ /* 0x0003e80008000005 */
[----:B------:R0:W-:Y:S04]  /*7c040*/  STS.U8 [R2+UR5+0x25c00], R58 ;  /* 0x025c003a02007988 */ /* 0x0001e80008000005 */
[----:B--2---:R2:W-:Y:S04]  /*7c050*/  STS.U8 [R2+UR5+0x25800], R76 ;  /* 0x0258004c02007988 */ /* 0x0045e80008000005 */
[----:B------:R1:W-:Y:S04]  /*7c060*/  STS.U8 [R2+UR5+0x22800], R4 ;  /* 0x0228000402007988 */ /* 0x0003e80008000005 */
[----:B------:R2:W-:Y:S04]  /*7c070*/  STS.U8 [R2+UR5+0x25400], R78 ;  /* 0x0254004e02007988 */ /* 0x0005e80008000005 */
[----:B0-----:R-:W4:Y:S04]  /*7c080*/  LDL.LU R23, [R1+0x484] ;  /* 0x0004840001177983 */ /* 0x001f280000300800 */
[----:B-1----:R-:W4:Y:S04]  /*7c090*/  LDL.LU R56, [R1+0x480] ;  /* 0x0004800001387983 */ /* 0x002f280000300800 */
[----:B------:R-:W4:Y:S04]  /*7c0a0*/  LDL.LU R58, [R1+0x4cc] ;  /* 0x0004cc00013a7983 */ /* 0x000f280000300800 */
[----:B--2---:R-:W2:Y:S04]  /*7c0b0*/  LDL.LU R76, [R1+0x4c8] ;  /* 0x0004c800014c7983 */ /* 0x004ea80000300800 */
        /* <DEDUP_REMOVED lines=18> */
[----:B0-----:R-:W3:Y:S01]  /*7c1e0*/  LDL.LU R5, [R1+0x5ec] ;  /* 0x0005ec0001057983 */ /* 0x001ee20000300800 */
[----:B-1----:R-:W-:-:S03]  /*7c1f0*/  LOP3.LUT R7, R2, 0x10, RZ, 0x3c, !PT ;  /* 0x0000001002077812 */ /* 0x002fc600078e3cff */
[----:B------:R-:W-:Y:S04]  /*7c200*/  STS.U8 [R2+UR5+0x2bc00], R59 ;  /* 0x02bc003b02007988 */ /* 0x000fe80008000005 */
[----:B------:R-:W-:Y:S04]  /*7c210*/  STS.U8 [R2+UR5+0x2ec00], R73 ;  /* 0x02ec004902007988 */ /* 0x000fe80008000005 */
[----:B------:R-:W-:Y:S04]  /*7c220*/  STS.U8 [R2+UR5+0x26800], R92 ;  /* 0x0268005c02007988 */ /* 0x000fe80008000005 */
        /* <DEDUP_REMOVED lines=13> */
[----:B----4-:R0:W-:Y:S04]  /*7c300*/  STS.U8 [R7+UR5+0x21c80], R23 ;  /* 0x021c801707007988 */ /* 0x0101e80008000005 */
[----:B------:R1:W-:Y:S04]  /*7c310*/  STS.U8 [R7+UR5+0x29c80], R56 ;  /* 0x029c803807007988 */ /* 0x0003e80008000005 */
[----:B------:R4:W-:Y:S04]  /*7c320*/  STS.U8 [R7+UR5+0x21880], R58 ;  /* 0x0218803a07007988 */ /* 0x0009e80008000005 */
[----:B--2---:R2:W-:Y:S04]  /*7c330*/  STS.U8 [R7+UR5+0x29880], R76 ;  /* 0x0298804c07007988 */ /* 0x0045e80008000005 */
[----:B------:R1:W-:Y:S04]  /*7c340*/  STS.U8 [R7+UR5+0x29480], R78 ;  /* 0x0294804e07007988 */ /* 0x0003e80008000005 */
[----:B------:R2:W-:Y:S04]  /*7c350*/  STS.U8 [R7+UR5+0x21080], R93 ;  /* 0x0210805d07007988 */ /* 0x0005e80008000005 */
[----:B0-----:R-:W3:Y:S04]  /*7c360*/  LDL.LU R23, [R1+0x624] ;  /* 0x0006240001177983 */ /* 0x001ee80000300800 */
[----:B-1----:R-:W3:Y:S04]  /*7c370*/  LDL.LU R56, [R1+0x664] ;  /* 0x0006640001387983 */ /* 0x002ee80000300800 */
[----:B----4-:R-:W4:Y:S04]  /*7c380*/  LDL.LU R58, [R1+0x65c] ;  /* 0x00065c00013a7983 */ /* 0x010f280000300800 */
[----:B--2---:R-:W2:Y:S04]  /*7c390*/  LDL.LU R76, [R1+0x3f4] ;  /* 0x0003f400014c7983 */ /* 0x004ea80000300800 */
[----:B------:R-:W2:Y:S04]  /*7c3a0*/  LDL.LU R78, [R1+0x1ac] ;  /* 0x0001ac00014e7983 */ /* 0x000ea80000300800 */
[----:B------:R-:W2:Y:S04]  /*7c3b0*/  LDL.LU R93, [R1+0x1f0] ;  /* 0x0001f000015d7983 */ /* 0x000ea80000300800 */
[----:B------:R-:W2:Y:S04]  /*7c3c0*/  LDL.LU R47, [R1+0x1ec] ;  /* 0x0001ec00012f7983 */ /* 0x000ea80000300800 */
[----:B------:R-:W2:Y:S04]  /*7c3d0*/  LDL.LU R13, [R1+0x230] ;  /* 0x00023000010d7983 */ /* 0x000ea80000300800 */
[----:B------:R-:W2:Y:S04]  /*7c3e0*/  LDL.LU R85, [R1+0x22c] ;  /* 0x00022c0001557983 */ /* 0x000ea80000300800 */
[----:B------:R-:W2:Y:S04]  /*7c3f0*/  LDL.LU R83, [R1+0x270] ;  /* 0x0002700001537983 */ /* 0x000ea80000300800 */
[----:B------:R0:W-:Y:S04]  /*7c400*/  STS.U8 [R7+UR5+0x29080], R12 ;  /* 0x0290800c07007988 */ /* 0x0001e80008000005 */
[----:B------:R-:W2:Y:S04]  /*7c410*/  LDL.LU R65, [R1+0x268] ;  /* 0x0002680001417983 */ /* 0x000ea80000300800 */
[----:B------:R1:W-:Y:S04]  /*7c420*/  STS.U8 [R7+UR5+0x20c80], R0 ;  /* 0x020c800007007988 */ /* 0x0003e80008000005 */
[----:B0-----:R-:W2:Y:S04]  /*7c430*/  LDL.LU R12, [R1+0x2b0] ;  /* 0x0002b000010c7983 */ /* 0x001ea80000300800 */
[----:B-1----:R-:W2:Y:S04]  /*7c440*/  LDL.LU R0, [R1+0x2a8] ;  /* 0x0002a80001007983 */ /* 0x002ea80000300800 */
[----:B---3--:R0:W-:Y:S04]  /*7c450*/  STS.U8 [R7+UR5+0x28c80], R14 ;  /* 0x028c800e07007988 */ /* 0x0081e80008000005 */
[----:B0-----:R-:W3:Y:S04]  /*7c460*/  LDL.LU R14, [R1+0x2f0] ;  /* 0x0002f000010e7983 */ /* 0x001ee80000300800 */
        /* <DEDUP_REMOVED lines=14> */
[----:B0-----:R-:W3:Y:S04]  /*7c550*/  LDL.LU R24, [R1+0x1b0] ;  /* 0x0001b00001187983 */ /* 0x001ee80000300800 */
[----:B------:R0:W-:Y:S04]  /*7c560*/  STS.U8 [R7+UR5+0x28480], R23 ;  /* 0x0284801707007988 */ /* 0x0001e80008000005 */
[----:B------:R1:W-:Y:S04]  /*7c570*/  STS.U8 [R7+UR5+0x20080], R56 ;  /* 0x0200803807007988 */ /* 0x0003e80008000005 */
[----:B----4-:R4:W-:Y:S04]  /*7c580*/  STS.U8 [R7+UR5+0x28080], R58 ;  /* 0x0280803a07007988 */ /* 0x0109e80008000005 */
        /* <DEDUP_REMOVED lines=9> */
[----:B------:R-:W-:Y:S04]  /*7c620*/  STS.U8 [R7+UR5+0x26480], R8 ;  /* 0x0264800807007988 */ /* 0x000fe80008000005 */
[----:B------:R0:W-:Y:S04]  /*7c630*/  STS.U8 [R7+UR5+0x23880], R12 ;  /* 0x0238800c07007988 */ /* 0x0001e80008000005 */
[----:B------:R1:W-:Y:S04]  /*7c640*/  STS.U8 [R7+UR5+0x2b880], R0 ;  /* 0x02b8800007007988 */ /* 0x0003e80008000005 */
[----:B0-----:R-:W2:Y:S04]  /*7c650*/  LDL.LU R12, [R1+0x140] ;  /* 0x00014000010c7983 */ /* 0x001ea80000300800 */
[----:B-1----:R-:W2:Y:S04]  /*7c660*/  LDL.LU R0, [R1+0x13c] ;  /* 0x00013c0001007983 */ /* 0x002ea80000300800 */
[----:B---3--:R0:W-:Y:S04]  /*7c670*/  STS.U8 [R7+UR5+0x23480], R14 ;  /* 0x0234800e07007988 */ /* 0x0081e80008000005 */
[----:B0-----:R-:W3:Y:S04]  /*7c680*/  LDL.LU R14, [R1+0x174] ;  /* 0x00017400010e7983 */ /* 0x001ee80000300800 */
[----:B------:R-:W3:Y:S04]  /*7c690*/  LDL.LU R8, [R1+0x2d84] ;  /* 0x002d840001087983 */ /* 0x000ee80000300800 */
        /* <DEDUP_REMOVED lines=13> */
[----:B----4-:R-:W-:Y:S04]  /*7c770*/  STS.U8 [R7+UR5+0x2e080], R58 ;  /* 0x02e0803a07007988 */ /* 0x010fe80008000005 */
[----:B--2---:R-:W-:Y:S04]  /*7c780*/  STS.U8 [R7+UR5+0x25c80], R76 ;  /* 0x025c804c07007988 */ /* 0x004fe80008000005 */
[----:B------:R-:W-:Y:S04]  /*7c790*/  STS.U8 [R7+UR5+0x25880], R78 ;  /* 0x0258804e07007988 */ /* 0x000fe80008000005 */
[----:B------:R-:W-:Y:S04]  /*7c7a0*/  STS.U8 [R7+UR5+0x25480], R93 ;  /* 0x0254805d07007988 */ /* 0x000fe80008000005 */
[----:B------:R-:W-:Y:S04]  /*7c7b0*/  STS.U8 [R7+UR5+0x25080], R12 ;  /* 0x0250800c07007988 */ /* 0x000fe80008000005 */
[----:B------:R-:W-:Y:S04]  /*7c7c0*/  STS.U8 [R7+UR5+0x2d080], R0 ;  /* 0x02d0800007007988 */ /* 0x000fe80008000005 */
[----:B---3--:R0:W-:Y:S04]  /*7c7d0*/  STS.U8 [R7+UR5+0x2d480], R8 ;  /* 0x02d4800807007988 */ /* 0x0081e80008000005 */
[----:B0-----:R-:W2:Y:S04]  /*7c7e0*/  LDL.LU R8, [R1+0x2d78] ;  /* 0x002d780001087983 */ /* 0x001ea80000300800 */
[----:B------:R-:W3:Y:S04]  /*7c7f0*/  LDL.LU R65, [R1+0x3dc] ;  /* 0x0003dc0001417983 */ /* 0x000ee80000300800 */
[----:B------:R-:W4:Y:S04]  /*7c800*/  LDL.LU R59, [R1+0x434] ;  /* 0x00043400013b7983 */ /* 0x000f280000300800 */
        /* <DEDUP_REMOVED lines=10> */
[----:B------:R-:W4:Y:S04]  /*7c8b0*/  LDL.LU R93, [R1+0x598] ;  /* 0x00059800015d7983 */ /* 0x000f280000300800 */
[----:B------:R-:W4:Y:S04]  /*7c8c0*/  LDL.LU R12, [R1+0x5e4] ;  /* 0x0005e400010c7983 */ /* 0x000f280000300800 */
[----:B------:R-:W4:Y:S04]  /*7c8d0*/  LDL.LU R0, [R1+0x5e0] ;  /* 0x0005e00001007983 */ /* 0x000f280000300800 */
[----:B------:R0:W-:Y:S04]  /*7c8e0*/  STS.U8 [R7+UR5+0x24c80], R14 ;  /* 0x024c800e07007988 */ /* 0x0001e80008000005 */
[----:B0-----:R-:W4:Y:S04]  /*7c8f0*/  LDL.LU R14, [R1+0x61c] ;  /* 0x00061c00010e7983 */ /* 0x001f280000300800 */
        /* <DEDUP_REMOVED lines=19> */
[----:B-1----:R-:W4:Y:S01]  /*7ca30*/  LDL.LU R56, [R1+0x654] ;  /* 0x0006540001387983 */ /* 0x002f220000300800 */
[----:B------:R-:W-:-:S03]  /*7ca40*/  ISETP.GE.AND P3, PT, R2, R16, PT ;  /* 0x000000100200720c */ /* 0x000fc60003f66270 */
[----:B--2---:R0:W-:Y:S02]  /*7ca50*/  STS.U8 [R7+UR5+0x2cc80], R8 ;  /* 0x02cc800807007988 */ /* 0x0041e40008000005 */
[----:B0-----:R-:W0:Y:S02]  /*7ca60*/  S2R R8, SR_TID.X ;  /* 0x0000000000087919 */ /* 0x001e240000002100 */
[----:B0-----:R-:W-:-:S04]  /*7ca70*/  LOP3.LUT R8, R8, 0x7f, RZ, 0xc0, !PT ;  /* 0x0000007f08087812 */ /* 0x001fc800078ec0ff */
[----:B------:R-:W-:-:S05]  /*7ca80*/  LOP3.LUT R8, R8, 0x20, RZ, 0x3c, !PT ;  /* 0x0000002008087812 */ /* 0x000fca00078e3cff */
[----:B---3--:R0:W-:Y:S04]  /*7ca90*/  STS.U8 [R8+UR5+0x29d00], R58 ;  /* 0x029d003a08007988 */ /* 0x0081e80008000005 */
[----:B------:R1:W-:Y:S04]  /*7caa0*/  STS.U8 [R8+UR5+0x21900], R76 ;  /* 0x0219004c08007988 */ /* 0x0003e80008000005 */
[----:B------:R2:W-:Y:S04]  /*7cab0*/  STS.U8 [R8+UR5+0x29900], R78 ;  /* 0x0299004e08007988 */ /* 0x0005e80008000005 */
[----:B----4-:R3:W-:Y:S04]  /*7cac0*/  STS.U8 [R8+UR5+0x28d00], R93 ;  /* 0x028d005d08007988 */ /* 0x0107e80008000005 */
[----:B0-----:R-:W4:Y:S04]  /*7cad0*/  LDL.LU R58, [R1+0x650] ;  /* 0x00065000013a7983 */ /* 0x001f280000300800 */
[----:B-1----:R-:W4:Y:S04]  /*7cae0*/  LDL.LU R76, [R1+0x3e4] ;  /* 0x0003e400014c7983 */ /* 0x002f280000300800 */
[----:B--2---:R-:W2:Y:S04]  /*7caf0*/  LDL.LU R78, [R1+0x1a4] ;  /* 0x0001a400014e7983 */ /* 0x004ea80000300800 */
[----:B---3--:R-:W3:Y:S04]  /*7cb00*/  LDL.LU R93, [R1+0x1e8] ;  /* 0x0001e800015d7983 */ /* 0x008ee80000300800 */
[----:B------:R0:W-:Y:S04]  /*7cb10*/  STS.U8 [R8+UR5+0x20900], R12 ;  /* 0x0209000c08007988 */ /* 0x0001e80008000005 */
[----:B0-----:R-:W3:Y:S04]  /*7cb20*/  LDL.LU R12, [R1+0x1e4] ;  /* 0x0001e400010c7983 */ /* 0x001ee80000300800 */
[----:B------:R-:W3:Y:S04]  /*7cb30*/  LDL.LU R16, [R1+0x228] ;  /* 0x0002280001107983 */ /* 0x000ee80000300800 */
[----:B------:R-:W3:Y:S04]  /*7cb40*/  LDL.LU R46, [R1+0x224] ;  /* 0x00022400012e7983 */ /* 0x000ee80000300800 */
[----:B------:R-:W3:Y:S04]  /*7cb50*/  LDL.LU R47, [R1+0x260] ;  /* 0x00026000012f7983 */ /* 0x000ee80000300800 */
[----:B------:R-:W3:Y:S04]  /*7cb60*/  LDL.LU R13, [R1+0x25c] ;  /* 0x00025c00010d7983 */ /* 0x000ee80000300800 */
[----:B------:R0:W-:Y:S04]  /*7cb70*/  STS.U8 [R8+UR5+0x28900], R0 ;  /* 0x0289000008007988 */ /* 0x0001e80008000005 */
[----:B------:R-:W3:Y:S04]  /*7cb80*/  LDL.LU R85, [R1+0x2a0] ;  /* 0x0002a00001557983 */ /* 0x000ee80000300800 */
[----:B0-----:R-:W3:Y:S04]  /*7cb90*/  LDL.LU R0, [R1+0x298] ;  /* 0x0002980001007983 */ /* 0x001ee80000300800 */
[----:B------:R0:W-:Y:S04]  /*7cba0*/  STS.U8 [R8+UR5+0x20500], R14 ;  /* 0x0205000e08007988 */ /* 0x0001e80008000005 */
        /* <DEDUP_REMOVED lines=24> */
[----:B----4-:R0:W-:Y:S04]  /*7cd30*/  STS.U8 [R8+UR5+0x28100], R58 ;  /* 0x0281003a08007988 */ /* 0x0101e80008000005 */
[----:B------:R1:W-:Y:S04]  /*7cd40*/  STS.U8 [R8+UR5+0x22500], R76 ;  /* 0x0225004c08007988 */ /* 0x0003e80008000005 */
[----:B--2---:R2:W-:Y:S04]  /*7cd50*/  STS.U8 [R8+UR5+0x2c900], R78 ;  /* 0x02c9004e08007988 */ /* 0x0045e80008000005 */
[----:B---3--:R3:W-:Y:S04]  /*7cd60*/  STS.U8 [R8+UR5+0x24500], R93 ;  /* 0x0245005d08007988 */ /* 0x0087e80008000005 */
[----:B0-----:R-:W4:Y:S04]  /*7cd70*/  LDL.LU R58, [R1+0x78] ;  /* 0x00007800013a7983 */ /* 0x001f280000300800 */
[----:B-1----:R-:W4:Y:S04]  /*7cd80*/  LDL.LU R76, [R1+0x74] ;  /* 0x00007400014c7983 */ /* 0x002f280000300800 */
[----:B--2---:R-:W2:Y:S04]  /*7cd90*/  LDL.LU R78, [R1+0xb8] ;  /* 0x0000b800014e7983 */ /* 0x004ea80000300800 */
[----:B---3--:R-:W3:Y:S04]  /*7cda0*/  LDL.LU R93, [R1+0xf8] ;  /* 0x0000f800015d7983 */ /* 0x008ee80000300800 */
[----:B------:R0:W-:Y:S04]  /*7cdb0*/  STS.U8 [R8+UR5+0x2c500], R12 ;  /* 0x02c5000c08007988 */ /* 0x0001e80008000005 */
[----:B0-----:R-:W3:Y:S04]  /*7cdc0*/  LDL.LU R12, [R1+0x138] ;  /* 0x00013800010c7983 */ /* 0x001ee80000300800 */
[----:B------:R0:W-:Y:S04]  /*7cdd0*/  STS.U8 [R8+UR5+0x2b900], R0 ;  /* 0x02b9000008007988 */ /* 0x0001e80008000005 */
[----:B0-----:R-:W3:Y:S04]  /*7cde0*/  LDL.LU R0, [R1+0x134] ;  /* 0x0001340001007983 */ /* 0x001ee80000300800 */
[----:B------:R0:W-:Y:S04]  /*7cdf0*/  STS.U8 [R8+UR5+0x23500], R14 ;  /* 0x0235000e08007988 */ /* 0x0001e80008000005 */
        /* <DEDUP_REMOVED lines=14> */
[----:B------:R-:W-:Y:S04]  /*7cee0*/  STS.U8 [R8+UR5+0x2a900], R4 ;  /* 0x02a9000408007988 */ /* 0x000fe80008000005 */
[----:B------:R-:W-:Y:S04]  /*7cef0*/  STS.U8 [R8+UR5+0x24900], R5 ;  /* 0x0249000508007988 */ /* 0x000fe80008000005 */
[----:B------:R-:W-:Y:S04]  /*7cf00*/  STS.U8 [R8+UR5+0x26500], R3 ;  /* 0x0265000308007988 */ /* 0x000fe80008000005 */
[----:B------:R-:W-:Y:S04]  /*7cf10*/  STS.U8 [R8+UR5+0x2e500], R24 ;  /* 0x02e5001808007988 */ /* 0x000fe80008000005 */
        /* <DEDUP_REMOVED lines=18> */
[----:B------:R1:W-:Y:S01]  /*7d040*/  STS.U8 [R8+UR5+0x24d00], R14 ;  /* 0x024d000e08007988 */ /* 0x0003e20008000005 */
[----:B0-----:R-:W0:Y:S03]  /*7d050*/  S2R R9, SR_TID.X ;  /* 0x0000000000097919 */ /* 0x001e260000002100 */
[----:B-1----:R-:W3:Y:S04]  /*7d060*/  LDL.LU R14, [R1+0x610] ;  /* 0x00061000010e7983 */ /* 0x002ee80000300800 */
[----:B------:R1:W-:Y:S04]  /*7d070*/  STS.U8 [R8+UR5+0x26100], R23 ;  /* 0x0261001708007988 */ /* 0x0003e80008000005 */
[----:B------:R0:W-:Y:S04]  /*7d080*/  STS.U8 [R8+UR5+0x2e100], R56 ;  /* 0x02e1003808007988 */ /* 0x0001e80008000005 */
[----:B------:R-:W-:Y:S04]  /*7d090*/  STS.U8 [R8+UR5+0x24100], R16 ;  /* 0x0241001008007988 */ /* 0x000fe80008000005 */
[----:B------:R-:W-:Y:S04]  /*7d0a0*/  STS.U8 [R8+UR5+0x2c100], R46 ;  /* 0x02c1002e08007988 */ /* 0x000fe80008000005 */
[----:B------:R-:W-:Y:S04]  /*7d0b0*/  STS.U8 [R8+UR5+0x23d00], R47 ;  /* 0x023d002f08007988 */ /* 0x000fe80008000005 */
[----:B------:R-:W-:Y:S04]  /*7d0c0*/  STS.U8 [R8+UR5+0x2bd00], R13 ;  /* 0x02bd000d08007988 */ /* 0x000fe80008000005 */
[----:B------:R-:W-:Y:S04]  /*7d0d0*/  STS.U8 [R8+UR5+0x23900], R85 ;  /* 0x0239005508007988 */ /* 0x000fe80008000005 */
[----:B------:R-:W-:Y:S04]  /*7d0e0*/  STS.U8 [R8+UR5+0x2b500], R83 ;  /* 0x02b5005308007988 */ /* 0x000fe80008000005 */
[----:B-1----:R-:W3:Y:S04]  /*7d0f0*/  LDL.LU R23, [R1+0x608] ;  /* 0x0006080001177983 */ /* 0x002ee80000300800 */
        /* <DEDUP_REMOVED lines=13> */
[----:B------:R-:W-:-:S04]  /*7d1d0*/  LOP3.LUT R9, R9, 0x7f, RZ, 0xc0, !PT ;  /* 0x0000007f09097812 */ /* 0x000fc800078ec0ff */
[----:B------:R-:W-:Y:S01]  /*7d1e0*/  LOP3.LUT R9, R9, 0x30, RZ, 0x3c, !PT ;  /* 0x0000003009097812 */ /* 0x000fe200078e3cff */
[----:B------:R-:W-:Y:S04]  /*7d1f0*/  STL [R1+0x2c18], R8 ;  /* 0x002c180801007387 */ /* 0x000fe80000100800 */
        /* <DEDUP_REMOVED lines=51> */
[----:B0-----:R-:W2:Y:S04]  /*7d530*/  LDL.LU R12, [R1+0x130] ;  /* 0x00013000010c7983 */ /* 0x001ea80000300800 */
[----:B------:R0:W-:Y:S04]  /*7d540*/  STS.U8 [R9+UR5+0x2b980], R0 ;  /* 0x02b9800009007988 */ /* 0x0001e80008000005 */
[----:B0-----:R-:W3:Y:S04]  /*7d550*/  LDL.LU R0, [R1+0x128] ;  /* 0x0001280001007983 */ /* 0x001ee80000300800 */
[----:B------:R0:W-:Y:S04]  /*7d560*/  STS.U8 [R9+UR5+0x23580], R14 ;  /* 0x0235800e09007988 */ /* 0x0001e80008000005 */
[----:B------:R1:W-:Y:S04]  /*7d570*/  STS.U8 [R9+UR5+0x2e580], R11 ;  /* 0x02e5800b09007988 */ /* 0x0003e80008000005 */
[----:B------:R1:W-:Y:S04]  /*7d580*/  STS.U8 [R9+UR5+0x2d580], R10 ;  /* 0x02d5800a09007988 */ /* 0x0003e80008000005 */
[----:B0-----:R-:W4:Y:S04]  /*7d590*/  LDL.LU R14, [R1+0x160] ;  /* 0x00016000010e7983 */ /* 0x001f280000300800 */
[----:B-1----:R-:W4:Y:S04]  /*7d5a0*/  LDL.LU R11, [R1+0x2d6c] ;  /* 0x002d6c00010b7983 */ /* 0x002f280000300800 */
        /* <DEDUP_REMOVED lines=13> */
[----:B------:R-:W-:Y:S04]  /*7d680*/  STS.U8 [R9+UR5+0x2e180], R23 ;  /* 0x02e1801709007988 */ /* 0x000fe80008000005 */
[----:B--2---:R0:W-:Y:S04]  /*7d690*/  STS.U8 [R9+UR5+0x25180], R12 ;  /* 0x0251800c09007988 */ /* 0x0041e80008000005 */
[----:B0-----:R-:W2:Y:S04]  /*7d6a0*/  LDL.LU R12, [R1+0x4a0] ;  /* 0x0004a000010c7983 */ /* 0x001ea80000300800 */
[----:B------:R-:W2:Y:S04]  /*7d6b0*/  LDL.LU R23, [R1+0x4f0] ;  /* 0x0004f00001177983 */ /* 0x000ea80000300800 */
[----:B---3--:R0:W-:Y:S04]  /*7d6c0*/  STS.U8 [R9+UR5+0x2d180], R0 ;  /* 0x02d1800009007988 */ /* 0x0081e80008000005 */
[----:B0-----:R-:W3:Y:S04]  /*7d6d0*/  LDL.LU R0, [R1+0x4e8] ;  /* 0x0004e80001007983 */ /* 0x001ee80000300800 */
        /* <DEDUP_REMOVED lines=8> */
[----:B-1----:R-:W3:Y:S04]  /*7d760*/  LDL.LU R13, [R1+0x538] ;  /* 0x00053800010d7983 */ /* 0x002ee80000300800 */
[----:B----4-:R-:W4:Y:S04]  /*7d770*/  LDL.LU R65, [R1+0x530] ;  /* 0x0005300001417983 */ /* 0x010f280000300800 */
[----:B0-----:R-:W4:Y:S04]  /*7d780*/  LDL.LU R59, [R1+0x580] ;  /* 0x00058000013b7983 */ /* 0x001f280000300800 */
        /* <DEDUP_REMOVED lines=9> */
[----:B------:R-:W4:Y:S01]  /*7d820*/  LDL.LU R93, [R1+0x644] ;  /* 0x00064400015d7983 */ /* 0x000f220000300800 */
[----:B------:R-:W-:-:S03]  /*7d830*/  LOP3.LUT R10, R10, 0x7f, RZ, 0xc0, !PT ;  /* 0x0000007f0a0a7812 */ /* 0x000fc600078ec0ff */
[----:B------:R-:W-:Y:S04]  /*7d840*/  STL [R1+0x2c1c], R9 ;  /* 0x002c1c0901007387 */ /* 0x000fe80000100800 */
[----:B------:R-:W-:Y:S04]  /*7d850*/  STS.U8 [R9+UR5+0x24180], R16 ;  /* 0x0241801009007988 */ /* 0x000fe80008000005 */
[----:B------:R-:W-:Y:S01]  /*7d860*/  STS.U8 [R9+UR5+0x2c180], R46 ;  /* 0x02c1802e09007988 */ /* 0x000fe20008000005 */
[----:B------:R-:W-:-:S03]  /*7d870*/  LOP3.LUT R10, R10, 0x40, RZ, 0x3c, !PT ;  /* 0x000000400a0a7812 */ /* 0x000fc600078e3cff */
        /* <DEDUP_REMOVED lines=33> */
[----:B---3--:R1:W-:Y:S04]  /*7da90*/  STS.U8 [R10+UR5+0x29600], R0 ;  /* 0x029600000a007988 */ /* 0x0083e80008000005 */
[----:B0-----:R-:W3:Y:S04]  /*7daa0*/  LDL.LU R23, [R1+0x284] ;  /* 0x0002840001177983 */ /* 0x001ee80000300800 */
[----:B-1----:R-:W3:Y:S04]  /*7dab0*/  LDL.LU R0, [R1+0x2c8] ;  /* 0x0002c80001007983 */ /* 0x002ee80000300800 */
[----:B----4-:R-:W-:Y:S04]  /*7dac0*/  STS.U8 [R10+UR5+0x29200], R65 ;  /* 0x029200410a007988 */ /* 0x010fe80008000005 */
[----:B------:R-:W-:Y:S04]  /*7dad0*/  STS.U8 [R10+UR5+0x20e00], R59 ;  /* 0x020e003b0a007988 */ /* 0x000fe80008000005 */
[----:B------:R-:W-:Y:S04]  /*7dae0*/  STS.U8 [R10+UR5+0x28e00], R56 ;  /* 0x028e00380a007988 */ /* 0x000fe80008000005 */
[----:B------:R-:W-:Y:S04]  /*7daf0*/  STS.U8 [R10+UR5+0x20a00], R58 ;  /* 0x020a003a0a007988 */ /* 0x000fe80008000005 */
[----:B------:R-:W-:Y:S04]  /*7db00*/  STS.U8 [R10+UR5+0x28a00], R76 ;  /* 0x028a004c0a007988 */ /* 0x000fe80008000005 */
        /* <DEDUP_REMOVED lines=10> */
[----:B----4-:R-:W4:Y:S04]  /*7dbb0*/  LDL.LU R93, [R1+0x198] ;  /* 0x00019800015d7983 */ /* 0x010f280000300800 */
[----:B--2---:R0:W-:Y:S04]  /*7dbc0*/  STS.U8 [R10+UR5+0x2ca00], R12 ;  /* 0x02ca000c0a007988 */ /* 0x0041e80008000005 */
[----:B0-----:R-:W2:Y:S04]  /*7dbd0*/  LDL.LU R12, [R1+0x8] ;  /* 0x00000800010c7983 */ /* 0x001ea80000300800 */
        /* <DEDUP_REMOVED lines=16> */
[----:B------:R0:W-:Y:S04]  /*7dce0*/  STS.U8 [R10+UR5+0x2ba00], R23 ;  /* 0x02ba00170a007988 */ /* 0x0001e80008000005 */
[----:B------:R-:W-:Y:S04]  /*7dcf0*/  STS.U8 [R10+UR5+0x2e600], R15 ;  /* 0x02e6000f0a007988 */ /* 0x000fe80008000005 */
[----:B------:R-:W-:Y:S04]  /*7dd00*/  STS.U8 [R10+UR5+0x2e200], R11 ;  /* 0x02e2000b0a007988 */ /* 0x000fe80008000005 */
[----:B0-----:R-:W3:Y:S04]  /*7dd10*/  LDL.LU R23, [R1+0x114] ;  /* 0x0001140001177983 */ /* 0x001ee80000300800 */
[----:B------:R0:W-:Y:S04]  /*7dd20*/  STS.U8 [R10+UR5+0x2b600], R14 ;  /* 0x02b6000e0a007988 */ /* 0x0001e80008000005 */
[----:B------:R1:W-:Y:S04]  /*7dd30*/  STS.U8 [R10+UR5+0x22e00], R56 ;  /* 0x022e00380a007988 */ /* 0x0003e80008000005 */
[----:B------:R0:W-:Y:S04]  /*7dd40*/  STS.U8 [R10+UR5+0x2ae00], R58 ;  /* 0x02ae003a0a007988 */ /* 0x0001e80008000005 */
[----:B------:R0:W-:Y:S04]  /*7dd50*/  STS.U8 [R10+UR5+0x22a00], R76 ;  /* 0x022a004c0a007988 */ /* 0x0001e80008000005 */
[----:B------:R1:W-:Y:S04]  /*7dd60*/  STS.U8 [R10+UR5+0x2aa00], R78 ;  /* 0x02aa004e0a007988 */ /* 0x0003e80008000005 */
[----:B----4-:R4:W-:Y:S04]  /*7dd70*/  STS.U8 [R10+UR5+0x24a00], R93 ;  /* 0x024a005d0a007988 */ /* 0x0109e80008000005 */
[----:B0-----:R-:W3:Y:S04]  /*7dd80*/  LDL.LU R14, [R1+0x158] ;  /* 0x00015800010e7983 */ /* 0x001ee80000300800 */
[----:B-1----:R-:W3:Y:S04]  /*7dd90*/  LDL.LU R56, [R1+0x3c0] ;  /* 0x0003c00001387983 */ /* 0x002ee80000300800 */
[----:B------:R-:W3:Y:S04]  /*7dda0*/  LDL.LU R58, [R1+0x40c] ;  /* 0x00040c00013a7983 */ /* 0x000ee80000300800 */
[----:B------:R-:W3:Y:S04]  /*7ddb0*/  LDL.LU R76, [R1+0x408] ;  /* 0x00040800014c7983 */ /* 0x000ee80000300800 */
[----:B------:R-:W3:Y:S04]  /*7ddc0*/  LDL.LU R78, [R1+0x454] ;  /* 0x00045400014e7983 */ /* 0x000ee80000300800 */
[----:B----4-:R-:W4:Y:S04]  /*7ddd0*/  LDL.LU R93, [R1+0x450] ;  /* 0x00045000015d7983 */ /* 0x010f280000300800 */
[----:B--2---:R0:W-:Y:S04]  /*7dde0*/  STS.U8 [R10+UR5+0x26600], R12 ;  /* 0x0266000c0a007988 */ /* 0x0041e80008000005 */
[----:B0-----:R-:W2:Y:S04]  /*7ddf0*/  LDL.LU R12, [R1+0x49c] ;  /* 0x00049c00010c7983 */ /* 0x001ea80000300800 */
[----:B------:R-:W2:Y:S04]  /*7de00*/  LDL.LU R15, [R1+0x498] ;  /* 0x00049800010f7983 */ /* 0x000ea80000300800 */
[----:B------:R-:W2:Y:S04]  /*7de10*/  LDL.LU R11, [R1+0x2d64] ;  /* 0x002d6400010b7983 */ /* 0x000ea80000300800 */
[----:B---3--:R0:W-:Y:S04]  /*7de20*/  STS.U8 [R10+UR5+0x25200], R0 ;  /* 0x025200000a007988 */ /* 0x0081e80008000005 */
[----:B0-----:R-:W3:Y:S04]  /*7de30*/  LDL.LU R0, [R1+0x4e4] ;  /* 0x0004e40001007983 */ /* 0x001ee80000300800 */
[----:B------:R-:W-:Y:S04]  /*7de40*/  STS.U8 [R10+UR5+0x21200], R13 ;  /* 0x0212000d0a007988 */ /* 0x000fe80008000005 */
[----:B------:R-:W-:Y:S04]  /*7de50*/  STS.U8 [R10+UR5+0x28200], R85 ;  /* 0x028200550a007988 */ /* 0x000fe80008000005 */
[----:B------:R-:W-:Y:S04]  /*7de60*/  STS.U8 [R10+UR5+0x22600], R83 ;  /* 0x022600530a007988 */ /* 0x000fe80008000005 */
[----:B------:R-:W-:Y:S04]  /*7de70*/  STS.U8 [R10+UR5+0x23200], R65 ;  /* 0x023200410a007988 */ /* 0x000fe80008000005 */
[----:B------:R-:W-:Y:S04]  /*7de80*/  STS.U8 [R10+UR5+0x2b200], R59 ;  /* 0x02b2003b0a007988 */ /* 0x000fe80008000005 */
[----:B------:R0:W-:Y:S04]  /*7de90*/  STS.U8 [R10+UR5+0x24e00], R14 ;  /* 0x024e000e0a007988 */ /* 0x0001e80008000005 */
[----:B0-----:R-:W3:Y:S04]  /*7dea0*/  LDL.LU R14, [R1+0x4e0] ;  /* 0x0004e000010e7983 */ /* 0x001ee80000300800 */
        /* <DEDUP_REMOVED lines=21> */
[----:B----4-:R-:W4:Y:S04]  /*7e000*/  LDL.LU R5, [R1+0x200] ;  /* 0x0002000001057983 */ /* 0x010f280000300800 */
[----:B------:R1:W-:Y:S04]  /*7e010*/  STS.U8 [R10+UR5+0x2d600], R24 ;  /* 0x02d600180a007988 */ /* 0x0003e80008000005 */
[----:B------:R-:W-:Y:S04]  /*7e020*/  STS.U8 [R10+UR5+0x2ee00], R60 ;  /* 0x02ee003c0a007988 */ /* 0x000fe80008000005 */
[----:B------:R-:W-:Y:S04]  /*7e030*/  STS.U8 [R10+UR5+0x26a00], R82 ;  /* 0x026a00520a007988 */ /* 0x000fe80008000005 */
[----:B------:R-:W-:Y:S04]  /*7e040*/  STS.U8 [R10+UR5+0x2ea00], R80 ;  /* 0x02ea00500a007988 */ /* 0x000fe80008000005 */
[----:B------:R1:W-:Y:S04]  /*7e050*/  STS.U8 [R10+UR5+0x2d200], R23 ;  /* 0x02d200170a007988 */ /* 0x0003e80008000005 */
[----:B------:R-:W-:Y:S04]  /*7e060*/  STS.U8 [R10+UR5+0x26e00], R62 ;  /* 0x026e003e0a007988 */ /* 0x000fe80008000005 */
        /* <DEDUP_REMOVED lines=10> */
[----:B------:R-:W4:Y:S04]  /*7e110*/  LDL.LU R23, [R1+0x23c] ;  /* 0x00023c0001177983 */ /* 0x000f280000300800 */
        /* <DEDUP_REMOVED lines=21> */
[----:B------:R1:W-:Y:S04]  /*7e270*/  STS.U8 [R11+UR5+0x21280], R73 ;  /* 0x021280490b007988 */ /* 0x0003e80008000005 */
[----:B------:R0:W-:Y:S04]  /*7e280*/  STS.U8 [R11+UR5+0x29280], R68 ;  /* 0x029280440b007988 */ /* 0x0001e80008000005 */
[----:B------:R1:W-:Y:S04]  /*7e290*/  STS.U8 [R11+UR5+0x20e80], R69 ;  /* 0x020e80450b007988 */ /* 0x0003e80008000005 */
[----:B------:R1:W-:Y:S04]  /*7e2a0*/  STS.U8 [R11+UR5+0x28e80], R13 ;  /* 0x028e800d0b007988 */ /* 0x0003e80008000005 */
[----:B0-----:R-:W3:Y:S04]  /*7e2b0*/  LDL.LU R14, [R1+0x380] ;  /* 0x00038000010e7983 */ /* 0x001ee80000300800 */
[----:B------:R-:W3:Y:S04]  /*7e2c0*/  LDL.LU R17, [R1+0x37c] ;  /* 0x00037c0001117983 */ /* 0x000ee80000300800 */
[----:B------:R-:W3:Y:S04]  /*7e2d0*/  LDL.LU R16, [R1+0x18c] ;  /* 0x00018c0001107983 */ /* 0x000ee80000300800 */
[----:B-1----:R-:W3:Y:S04]  /*7e2e0*/  LDL.LU R73, [R1+0x2d60] ;  /* 0x002d600001497983 */ /* 0x002ee80000300800 */
[----:B------:R-:W3:Y:S04]  /*7e2f0*/  LDL.LU R68, [R1+0x2d5c] ;  /* 0x002d5c0001447983 */ /* 0x000ee80000300800 */
        /* <DEDUP_REMOVED lines=25> */
[----:B------:R-:W4:Y:S04]  /*7e490*/  LDL.LU R3, [R1+0x2d2c] ;  /* 0x002d2c0001037983 */ /* 0x000f280000300800 */
[----:B------:R0:W-:Y:S04]  /*7e4a0*/  STS.U8 [R11+UR5+0x23e80], R24 ;  /* 0x023e80180b007988 */ /* 0x0001e80008000005 */
[----:B------:R1:W-:Y:S04]  /*7e4b0*/  STS.U8 [R11+UR5+0x2be80], R23 ;  /* 0x02be80170b007988 */ /* 0x0003e80008000005 */
[----:B0-----:R-:W4:Y:S04]  /*7e4c0*/  LDL.LU R24, [R1+0x2d28] ;  /* 0x002d280001187983 */ /* 0x001f280000300800 */
[----:B-1----:R-:W4:Y:S04]  /*7e4d0*/  LDL.LU R23, [R1+0x2d24] ;  /* 0x002d240001177983 */ /* 0x002f280000300800 */
[----:B------:R0:W-:Y:S04]  /*7e4e0*/  STS.U8 [R11+UR5+0x23a80], R56 ;  /* 0x023a80380b007988 */ /* 0x0001e80008000005 */
[----:B------:R1:W-:Y:S04]  /*7e4f0*/  STS.U8 [R11+UR5+0x2ba80], R58 ;  /* 0x02ba803a0b007988 */ /* 0x0003e80008000005 */
[----:B--2---:R2:W-:Y:S04]  /*7e500*/  STS.U8 [R11+UR5+0x23680], R76 ;  /* 0x0236804c0b007988 */ /* 0x0045e80008000005 */
        /* <DEDUP_REMOVED lines=8> */
[----:B------:R-:W2:Y:S04]  /*7e590*/  LDL.LU R12, [R1+0x2d0c] ;  /* 0x002d0c00010c7983 */ /* 0x000ea80000300800 */
[----:B---3--:R0:W-:Y:S04]  /*7e5a0*/  STS.U8 [R11+UR5+0x22e80], R15 ;  /* 0x022e800f0b007988 */ /* 0x0081e80008000005 */
[----:B------:R1:W-:Y:S04]  /*7e5b0*/  STS.U8 [R11+UR5+0x2ae80], R0 ;  /* 0x02ae80000b007988 */ /* 0x0003e80008000005 */
[----:B0-----:R-:W3:Y:S04]  /*7e5c0*/  LDL.LU R15, [R1+0x2d08] ;  /* 0x002d0800010f7983 */ /* 0x001ee80000300800 */
[----:B-1----:R-:W3:Y:S04]  /*7e5d0*/  LDL.LU R0, [R1+0x2d04] ;  /* 0x002d040001007983 */ /* 0x002ee80000300800 */
[----:B------:R0:W-:Y:S04]  /*7e5e0*/  STS.U8 [R11+UR5+0x22a80], R14 ;  /* 0x022a800e0b007988 */ /* 0x0001e80008000005 */
[----:B------:R1:W-:Y:S04]  /*7e5f0*/  STS.U8 [R11+UR5+0x2aa80], R17 ;  /* 0x02aa80110b007988 */ /* 0x0003e80008000005 */
[----:B------:R1:W-:Y:S04]  /*7e600*/  STS.U8 [R11+UR5+0x24a80], R16 ;  /* 0x024a80100b007988 */ /* 0x0003e80008000005 */
[----:B0-----:R-:W4:Y:S04]  /*7e610*/  LDL.LU R14, [R1+0x2d00] ;  /* 0x002d0000010e7983 */ /* 0x001f280000300800 */
[----:B-1----:R-:W4:Y:S04]  /*7e620*/  LDL.LU R17, [R1+0x44c] ;  /* 0x00044c0001117983 */ /* 0x002f280000300800 */
[----:B------:R-:W4:Y:S04]  /*7e630*/  LDL.LU R16, [R1+0x448] ;  /* 0x0004480001107983 */ /* 0x000f280000300800 */
[----:B--2---:R0:W-:Y:S04]  /*7e640*/  STS.U8 [R11+UR5+0x26680], R12 ;  /* 0x0266800c0b007988 */ /* 0x0041e80008000005 */
[----:B0-----:R-:W2:Y:S04]  /*7e650*/  LDL.LU R12, [R1+0x2cfc] ;  /* 0x002cfc00010c7983 */ /* 0x001ea80000300800 */
[----:B---3--:R0:W-:Y:S04]  /*7e660*/  STS.U8 [R11+UR5+0x26280], R0 ;  /* 0x026280000b007988 */ /* 0x0081e80008000005 */
[----:B------:R1:W-:Y:S04]  /*7e670*/  STS.U8 [R11+UR5+0x2e280], R15 ;  /* 0x02e2800f0b007988 */ /* 0x0003e80008000005 */
[----:B0-----:R-:W3:Y:S04]  /*7e680*/  LDL.LU R0, [R1+0x2cf8] ;  /* 0x002cf80001007983 */ /* 0x001ee80000300800 */
[----:B-1----:R-:W3:Y:S04]  /*7e690*/  LDL.LU R15, [R1+0x2cf4] ;  /* 0x002cf400010f7983 */ /* 0x002ee80000300800 */
[----:B----4-:R0:W-:Y:S04]  /*7e6a0*/  STS.U8 [R11+UR5+0x2de80], R14 ;  /* 0x02de800e0b007988 */ /* 0x0101e80008000005 */
[----:B------:R1:W-:Y:S04]  /*7e6b0*/  STS.U8 [R11+UR5+0x25e80], R47 ;  /* 0x025e802f0b007988 */ /* 0x0003e80008000005 */
[----:B0-----:R-:W4:Y:S04]  /*7e6c0*/  LDL.LU R14, [R1+0x2cf0] ;  /* 0x002cf000010e7983 */ /* 0x001f280000300800 */
[----:B-1----:R-:W4:Y:S04]  /*7e6d0*/  LDL.LU R47, [R1+0x524] ;  /* 0x00052400012f7983 */ /* 0x002f280000300800 */
[----:B--2---:R-:W-:Y:S04]  /*7e6e0*/  STS.U8 [R11+UR5+0x2da80], R12 ;  /* 0x02da800c0b007988 */ /* 0x004fe80008000005 */
[----:B---3--:R0:W-:Y:S04]  /*7e6f0*/  STS.U8 [R11+UR5+0x25a80], R0 ;  /* 0x025a80000b007988 */ /* 0x0081e80008000005 */
[----:B------:R1:W-:Y:S04]  /*7e700*/  STS.U8 [R11+UR5+0x25680], R15 ;  /* 0x0256800f0b007988 */ /* 0x0003e80008000005 */
[----:B0-----:R-:W2:Y:S04]  /*7e710*/  LDL.LU R0, [R1+0x2cec] ;  /* 0x002cec0001007983 */ /* 0x001ea80000300800 */
[----:B------:R-:W3:Y:S04]  /*7e720*/  LDL.LU R12, [R1+0x2ce8] ;  /* 0x002ce800010c7983 */ /* 0x000ee80000300800 */
[----:B-1----:R-:W3:Y:S04]  /*7e730*/  LDL.LU R15, [R1+0x2ce4] ;  /* 0x002ce400010f7983 */ /* 0x002ee80000300800 */
[----:B------:R-:W-:Y:S04]  /*7e740*/  STS.U8 [R11+UR5+0x2d680], R46 ;  /* 0x02d6802e0b007988 */ /* 0x000fe80008000005 */
[----:B----4-:R-:W-:Y:S04]  /*7e750*/  STS.U8 [R11+UR5+0x2d280], R14 ;  /* 0x02d2800e0b007988 */ /* 0x010fe80008000005 */
[----:B--2---:R0:W-:Y:S04]  /*7e760*/  STS.U8 [R11+UR5+0x25280], R0 ;  /* 0x025280000b007988 */ /* 0x0041e80008000005 */
[----:B---3--:R1:W-:Y:S04]  /*7e770*/  STS.U8 [R11+UR5+0x24e80], R15 ;  /* 0x024e800f0b007988 */ /* 0x0083e80008000005 */
[----:B0-----:R-:W2:Y:S04]  /*7e780*/  LDL.LU R0, [R1+0x2ce0] ;  /* 0x002ce00001007983 */ /* 0x001ea80000300800 */
[----:B------:R-:W3:Y:S04]  /*7e790*/  LDL.LU R46, [R1+0x5b0] ;  /* 0x0005b000012e7983 */ /* 0x000ee80000300800 */
[----:B------:R-:W4:Y:S04]  /*7e7a0*/  LDL.LU R14, [R1+0x2cdc] ;  /* 0x002cdc00010e7983 */ /* 0x000f280000300800 */
[----:B-1----:R-:W3:Y:S04]  /*7e7b0*/  LDL.LU R15, [R1+0x2cd8] ;  /* 0x002cd800010f7983 */ /* 0x002ee80000300800 */
[----:B------:R0:W-:Y:S02]  /*7e7c0*/  STS.U8 [R11+UR5+0x2ce80], R12 ;  /* 0x02ce800c0b007988 */ /* 0x0001e40008000005 */
[----:B0-----:R-:W0:Y:S02]  /*7e7d0*/  S2R R12, SR_TID.X ;  /* 0x00000000000c7919 */ /* 0x001e240000002100 */
        /* <DEDUP_REMOVED lines=13> */
[----:B------:R-:W-:Y:S01]  /*7e8b0*/  STL [R1+0x2c24], R11 ;  /* 0x002c240b01007387 */ /* 0x000fe20000100800 */
[----:B0-----:R-:W-:-:S04]  /*7e8c0*/  LOP3.LUT R12, R12, 0x7f, RZ, 0xc0, !PT ;  /* 0x0000007f0c0c7812 */ /* 0x001fc800078ec0ff */
[----:B------:R-:W-:-:S05]  /*7e8d0*/  LOP3.LUT R12, R12, 0x60, RZ, 0x3c, !PT ;  /* 0x000000600c0c7812 */ /* 0x000fca00078e3cff */
[----:B--2---:R0:W-:Y:S04]  /*7e8e0*/  STS.U8 [R12+UR5+0x2a700], R0 ;  /* 0x02a700000c007988 */ /* 0x0041e80008000005 */
[----:B---3--:R1:W-:Y:S04]  /*7e8f0*/  STS.U8 [R12+UR5+0x22300], R15 ;  /* 0x0223000f0c007988 */ /* 0x0083e80008000005 */
[----:B0-----:R-:W2:Y:S04]  /*7e900*/  LDL.LU R0, [R1+0x2cd4] ;  /* 0x002cd40001007983 */ /* 0x001ea80000300800 */
[----:B-1----:R-:W3:Y:S04]  /*7e910*/  LDL.LU R15, [R1+0x2cd0] ;  /* 0x002cd000010f7983 */ /* 0x002ee80000300800 */
[----:B----4-:R0:W-:Y:S04]  /*7e920*/  STS.U8 [R12+UR5+0x2a300], R14 ;  /* 0x02a3000e0c007988 */ /* 0x0101e80008000005 */
[----:B------:R1:W-:Y:S04]  /*7e930*/  STS.U8 [R12+UR5+0x21f00], R17 ;  /* 0x021f00110c007988 */ /* 0x0003e80008000005 */
[----:B------:R4:W-:Y:S04]  /*7e940*/  STS.U8 [R12+UR5+0x29f00], R16 ;  /* 0x029f00100c007988 */ /* 0x0009e80008000005 */
[----:B0-----:R-:W2:Y:S04]  /*7e950*/  LDL.LU R14, [R1+0x2ccc] ;  /* 0x002ccc00010e7983 */ /* 0x001ea80000300800 */
[----:B-1----:R-:W2:Y:S04]  /*7e960*/  LDL R17, [R1+0x9bc] ;  /* 0x0009bc0001117983 */ /* 0x002ea80000100800 */
[----:B----4-:R-:W4:Y:S04]  /*7e970*/  LDL R16, [R1+0x9c0] ;  /* 0x0009c00001107983 */ /* 0x010f280000100800 */
[----:B---3--:R0:W-:Y:S04]  /*7e980*/  STS.U8 [R12+UR5+0x21b00], R15 ;  /* 0x021b000f0c007988 */ /* 0x0081e80008000005 */
[----:B--2---:R1:W-:Y:S04]  /*7e990*/  STS.U8 [R12+UR5+0x29b00], R0 ;  /* 0x029b00000c007988 */ /* 0x0043e80008000005 */
[----:B0-----:R-:W2:Y:S04]  /*7e9a0*/  LDL.LU R15, [R1+0x2cc8] ;  /* 0x002cc800010f7983 */ /* 0x001ea80000300800 */
[----:B-1----:R-:W3:Y:S04]  /*7e9b0*/  LDL.LU R0, [R1+0x2cc4] ;  /* 0x002cc40001007983 */ /* 0x002ee80000300800 */
[----:B------:R-:W-:Y:S04]  /*7e9c0*/  STS.U8 [R12+UR5+0x29700], R14 ;  /* 0x0297000e0c007988 */ /* 0x000fe80008000005 */
[----:B------:R-:W-:Y:S04]  /*7e9d0*/  STS.U8 [R12+UR5+0x21300], R47 ;  /* 0x0213002f0c007988 */ /* 0x000fe80008000005 */
[----:B--2---:R0:W-:Y:S04]  /*7e9e0*/  STS.U8 [R12+UR5+0x21700], R15 ;  /* 0x0217000f0c007988 */ /* 0x0041e80008000005 */
[----:B---3--:R1:W-:Y:S04]  /*7e9f0*/  STS.U8 [R12+UR5+0x29300], R0 ;  /* 0x029300000c007988 */ /* 0x0083e80008000005 */
[----:B0-----:R-:W2:Y:S04]  /*7ea00*/  LDL.LU R15, [R1+0x2cc0] ;  /* 0x002cc000010f7983 */ /* 0x001ea80000300800 */
[----:B------:R-:W3:Y:S04]  /*7ea10*/  LDL.LU R14, [R1+0x2cbc] ;  /* 0x002cbc00010e7983 */ /* 0x000ee80000300800 */
[----:B------:R-:W4:Y:S04]  /*7ea20*/  LDL R47, [R1+0xac0] ;  /* 0x000ac000012f7983 */ /* 0x000f280000100800 */
[----:B-1----:R-:W4:Y:S04]  /*7ea30*/  LDL.LU R0, [R1+0x2cb8] ;  /* 0x002cb80001007983 */ /* 0x002f280000300800 */
[----:B--2---:R-:W-:Y:S04]  /*7ea40*/  STS.U8 [R12+UR5+0x28f00], R15 ;  /* 0x028f000f0c007988 */ /* 0x004fe80008000005 */
[----:B---3--:R0:W-:Y:S04]  /*7ea50*/  STS.U8 [R12+UR5+0x20f00], R14 ;  /* 0x020f000e0c007988 */ /* 0x0081e80008000005 */
[----:B----4-:R1:W-:Y:S04]  /*7ea60*/  STS.U8 [R12+UR5+0x20b00], R0 ;  /* 0x020b00000c007988 */ /* 0x0103e80008000005 */
[----:B0-----:R-:W2:Y:S04]  /*7ea70*/  LDL.LU R14, [R1+0x2cb4] ;  /* 0x002cb400010e7983 */ /* 0x001ea80000300800 */
[----:B------:R-:W3:Y:S04]  /*7ea80*/  LDL.LU R15, [R1+0x2cb0] ;  /* 0x002cb000010f7983 */ /* 0x000ee80000300800 */
[----:B-1----:R-:W4:Y:S04]  /*7ea90*/  LDL.LU R0, [R1+0x2cac] ;  /* 0x002cac0001007983 */ /* 0x002f280000300800 */
[----:B------:R-:W-:Y:S01]  /*7eaa0*/  STS.U8 [R12+UR5+0x28b00], R46 ;  /* 0x028b002e0c007988 */ /* 0x000fe20008000005 */
[----:B----4-:R-:W-:-:S03]  /*7eab0*/  PRMT R0, RZ, 0x7610, R0 ;  /* 0x00007610ff007816 */ /* 0x010fc60000000000 */
[----:B---3--:R0:W-:Y:S04]  /*7eac0*/  STS.U8 [R12+UR5+0x20700], R15 ;  /* 0x0207000f0c007988 */ /* 0x0081e80008000005 */
[----:B--2---:R1:W-:Y:S04]  /*7ead0*/  STS.U8 [R12+UR5+0x28700], R14 ;  /* 0x0287000e0c007988 */ /* 0x0043e80008000005 */
[----:B------:R-:W2:Y:S04]  /*7eae0*/  @!P3 LDG.E.U8 R0, desc[UR18][R16.64] ;  /* 0x000000121000b981 */ /* 0x000ea8000c1e1100 */
[----:B0-----:R-:W3:Y:S04]  /*7eaf0*/  LDL.LU R15, [R1+0x2ca8] ;  /* 0x002ca800010f7983 */ /* 0x001ee80000300800 */
[----:B-1----:R-:W4:Y:S04]  /*7eb00*/  LDL.LU R14, [R1+0x2ca4] ;  /* 0x002ca400010e7983 */ /* 0x002f280000300800 */
[----:B------:R-:W3:Y:S04]  /*7eb10*/  LDL R46, [R1+0xbc0] ;  /* 0x000bc000012e7983 */ /* 0x000ee80000100800 */
[----:B--2---:R0:W-:Y:S04]  /*7eb20*/  STL [R1+0x30], R0 ;  /* 0x0000300001007387 */ /* 0x0041e80000100800 */
[----:B0-----:R-:W2:Y:S04]  /*7eb30*/  LDL.LU R0, [R1+0x2ca0] ;  /* 0x002ca00001007983 */ /* 0x001ea80000300800 */
[----:B------:R-:W2:Y:S04]  /*7eb40*/  LDL R16, [R1+0x9c4] ;  /* 0x0009c40001107983 */ /* 0x000ea80000100800 */
[----:B------:R-:W2:Y:S01]  /*7eb50*/  LDL R17, [R1+0x9c8] ;  /* 0x0009c80001117983 */ /* 0x000ea20000100800 */
[----:B------:R-:W-:-:S02]  /*7eb60*/  PRMT R12, RZ, 0x7610, R12 ;  /* 0x00007610ff0c7816 */ /* 0x000fc4000000000c */
[----:B--2---:R-:W-:-:S04]  /*7eb70*/  @!P4 LOP3.LUT R17, R17, R16, RZ, 0x3c, !PT ;  /* 0x000000101111c212 */ /* 0x004fc800078e3cff */
[----:B------:R-:W-:-:S04]  /*7eb80*/  @!P4 LOP3.LUT R16, R17, R16, RZ, 0x3c, !PT ;  /* 0x000000101110c212 */ /* 0x000fc800078e3cff */
[----:B------:R-:W-:-:S05]  /*7eb90*/  @!P4 LOP3.LUT R17, R17, R16, RZ, 0x3c, !PT ;  /* 0x000000101111c212 */ /* 0x000fca00078e3cff */
[----:B------:R-:W2:Y:S01]  /*7eba0*/  @!P4 LDG.E.U8 R12, desc[UR18][R16.64] ;  /* 0x00000012100cc981 */ /* 0x000ea2000c1e1100 */
[----:B------:R-:W-:-:S03]  /*7ebb0*/  PRMT R2, RZ, 0x7610, R2 ;  /* 0x00007610ff027816 */ /* 0x000fc60000000002 */
[----:B--2---:R-:W-:Y:S04]  /*7ebc0*/  STL [R1+0x2c], R12 ;  /* 0x00002c0c01007387 */ /* 0x004fe80000100800 */
[----:B------:R-:W2:Y:S01]  /*7ebd0*/  LDL R17, [R1+0xabc] ;  /* 0x000abc0001117983 */ /* 0x000ea20000100800 */
[----:B------:R-:W-:Y:S01]  /*7ebe0*/  @!P3 IMAD.MOV.U32 R16, RZ, RZ, R47 ;  /* 0x000000ffff10b224 */ /* 0x000fe200078e002f */
[----:B------:R-:W-:Y:S02]  /*7ebf0*/  PRMT R11, RZ, 0x7610, R11 ;  /* 0x00007610ff0b7816 */ /* 0x000fe4000000000b */
[----:B------:R-:W3:Y:S04]  /*7ec00*/  LDL R47, [R1+0xcbc] ;  /* 0x000cbc00012f7983 */ /* 0x000ee80000100800 */
[----:B--2---:R0:W2:Y:S04]  /*7ec10*/  @!P3 LDG.E.U8 R2, desc[UR18][R16.64] ;  /* 0x000000121002b981 */ /* 0x0040a8000c1e1100 */
[----:B------:R-:W0:Y:S04]  /*7ec20*/  LDL R16, [R1+0xac4] ;  /* 0x000ac40001107983 */ /* 0x000e280000100800 */
[----:B------:R-:W0:Y:S02]  /*7ec30*/  LDL R17, [R1+0xac8] ;  /* 0x000ac80001117983 */ /* 0x000e240000100800 */
[----:B0-----:R-:W-:-:S04]  /*7ec40*/  @!P4 LOP3.LUT R17, R17, R16, RZ, 0x3c, !PT ;  /* 0x000000101111c212 */ /* 0x001fc800078e3cff */
[----:B------:R-:W-:-:S04]  /*7ec50*/  @!P4 LOP3.LUT R16, R17, R16, RZ, 0x3c, !PT ;  /* 0x000000101110c212 */ /* 0x000fc800078e3cff */
[----:B------:R-:W-:Y:S01]  /*7ec60*/  @!P4 LOP3.LUT R17, R17, R16, RZ, 0x3c, !PT ;  /* 0x000000101111c212 */ /* 0x000fe200078e3cff */
[----:B--2---:R0:W-:Y:S04]  /*7ec70*/  STL [R1+0x28], R2 ;  /* 0x0000280201007387 */ /* 0x0041e80000100800 */
[----:B------:R3:W2:Y:S01]  /*7ec80*/  @!P4 LDG.E.U8 R11, desc[UR18][R16.64] ;  /* 0x00000012100bc981 */ /* 0x0006a2000c1e1100 */
[----:B------:R-:W-:-:S03]  /*7ec90*/  PRMT R10, RZ, 0x7610, R10 ;  /* 0x00007610ff0a7816 */ /* 0x000fc6000000000a */
[----:B0-----:R-:W2:Y:S04]  /*7eca0*/  LDL R2, [R1+0xcc0] ;  /* 0x000cc00001027983 */ /* 0x001ea80000100800 */
[----:B------:R-:W2:Y:S01]  /*7ecb0*/  LDL R17, [R1+0xbbc] ;  /* 0x000bbc0001117983 */ /* 0x000ea20000100800 */
[----:B---3--:R-:W-:-:S05]  /*7ecc0*/  @!P3 IMAD.MOV.U32 R16, RZ, RZ, R46 ;  /* 0x000000ffff10b224 */ /* 0x008fca00078e002e */
[----:B--2---:R-:W2:Y:S04]  /*7ecd0*/  @!P3 LDG.E.U8 R10, desc[UR18][R16.64] ;  /* 0x00000012100ab981 */ /* 0x004ea8000c1e1100 */
[----:B------:R0:W-:Y:S04]  /*7ece0*/  STL [R1+0x2c28], R11 ;  /* 0x002c280b01007387 */ /* 0x0001e80000100800 */
[----:B------:R-:W3:Y:S04]  /*7ecf0*/  LDL R46, [R1+0xcc8] ;  /* 0x000cc800012e7983 */ /* 0x000ee80000100800 */
[----:B------:R-:W3:Y:S04]  /*7ed00*/  LDL R17, [R1+0xbc4] ;  /* 0x000bc40001117983 */ /* 0x000ee80000100800 */
[----:B0-----:R-:W3:Y:S01]  /*7ed10*/  LDL R11, [R1+0xbc8] ;  /* 0x000bc800010b7983 */ /* 0x001ee20000100800 */
[----:B------:R-:W-:-:S03]  /*7ed20*/  PRMT R9, RZ, 0x7610, R9 ;  /* 0x00007610ff097816 */ /* 0x000fc60000000009 */
[----:B--2---:R0:W-:Y:S04]  /*7ed30*/  STL [R1+0x2c2c], R10 ;  /* 0x002c2c0a01007387 */ /* 0x0041e80000100800 */
[----:B0-----:R-:W2:Y:S01]  /*7ed40*/  LDL R10, [R1+0xcc4] ;  /* 0x000cc400010a7983 */ /* 0x001ea20000100800 */
[----:B---3--:R-:W-:Y:S01]  /*7ed50*/  @!P4 IMAD.MOV.U32 R16, RZ, RZ, R11 ;  /* 0x000000ffff10c224 */ /* 0x008fe200078e000b */
[----:B------:R-:W-:-:S04]  /*7ed60*/  PRMT R8, RZ, 0x7610, R8 ;  /* 0x00007610ff087816 */ /* 0x000fc80000000008 */
[----:B------:R0:W3:Y:S01]  /*7ed70*/  @!P4 LDG.E.U8 R9, desc[UR18][R16.64] ;  /* 0x000000121009c981 */ /* 0x0000e2000c1e1100 */
[----:B------:R-:W-:Y:S01]  /*7ed80*/  PRMT R6, RZ, 0x7610, R6 ;  /* 0x00007610ff067816 */ /* 0x000fe20000000006 */
[----:B0-----:R-:W-:Y:S02]  /*7ed90*/  @!P3 IMAD.MOV.U32 R16, RZ, RZ, R2 ;  /* 0x000000ffff10b224 */ /* 0x001fe400078e0002 */
[----:B------:R-:W-:-:S05]  /*7eda0*/  @!P3 IMAD.MOV.U32 R17, RZ, RZ, R47 ;  /* 0x000000ffff11b224 */ /* 0x000fca00078e002f */
[----:B------:R0:W4:Y:S02]  /*7edb0*/  @!P3 LDG.E.U8 R8, desc[UR18][R16.64] ;  /* 0x000000121008b981 */ /* 0x000124000c1e1100 */
[----:B0-----:R-:W-:Y:S02]  /*7edc0*/  @!P4 IMAD.MOV.U32 R16, RZ, RZ, R46 ;  /* 0x000000ffff10c224 */ /* 0x001fe400078e002e */
[----:B--2---:R-:W-:-:S05]  /*7edd0*/  @!P4 IMAD.MOV.U32 R17, RZ, RZ, R10 ;  /* 0x000000ffff11c224 */ /* 0x004fca00078e000a */
[----:B------:R-:W2:Y:S04]  /*7ede0*/  @!P4 LDG.E.U8 R6, desc[UR18][R16.64] ;  /* 0x000000121006c981 */ /* 0x000ea8000c1e1100 */
[----:B---3--:R0:W-:Y:S04]  /*7edf0*/  STL [R1+0x2c30], R9 ;  /* 0x002c300901007387 */ /* 0x0081e80000100800 */
[----:B------:R-:W3:Y:S04]  /*7ee00*/  LDL R47, [R1+0xdc8] ;  /* 0x000dc800012f7983 */ /* 0x000ee80000100800 */
[----:B------:R-:W3:Y:S04]  /*7ee10*/  LDL R11, [R1+0xeac] ;  /* 0x000eac00010b7983 */ /* 0x000ee80000100800 */
[----:B------:R-:W3:Y:S04]  /*7ee20*/  LDL R2, [R1+0xeb0] ;  /* 0x000eb00001027983 */ /* 0x000ee80000100800 */
[----:B0-----:R-:W3:Y:S04]  /*7ee30*/  LDL R9, [R1+0xdb0] ;  /* 0x000db00001097983 */ /* 0x001ee80000100800 */
[----:B----4-:R0:W-:Y:S04]  /*7ee40*/  STL [R1+0x2c34], R8 ;  /* 0x002c340801007387 */ /* 0x0101e80000100800 */
[----:B------:R-:W4:Y:S04]  /*7ee50*/  LDL R46, [R1+0xec4] ;  /* 0x000ec400012e7983 */ /* 0x000f280000100800 */
[----:B------:R-:W4:Y:S04]  /*7ee60*/  LDL R10, [R1+0xec8] ;  /* 0x000ec800010a7983 */ /* 0x000f280000100800 */
[----:B0-----:R-:W4:Y:S04]  /*7ee70*/  LDL R8, [R1+0xdac] ;  /* 0x000dac0001087983 */ /* 0x001f280000100800 */
[----:B--2---:R0:W-:Y:S04]  /*7ee80*/  STL [R1+0x2c38], R6 ;  /* 0x002c380601007387 */ /* 0x0041e80000100800 */
[----:B0-----:R-:W2:Y:S01]  /*7ee90*/  LDL R6, [R1+0xdc4] ;  /* 0x000dc40001067983 */ /* 0x001ea20000100800 */
[----:B------:R-:W-:Y:S01]  /*7eea0*/  PRMT R4, RZ, 0x7610, R4 ;  /* 0x00007610ff047816 */ /* 0x000fe20000000004 */
[----:B---3--:R-:W-:Y:S01]  /*7eeb0*/  @!P3 IMAD.MOV.U32 R16, RZ, RZ, R9 ;  /* 0x000000ffff10b224 */ /* 0x008fe200078e0009 */
[----:B------:R-:W-:Y:S01]  /*7eec0*/  PRMT R5, RZ, 0x7610, R5 ;  /* 0x00007610ff057816 */ /* 0x000fe20000000005 */
[----:B------:R-:W3:Y:S01]  /*7eed0*/  LDL R9, [R1+0xfac] ;  /* 0x000fac0001097983 */ /* 0x000ee20000100800 */
[----:B----4-:R-:W-:-:S03]  /*7eee0*/  @!P3 IMAD.MOV.U32 R17, RZ, RZ, R8 ;  /* 0x000000ffff11b224 */ /* 0x010fc600078e0008 */
[----:B------:R-:W4:Y:S04]  /*7eef0*/  LDL R8, [R1+0xfb0] ;  /* 0x000fb00001087983 */ /* 0x000f280000100800 */
[----:B------:R0:W3:Y:S02]  /*7ef00*/  @!P3 LDG.E.U8 R4, desc[UR18][R16.64] ;  /* 0x000000121004b981 */ /* 0x0000e4000c1e1100 */
[----:B0-----:R-:W-:Y:S01]  /*7ef10*/  @!P4 IMAD.MOV.U32 R16, RZ, RZ, R47 ;  /* 0x000000ffff10c224 */ /* 0x001fe200078e002f */
[----:B------:R-:W-:Y:S02]  /*7ef20*/  PRMT R3, RZ, 0x7610, R3 ;  /* 0x00007610ff037816 */ /* 0x000fe40000000003 */
[----:B------:R-:W-:Y:S01]  /*7ef30*/  PRMT R15, RZ, 0x7610, R15 ;  /* 0x00007610ff0f7816 */ /* 0x000fe2000000000f */
[----:B--2---:R-:W-:-:S05]  /*7ef40*/  @!P4 IMAD.MOV.U32 R17, RZ, RZ, R6 ;  /* 0x000000ffff11c224 */ /* 0x004fca00078e0006 */
[----:B------:R0:W2:Y:S02]  /*7ef50*/  @!P4 LDG.E.U8 R5, desc[UR18][R16.64] ;  /* 0x000000121005c981 */ /* 0x0000a4000c1e1100 */
[----:B0-----:R-:W-:Y:S02]  /*7ef60*/  @!P3 IMAD.MOV.U32 R16, RZ, RZ, R2 ;  /* 0x000000ffff10b224 */ /* 0x001fe400078e0002 */
[----:B------:R-:W-:-:S05]  /*7ef70*/  @!P3 IMAD.MOV.U32 R17, RZ, RZ, R11 ;  /* 0x000000ffff11b224 */ /* 0x000fca00078e000b */
[----:B------:R0:W2:Y:S02]  /*7ef80*/  @!P3 LDG.E.U8 R3, desc[UR18][R16.64] ;  /* 0x000000121003b981 */ /* 0x0000a4000c1e1100 */
[----:B0-----:R-:W-:Y:S02]  /*7ef90*/  @!P4 IMAD.MOV.U32 R16, RZ, RZ, R10 ;  /* 0x000000ffff10c224 */ /* 0x001fe400078e000a */
[----:B------:R-:W-:-:S05]  /*7efa0*/  @!P4 IMAD.MOV.U32 R17, RZ, RZ, R46 ;  /* 0x000000ffff11c224 */ /* 0x000fca00078e002e */
[----:B------:R4:W2:Y:S01]  /*7efb0*/  @!P4 LDG.E.U8 R15, desc[UR18][R16.64] ;  /* 0x00000012100fc981 */ /* 0x0008a2000c1e1100 */
[----:B------:R-:W-:-:S03]  /*7efc0*/  PRMT R7, RZ, 0x7610, R7 ;  /* 0x00007610ff077816 */ /* 0x000fc60000000007 */
[----:B---3--:R-:W-:Y:S01]  /*7efd0*/  STL [R1+0x2c3c], R4 ;  /* 0x002c3c0401007387 */ /* 0x008fe20000100800 */
[----:B----4-:R-:W-:Y:S02]  /*7efe0*/  @!P3 IMAD.MOV.U32 R16, RZ, RZ, R8 ;  /* 0x000000ffff10b224 */ /* 0x010fe400078e0008 */
[----:B------:R-:W-:-:S05]  /*7eff0*/  @!P3 IMAD.MOV.U32 R17, RZ, RZ, R9 ;  /* 0x000000ffff11b224 */ /* 0x000fca00078e0009 */
[----:B------:R-:W3:Y:S04]  /*7f000*/  @!P3 LDG.E.U8 R7, desc[UR18][R16.64] ;  /* 0x000000121007b981 */ /* 0x000ee8000c1e1100 */
[----:B--2---:R0:W-:Y:S04]  /*7f010*/  STL [R1+0x2c40], R5 ;  /* 0x002c400501007387 */ /* 0x0041e80000100800 */
[----:B------:R-:W2:Y:S04]  /*7f020*/  LDL R11, [R1+0xfc4] ;  /* 0x000fc400010b7983 */ /* 0x000ea80000100800 */
[----:B------:R-:W4:Y:S04]  /*7f030*/  LDL R2, [R1+0xfc8] ;  /* 0x000fc80001027983 */ /* 0x000f280000100800 */
[----:B------:R1:W-:Y:S04]  /*7f040*/  STL [R1+0x2c44], R3 ;  /* 0x002c440301007387 */ /* 0x0003e80000100800 */
[----:B------:R-:W4:Y:S04]  /*7f050*/  LDL R10, [R1+0x10ac] ;  /* 0x0010ac00010a7983 */ /* 0x000f280000100800 */
[----:B------:R-:W4:Y:S04]  /*7f060*/  LDL R6, [R1+0x10b0] ;  /* 0x0010b00001067983 */ /* 0x000f280000100800 */
[----:B------:R-:W-:Y:S04]  /*7f070*/  STL [R1+0x2c48], R15 ;  /* 0x002c480f01007387 */ /* 0x000fe80000100800 */
[----:B------:R-:W4:Y:S04]  /*7f080*/  LDL R9, [R1+0x10c4] ;  /* 0x0010c40001097983 */ /* 0x000f280000100800 */
[----:B------:R-:W4:Y:S04]  /*7f090*/  LDL R8, [R1+0x10c8] ;  /* 0x0010c80001087983 */ /* 0x000f280000100800 */
[----:B0-----:R-:W4:Y:S04]  /*7f0a0*/  LDL R5, [R1+0x11ac] ;  /* 0x0011ac0001057983 */ /* 0x001f280000100800 */
[----:B------:R-:W4:Y:S01]  /*7f0b0*/  LDL R4, [R1+0x11b0] ;  /* 0x0011b00001047983 */ /* 0x000f220000100800 */
[----:B------:R-:W-:-:S03]  /*7f0c0*/  PRMT R93, RZ, 0x7610, R93 ;  /* 0x00007610ff5d7816 */ /* 0x000fc6000000005d */
[----:B---3--:R0:W-:Y:S04]  /*7f0d0*/  STL [R1+0x2c4c], R7 ;  /* 0x002c4c0701007387 */ /* 0x0081e80000100800 */
[----:B-1----:R-:W3:Y:S01]  /*7f0e0*/  LDL R3, [R1+0x11c4] ;  /* 0x0011c40001037983 */ /* 0x002ee20000100800 */
[----:B------:R-:W-:Y:S02]  /*7f0f0*/  PRMT R92, RZ, 0x7610, R92 ;  /* 0x00007610ff5c7816 */ /* 0x000fe4000000005c */
[----:B------:R-:W-:Y:S01]  /*7f100*/  PRMT R91, RZ, 0x7610, R91 ;  /* 0x00007610ff5b7816 */ /* 0x000fe2000000005b */
[----:B--2---:R-:W-:Y:S02]  /*7f110*/  @!P4 IMAD.MOV.U32 R17, RZ, RZ, R11 ;  /* 0x000000ffff11c224 */ /* 0x004fe400078e000b */
[----:B----4-:R-:W-:-:S02]  /*7f120*/  @!P4 IMAD.MOV.U32 R16, RZ, RZ, R2 ;  /* 0x000000ffff10c224 */ /* 0x010fc400078e0002 */
[----:B------:R-:W2:Y:S04]  /*7f130*/  LDL R2, [R1+0x11c8] ;  /* 0x0011c80001027983 */ /* 0x000ea80000100800 */
[----:B------:R1:W4:Y:S02]  /*7f140*/  @!P4 LDG.E.U8 R93, desc[UR18][R16.64] ;  /* 0x00000012105dc981 */ /* 0x000324000c1e1100 */
[----:B-1----:R-:W-:Y:S02]  /*7f150*/  @!P3 IMAD.MOV.U32 R17, RZ, RZ, R10 ;  /* 0x000000ffff11b224 */ /* 0x002fe400078e000a */
[----:B------:R-:W-:-:S05]  /*7f160*/  @!P3 IMAD.MOV.U32 R16, RZ, RZ, R6 ;  /* 0x000000ffff10b224 */ /* 0x000fca00078e0006 */
[----:B------:R1:W4:Y:S02]  /*7f170*/  @!P3 LDG.E.U8 R92, desc[UR18][R16.64] ;  /* 0x00000012105cb981 */ /* 0x000324000c1e1100 */
[----:B-1----:R-:W-:Y:S02]  /*7f180*/  @!P4 IMAD.MOV.U32 R17, RZ, RZ, R9 ;  /* 0x000000ffff11c224 */ /* 0x002fe400078e0009 */
[----:B------:R-:W-:-:S05]  /*7f190*/  @!P4 IMAD.MOV.U32 R16, RZ, RZ, R8 ;  /* 0x000000ffff10c224 */ /* 0x000fca00078e0008 */
[----:B------:R1:W4:Y:S01]  /*7f1a0*/  @!P4 LDG.E.U8 R91, desc[UR18][R16.64] ;  /* 0x00000012105bc981 */ /* 0x000322000c1e1100 */
[----:B------:R-:W-:Y:S02]  /*7f1b0*/  PRMT R90, RZ, 0x7610, R90 ;  /* 0x00007610ff5a7816 */ /* 0x000fe4000000005a */
[----:B------:R-:W-:Y:S01]  /*7f1c0*/  PRMT R89, RZ, 0x7610, R89 ;  /* 0x00007610ff597816 */ /* 0x000fe20000000059 */
[----:B-1----:R-:W-:Y:S02]  /*7f1d0*/  @!P3 IMAD.MOV.U32 R16, RZ, RZ, R4 ;  /* 0x000000ffff10b224 */ /* 0x002fe400078e0004 */
[----:B------:R-:W-:-:S05]  /*7f1e0*/  @!P3 IMAD.MOV.U32 R17, RZ, RZ, R5 ;  /* 0x000000ffff11b224 */ /* 0x000fca00078e0005 */
[----:B------:R3:W4:Y:S02]  /*7f1f0*/  @!P3 LDG.E.U8 R90, desc[UR18][R16.64] ;  /* 0x00000012105ab981 */ /* 0x000724000c1e1100 */
[----:B---3--:R-:W-:Y:S02]  /*7f200*/  @!P4 IMAD.MOV.U32 R17, RZ, RZ, R3 ;  /* 0x000000ffff11c224 */ /* 0x008fe400078e0003 */
[----:B--2---:R-:W-:Y:S01]  /*7f210*/  @!P4 IMAD.MOV.U32 R16, RZ, RZ, R2 ;  /* 0x000000ffff10c224 */ /* 0x004fe200078e0002 */
[----:B----4-:R-:W-:Y:S04]  /*7f220*/  STL [R1+0x2c50], R93 ;  /* 0x002c505d01007387 */ /* 0x010fe80000100800 */
[----:B0-----:R-:W2:Y:S04]  /*7f230*/  LDL R7, [R1+0x122c] ;  /* 0x00122c0001077983 */ /* 0x001ea80000100800 */
[----:B------:R-:W3:Y:S04]  /*7f240*/  LDL R6, [R1+0x1230] ;  /* 0x0012300001067983 */ /* 0x000ee80000100800 */
[----:B------:R2:W4:Y:S04]  /*7f250*/  @!P4 LDG.E.U8 R89, desc[UR18][R16.64] ;  /* 0x000000121059c981 */ /* 0x000528000c1e1100 */
[----:B------:R-:W-:Y:S04]  /*7f260*/  STL [R1+0x2c54], R92 ;  /* 0x002c545c01007387 */ /* 0x000fe80000100800 */
[----:B------:R-:W-:Y:S04]  /*7f270*/  STL [R1+0x2c58], R91 ;  /* 0x002c585b01007387 */ /* 0x000fe80000100800 */
[----:B------:R-:W4:Y:S04]  /*7f280*/  LDL R5, [R1+0x1234] ;  /* 0x0012340001057983 */ /* 0x000f280000100800 */
[----:B------:R-:W4:Y:S01]  /*7f290*/  LDL R4, [R1+0x1238] ;  /* 0x0012380001047983 */ /* 0x000f220000100800 */
[----:B------:R-:W-:-:S03]  /*7f2a0*/  PRMT R88, RZ, 0x7610, R88 ;  /* 0x00007610ff587816 */ /* 0x000fc60000000058 */
[----:B------:R-:W-:Y:S04]  /*7f2b0*/  STL [R1+0x2c5c], R90 ;  /* 0x002c5c5a01007387 */ /* 0x000fe80000100800 */
[----:B------:R-:W4:Y:S04]  /*7f2c0*/  LDL R3, [R1+0x126c] ;  /* 0x00126c0001037983 */ /* 0x000f280000100800 */
[----:B------:R-:W4:Y:S01]  /*7f2d0*/  LDL R2, [R1+0x1270] ;  /* 0x0012700001027983 */ /* 0x000f220000100800 */
[----:B------:R-:W-:Y:S01]  /*7f2e0*/  PRMT R87, RZ, 0x7610, R87 ;  /* 0x00007610ff577816 */ /* 0x000fe20000000057 */
[----:B--2---:R-:W-:-:S02]  /*7f2f0*/  @!P3 IMAD.MOV.U32 R17, RZ, RZ, R7 ;  /* 0x000000ffff11b224 */ /* 0x004fc400078e0007 */
[----:B---3--:R-:W-:Y:S01]  /*7f300*/  @!P3 IMAD.MOV.U32 R16, RZ, RZ, R6 ;  /* 0x000000ffff10b224 */ /* 0x008fe200078e0006 */
[----:B----4-:R-:W-:Y:S04]  /*7f310*/  STL [R1+0x2c60], R89 ;  /* 0x002c605901007387 */ /* 0x010fe80000100800 */
[----:B------:R-:W2:Y:S04]  /*7f320*/  LDL R9, [R1+0x1274] ;  /* 0x0012740001097983 */ /* 0x000ea80000100800 */
[----:B------:R-:W3:Y:S04]  /*7f330*/  LDL R8, [R1+0x1278] ;  /* 0x0012780001087983 */ /* 0x000ee80000100800 */
[----:B------:R0:W4:Y:S01]  /*7f340*/  @!P3 LDG.E.U8 R88, desc[UR18][R16.64] ;  /* 0x000000121058b981 */ /* 0x000122000c1e1100 */
[----:B------:R-:W-:-:S02]  /*7f350*/  PRMT R86, RZ, 0x7610, R86 ;  /* 0x00007610ff567816 */ /* 0x000fc40000000056 */
[----:B------:R-:W-:Y:S01]  /*7f360*/  PRMT R82, RZ, 0x7610, R82 ;  /* 0x00007610ff527816 */ /* 0x000fe20000000052 */
[----:B------:R-:W4:Y:S01]  /*7f370*/  LDL R6, [R1+0x12b0] ;  /* 0x0012b00001067983 */ /* 0x000f220000100800 */
[----:B0-----:R-:W-:Y:S02]  /*7f380*/  @!P4 IMAD.MOV.U32 R17, RZ, RZ, R5 ;  /* 0x000000ffff11c224 */ /* 0x001fe400078e0005 */
[----:B------:R-:W-:-:S05]  /*7f390*/  @!P4 IMAD.MOV.U32 R16, RZ, RZ, R4 ;  /* 0x000000ffff10c224 */ /* 0x000fca00078e0004 */
[----:B------:R0:W4:Y:S02]  /*7f3a0*/  @!P4 LDG.E.U8 R87, desc[UR18][R16.64] ;  /* 0x000000121057c981 */ /* 0x000124000c1e1100 */
[----:B0-----:R-:W-:Y:S02]  /*7f3b0*/  @!P3 IMAD.MOV.U32 R17, RZ, RZ, R3 ;  /* 0x000000ffff11b224 */ /* 0x001fe400078e0003 */
[----:B------:R-:W-:-:S05]  /*7f3c0*/  @!P3 IMAD.MOV.U32 R16, RZ, RZ, R2 ;  /* 0x000000ffff10b224 */ /* 0x000fca00078e0002 */
[----:B------:R2:W4:Y:S02]  /*7f3d0*/  @!P3 LDG.E.U8 R86, desc[UR18][R16.64] ;  /* 0x000000121056b981 */ /* 0x000524000c1e1100 */
[----:B--2---:R-:W-:Y:S02]  /*7f3e0*/  @!P4 IMAD.MOV.U32 R17, RZ, RZ, R9 ;  /* 0x000000ffff11c224 */ /* 0x004fe400078e0009 */
[----:B---3--:R-:W-:Y:S01]  /*7f3f0*/  @!P4 IMAD.MOV.U32 R16, RZ, RZ, R8 ;  /* 0x000000ffff10c224 */ /* 0x008fe200078e0008 */
[----:B----4-:R-:W-:Y:S04]  /*7f400*/  STL [R1+0x2c64], R88 ;  /* 0x002c645801007387 */ /* 0x010fe80000100800 */
[----:B------:R-:W2:Y:S04]  /*7f410*/  LDL R7, [R1+0x12ac] ;  /* 0x0012ac0001077983 */ /* 0x000ea80000100800 */
[----:B------:R-:W3:Y:S04]  /*7f420*/  LDL R5, [R1+0x12b4] ;  /* 0x0012b40001057983 */ /* 0x000ee80000100800 */
[----:B------:R-:W4:Y:S04]  /*7f430*/  LDL R4, [R1+0x12b8] ;  /* 0x0012b80001047983 */ /* 0x000f280000100800 */
[----:B------:R0:W3:Y:S04]  /*7f440*/  @!P4 LDG.E.U8 R82, desc[UR18][R16.64] ;  /* 0x000000121052c981 */ /* 0x0000e8000c1e1100 */
[----:B------:R-:W-:Y:S04]  /*7f450*/  STL [R1+0x2c68], R87 ;  /* 0x002c685701007387 */ /* 0x000fe80000100800 */
[----:B------:R-:W4:Y:S04]  /*7f460*/  LDL R3, [R1+0x12ec] ;  /* 0x0012ec0001037983 */ /* 0x000f280000100800 */
[----:B------:R-:W4:Y:S01]  /*7f470*/  LDL R2, [R1+0x12f0] ;  /* 0x0012f00001027983 */ /* 0x000f220000100800 */
[----:B------:R-:W-:Y:S01]  /*7f480*/  PRMT R80, RZ, 0x7610, R80 ;  /* 0x00007610ff507816 */ /* 0x000fe20000000050 */
[----:B0-----:R-:W-:Y:S01]  /*7f490*/  @!P3 IMAD.MOV.U32 R16, RZ, RZ, R6 ;  /* 0x000000ffff10b224 */ /* 0x001fe200078e0006 */
[----:B------:R-:W-:Y:S01]  /*7f4a0*/  PRMT R78, RZ, 0x7610, R78 ;  /* 0x00007610ff4e7816 */ /* 0x000fe2000000004e */
[----:B------:R-:W-:Y:S04]  /*7f4b0*/  STL [R1+0x2c6c], R86 ;  /* 0x002c6c5601007387 */ /* 0x000fe80000100800 */
[----:B------:R-:W4:Y:S04]  /*7f4c0*/  LDL R9, [R1+0x12f4] ;  /* 0x0012f40001097983 */ /* 0x000f280000100800 */
[----:B------:R-:W4:Y:S01]  /*7f4d0*/  LDL R8, [R1+0x12f8] ;  /* 0x0012f80001087983 */ /* 0x000f220000100800 */
[----:B------:R-:W-:Y:S01]  /*7f4e0*/  PRMT R76, RZ, 0x7610, R76 ;  /* 0x00007610ff4c7816 */ /* 0x000fe2000000004c */
[----:B--2---:R-:W-:-:S02]  /*7f4f0*/  @!P3 IMAD.MOV.U32 R17, RZ, RZ, R7 ;  /* 0x000000ffff11b224 */ /* 0x004fc400078e0007 */
[----:B---3--:R-:W-:Y:S04]  /*7f500*/  STL [R1+0x2c70], R82 ;  /* 0x002c705201007387 */ /* 0x008fe80000100800 */
[----:B------:R-:W2:Y:S04]  /*7f510*/  LDL R7, [R1+0x132c] ;  /* 0x00132c0001077983 */ /* 0x000ea80000100800 */
[----:B------:R-:W3:Y:S04]  /*7f520*/  LDL R6, [R1+0x1330] ;  /* 0x0013300001067983 */ /* 0x000ee80000100800 */
[----:B------:R4:W3:Y:S02]  /*7f530*/  @!P3 LDG.E.U8 R80, desc[UR18][R16.64] ;  /* 0x000000121050b981 */ /* 0x0008e4000c1e1100 */
[----:B----4-:R-:W-:-:S02]  /*7f540*/  @!P4 IMAD.MOV.U32 R16, RZ, RZ, R4 ;  /* 0x000000ffff10c224 */ /* 0x010fc400078e0004 */
[----:B------:R-:W-:-:S05]  /*7f550*/  @!P4 IMAD.MOV.U32 R17, RZ, RZ, R5 ;  /* 0x000000ffff11c224 */ /* 0x000fca00078e0005 */
[----:B------:R0:W4:Y:S02]  /*7f560*/  @!P4 LDG.E.U8 R78, desc[UR18][R16.64] ;  /* 0x00000012104ec981 */ /* 0x000124000c1e1100 */
[----:B0-----:R-:W-:Y:S02]  /*7f570*/  @!P3 IMAD.MOV.U32 R17, RZ, RZ, R3 ;  /* 0x000000ffff11b224 */ /* 0x001fe400078e0003 */
[----:B------:R-:W-:-:S05]  /*7f580*/  @!P3 IMAD.MOV.U32 R16, RZ, RZ, R2 ;  /* 0x000000ffff10b224 */ /* 0x000fca00078e0002 */
[----:B------:R0:W4:Y:S01]  /*7f590*/  @!P3 LDG.E.U8 R76, desc[UR18][R16.64] ;  /* 0x00000012104cb981 */ /* 0x000122000c1e1100 */
[----:B------:R-:W-:Y:S02]  /*7f5a0*/  PRMT R74, RZ, 0x7610, R74 ;  /* 0x00007610ff4a7816 */ /* 0x000fe4000000004a */
[----:B------:R-:W-:Y:S01]  /*7f5b0*/  PRMT R72, RZ, 0x7610, R72 ;  /* 0x00007610ff487816 */ /* 0x000fe20000000048 */
[----:B0-----:R-:W-:Y:S02]  /*7f5c0*/  @!P4 IMAD.MOV.U32 R17, RZ, RZ, R9 ;  /* 0x000000ffff11c224 */ /* 0x001fe400078e0009 */
[----:B------:R-:W-:-:S05]  /*7f5d0*/  @!P4 IMAD.MOV.U32 R16, RZ, RZ, R8 ;  /* 0x000000ffff10c224 */ /* 0x000fca00078e0008 */
[----:B------:R2:W4:Y:S02]  /*7f5e0*/  @!P4 LDG.E.U8 R74, desc[UR18][R16.64] ;  /* 0x00000012104ac981 */ /* 0x000524000c1e1100 */
[----:B--2---:R-:W-:Y:S02]  /*7f5f0*/  @!P3 IMAD.MOV.U32 R17, RZ, RZ, R7 ;  /* 0x000000ffff11b224 */ /* 0x004fe400078e0007 */
[----:B---3--:R-:W-:Y:S01]  /*7f600*/  @!P3 IMAD.MOV.U32 R16, RZ, RZ, R6 ;  /* 0x000000ffff10b224 */ /* 0x008fe200078e0006 */
[----:B------:R-:W-:Y:S04]  /*7f610*/  STL [R1+0x2c74], R80 ;  /* 0x002c745001007387 */ /* 0x000fe80000100800 */
[----:B------:R-:W2:Y:S04]  /*7f620*/  LDL R11, [R1+0x1334] ;  /* 0x00133400010b7983 */ /* 0x000ea80000100800 */
[----:B------:R-:W3:Y:S04]  /*7f630*/  LDL R4, [R1+0x1338] ;  /* 0x0013380001047983 */ /* 0x000ee80000100800 */
[----:B------:R2:W3:Y:S04]  /*7f640*/  @!P3 LDG.E.U8 R72, desc[UR18][R16.64] ;  /* 0x000000121048b981 */ /* 0x0004e8000c1e1100 */
[----:B----4-:R-:W-:Y:S04]  /*7f650*/  STL [R1+0x2c78], R78 ;  /* 0x002c784e01007387 */ /* 0x010fe80000100800 */
[----:B------:R-:W4:Y:S04]  /*7f660*/  LDL R5, [R1+0x6fc] ;  /* 0x0006fc0001057983 */ /* 0x000f280000100800 */
[----:B------:R-:W4:Y:S04]  /*7f670*/  LDL R2, [R1+0x708] ;  /* 0x0007080001027983 */ /* 0x000f280000100800 */
[----:B------:R-:W4:Y:S04]  /*7f680*/  LDL R3, [R1+0x710] ;  /* 0x0007100001037983 */ /* 0x000f280000100800 */
[----:B------:R-:W-:Y:S04]  /*7f690*/  STL [R1+0x2c7c], R76 ;  /* 0x002c7c4c01007387 */ /* 0x000fe80000100800 */
[----:B------:R-:W4:Y:S04]  /*7f6a0*/  LDL R10, [R1+0x70c] ;  /* 0x00070c00010a7983 */ /* 0x000f280000100800 */
[----:B------:R-:W4:Y:S04]  /*7f6b0*/  LDL R9, [R1+0x784] ;  /* 0x0007840001097983 */ /* 0x000f280000100800 */
[----:B------:R-:W4:Y:S01]  /*7f6c0*/  LDL R8, [R1+0x788] ;  /* 0x0007880001087983 */ /* 0x000f220000100800 */
[----:B------:R-:W-:-:S02]  /*7f6d0*/  PRMT R70, RZ, 0x7610, R70 ;  /* 0x00007610ff467816 */ /* 0x000fc40000000046 */
[----:B------:R-:W-:Y:S01]  /*7f6e0*/  PRMT R68, RZ, 0x7610, R68 ;  /* 0x00007610ff447816 */ /* 0x000fe20000000044 */
[----:B------:R-:W-:Y:S04]  /*7f6f0*/  STL [R1+0x2c80], R74 ;  /* 0x002c804a01007387 */ /* 0x000fe80000100800 */
[----:B------:R-:W4:Y:S04]  /*7f700*/  LDL R7, [R1+0x78c] ;  /* 0x00078c0001077983 */ /* 0x000f280000100800 */
[----:B------:R-:W4:Y:S01]  /*7f710*/  LDL R6, [R1+0x790] ;  /* 0x0007900001067983 */ /* 0x000f220000100800 */
[----:B------:R-:W-:-:S02]  /*7f720*/  PRMT R66, RZ, 0x7610, R66 ;  /* 0x00007610ff427816 */ /* 0x000fc40000000042 */
[----:B------:R-:W-:Y:S01]  /*7f730*/  PRMT R64, RZ, 0x7610, R64 ;  /* 0x00007610ff407816 */ /* 0x000fe20000000040 */
[----:B--2---:R-:W-:Y:S02]  /*7f740*/  @!P4 IMAD.MOV.U32 R17, RZ, RZ, R11 ;  /* 0x000000ffff11c224 */ /* 0x004fe400078e000b */
[----:B---3--:R-:W-:Y:S01]  /*7f750*/  @!P4 IMAD.MOV.U32 R16, RZ, RZ, R4 ;  /* 0x000000ffff10c224 */ /* 0x008fe200078e0004 */
[----:B------:R-:W-:Y:S04]  /*7f760*/  STL [R1+0x2c84], R72 ;  /* 0x002c844801007387 */ /* 0x000fe80000100800 */
        /* <DEDUP_REMOVED lines=26> */
[----:B------:R-:W-:Y:S04]  /*7f910*/  STL [R1+0x2c90], R66 ;  /* 0x002c904201007387 */ /* 0x000fe80000100800 */
[----:B------:R-:W4:Y:S04]  /*7f920*/  LDL R11, [R1+0x924] ;  /* 0x00092400010b7983 */ /* 0x000f280000100800 */
[----:B------:R-:W4:Y:S04]  /*7f930*/  LDL R8, [R1+0x928] ;  /* 0x0009280001087983 */ /* 0x000f280000100800 */
[----:B------:R-:W4:Y:S04]  /*7f940*/  LDL R9, [R1+0x9a0] ;  /* 0x0009a00001097983 */ /* 0x000f280000100800 */
[----:B------:R-:W-:Y:S04]  /*7f950*/  STL [R1+0x2c94], R64 ;  /* 0x002c944001007387 */ /* 0x000fe80000100800 */
[----:B------:R-:W4:Y:S04]  /*7f960*/  LDL R15, [R1+0x99c] ;  /* 0x00099c00010f7983 */ /* 0x000f280000100800 */
[----:B------:R-:W4:Y:S04]  /*7f970*/  LDL R6, [R1+0x9a8] ;  /* 0x0009a80001067983 */ /* 0x000f280000100800 */
[----:B------:R-:W4:Y:S01]  /*7f980*/  LDL R7, [R1+0x9a4] ;  /* 0x0009a40001077983 */ /* 0x000f220000100800 */
[----:B------:R-:W-:-:S03]  /*7f990*/  PRMT R58, RZ, 0x7610, R58 ;  /* 0x00007610ff3a7816 */ /* 0x000fc6000000003a */
[----:B------:R-:W-:Y:S04]  /*7f9a0*/  STL [R1+0x2c98], R62 ;  /* 0x002c983e01007387 */ /* 0x000fe80000100800 */
[----:B------:R-:W4:Y:S04]  /*7f9b0*/  LDL R46, [R1+0xa8c] ;  /* 0x000a8c00012e7983 */ /* 0x000f280000100800 */
[----:B------:R-:W4:Y:S01]  /*7f9c0*/  LDL R4, [R1+0xa90] ;  /* 0x000a900001047983 */ /* 0x000f220000100800 */
[----:B------:R-:W-:Y:S02]  /*7f9d0*/  PRMT R45, RZ, 0x7610, R45 ;  /* 0x00007610ff2d7816 */ /* 0x000fe4000000002d */
[----:B------:R-:W-:-:S02]  /*7f9e0*/  PRMT R44, RZ, 0x7610, R44 ;  /* 0x00007610ff2c7816 */ /* 0x000fc4000000002c */
[----:B------:R-:W-:Y:S01]  /*7f9f0*/  PRMT R43, RZ, 0x7610, R43 ;  /* 0x00007610ff2b7816 */ /* 0x000fe2000000002b */
[----:B--2---:R-:W-:Y:S02]  /*7fa00*/  @!P4 IMAD.MOV.U32 R17, RZ, RZ, R5 ;  /* 0x000000ffff11c224 */ /* 0x004fe400078e0005 */
[----:B---3--:R-:W-:Y:S01]  /*7fa10*/  @!P4 IMAD.MOV.U32 R16, RZ, RZ, R2 ;  /* 0x000000ffff10c224 */ /* 0x008fe200078e0002 */
[----:B------:R0:W-:Y:S04]  /*7fa20*/  STL [R1+0x2c9c], R60 ;  /* 0x002c9c3c01007387 */ /* 0x0001e80000100800 */
[----:B------:R-:W2:Y:S04]  /*7fa30*/  LDL R5, [R1+0xa9c] ;  /* 0x000a9c0001057983 */ /* 0x000ea80000100800 */
[----:B------:R-:W3:Y:S04]  /*7fa40*/  LDL R2, [R1+0xaa0] ;  /* 0x000aa00001027983 */ /* 0x000ee80000100800 */
[----:B------:R4:W3:Y:S01]  /*7fa50*/  @!P4 LDG.E.U8 R58, desc[UR18][R16.64] ;  /* 0x00000012103ac981 */ /* 0x0008e2000c1e1100 */
        /* <DEDUP_REMOVED lines=8> */
[----:B------:R-:W-:Y:S01]  /*7fae0*/  PRMT R34, RZ, 0x7610, R34 ;  /* 0x00007610ff227816 */ /* 0x000fe20000000022 */
[----:B----4-:R-:W-:Y:S01]  /*7faf0*/  @!P3 IMAD.MOV.U32 R16, RZ, RZ, R3 ;  /* 0x000000ffff10b224 */ /* 0x010fe200078e0003 */
[----:B------:R-:W-:Y:S01]  /*7fb00*/  PRMT R33, RZ, 0x7610, R33 ;  /* 0x00007610ff217816 */ /* 0x000fe20000000021 */
[----:B------:R-:W4:Y:S01]  /*7fb10*/  LDL R3, [R1+0xb90] ;  /* 0x000b900001037983 */ /* 0x000f220000100800 */
[----:B------:R-:W-:-:S03]  /*7fb20*/  @!P3 IMAD.MOV.U32 R17, RZ, RZ, R10 ;  /* 0x000000ffff11b224 */ /* 0x000fc600078e000a */
[----:B------:R-:W4:Y:S01]  /*7fb30*/  LDL R10, [R1+0xb8c] ;  /* 0x000b8c00010a7983 */ /* 0x000f220000100800 */
[----:B------:R-:W-:Y:S02]  /*7fb40*/  PRMT R32, RZ, 0x7610, R32 ;  /* 0x00007610ff207816 */ /* 0x000fe40000000020 */
[----:B------:R-:W-:Y:S02]  /*7fb50*/  PRMT R31, RZ, 0x7610, R31 ;  /* 0x00007610ff1f7816 */ /* 0x000fe4000000001f */
[----:B------:R-:W-:Y:S01]  /*7fb60*/  PRMT R30, RZ, 0x7610, R30 ;  /* 0x00007610ff1e7816 */ /* 0x000fe2000000001e */
[----:B------:R1:W4:Y:S01]  /*7fb70*/  @!P3 LDG.E.U8 R45, desc[UR18][R16.64] ;  /* 0x00000012102db981 */ /* 0x000322000c1e1100 */
[----:B------:R-:W-:Y:S02]  /*7fb80*/  PRMT R29, RZ, 0x7610, R29 ;  /* 0x00007610ff1d7816 */ /* 0x000fe4000000001d */
[----:B------:R-:W-:Y:S02]  /*7fb90*/  PRMT R28, RZ, 0x7610, R28 ;  /* 0x00007610ff1c7816 */ /* 0x000fe4000000001c */
[----:B------:R-:W-:-:S02]  /*7fba0*/  PRMT R27, RZ, 0x7610, R27 ;  /* 0x00007610ff1b7816 */ /* 0x000fc4000000001b */
[----:B------:R-:W-:Y:S02]  /*7fbb0*/  PRMT R26, RZ, 0x7610, R26 ;  /* 0x00007610ff1a7816 */ /* 0x000fe4000000001a */
[----:B------:R-:W-:Y:S02]  /*7fbc0*/  PRMT R25, RZ, 0x7610, R25 ;  /* 0x00007610ff197816 */ /* 0x000fe40000000019 */
[----:B------:R-:W-:Y:S02]  /*7fbd0*/  PRMT R24, RZ, 0x7610, R24 ;  /* 0x00007610ff187816 */ /* 0x000fe40000000018 */
[----:B------:R-:W-:Y:S01]  /*7fbe0*/  PRMT R23, RZ, 0x7610, R23 ;  /* 0x00007610ff177816 */ /* 0x000fe20000000017 */
[----:B0-----:R-:W4:Y:S01]  /*7fbf0*/  LDL R60, [R1+0x1484] ;  /* 0x00148400013c7983 */ /* 0x001f220000100800 */
[----:B------:R-:W-:Y:S01]  /*7fc00*/  PRMT R22, RZ, 0x7610, R22 ;  /* 0x00007610ff167816 */ /* 0x000fe20000000016 */
[----:B-1----:R-:W-:Y:S02]  /*7fc10*/  @!P4 IMAD.MOV.U32 R16, RZ, RZ, R8 ;  /* 0x000000ffff10c224 */ /* 0x002fe400078e0008 */
[----:B------:R-:W-:Y:S01]  /*7fc20*/  @!P4 IMAD.MOV.U32 R17, RZ, RZ, R11 ;  /* 0x000000ffff11c224 */ /* 0x000fe200078e000b */
[----:B------:R-:W4:Y:S04]  /*7fc30*/  LDL R8, [R1+0xba0] ;  /* 0x000ba00001087983 */ /* 0x000f280000100800 */
[----:B------:R-:W4:Y:S04]  /*7fc40*/  LDL R11, [R1+0xb9c] ;  /* 0x000b9c00010b7983 */ /* 0x000f280000100800 */
[----:B------:R0:W4:Y:S01]  /*7fc50*/  @!P4 LDG.E.U8 R44, desc[UR18][R16.64] ;  /* 0x00000012102cc981 */ /* 0x000122000c1e1100 */
        /* <DEDUP_REMOVED lines=9> */
[----:B0-----:R-:W-:Y:S01]  /*7fcf0*/  @!P3 IMAD.MOV.U32 R16, RZ, RZ, R9 ;  /* 0x000000ffff10b224 */ /* 0x001fe200078e0009 */
        /* <DEDUP_REMOVED lines=9> */
[----:B------:R-:W-:Y:S01]  /*7fd90*/  PRMT R59, RZ, 0x7610, R59 ;  /* 0x00007610ff3b7816 */ /* 0x000fe2000000003b */
[----:B------:R-:W4:Y:S04]  /*7fda0*/  LDL R64, [R1+0x11e4] ;  /* 0x0011e40001407983 */ /* 0x000f280000100800 */
[----:B------:R-:W4:Y:S01]  /*7fdb0*/  LDL R62, [R1+0x11e8] ;  /* 0x0011e800013e7983 */ /* 0x000f220000100800 */
[----:B------:R-:W-:-:S02]  /*7fdc0*/  PRMT R61, RZ, 0x7610, R61 ;  /* 0x00007610ff3d7816 */ /* 0x000fc4000000003d */
[----:B------:R-:W-:Y:S02]  /*7fdd0*/  PRMT R63, RZ, 0x7610, R63 ;  /* 0x00007610ff3f7816 */ /* 0x000fe4000000003f */
[----:B------:R-:W-:Y:S02]  /*7fde0*/  PRMT R65, RZ, 0x7610, R65 ;  /* 0x00007610ff417816 */ /* 0x000fe40000000041 */
        /* <DEDUP_REMOVED lines=11> */
[----:B------:R-:W-:-:S03]  /*7fea0*/  PRMT R79, RZ, 0x7610, R79 ;  /* 0x00007610ff4f7816 */ /* 0x000fc6000000004f */
[----:B------:R-:W4:Y:S01]  /*7feb0*/  LDL R66, [R1+0x1734] ;  /* 0x0017340001427983 */ /* 0x000f220000100800 */
[----:B0-----:R-:W-:Y:S02]  /*7fec0*/  @!P3 IMAD.MOV.U32 R16, RZ, RZ, R4 ;  /* 0x000000ffff10b224 */ /* 0x001fe400078e0004 */
[----:B------:R-:W-:Y:S01]  /*7fed0*/  @!P3 IMAD.MOV.U32 R17, RZ, RZ, R46 ;  /* 0x000000ffff11b224 */ /* 0x000fe200078e002e */
[----:B------:R-:W4:Y:S04]  /*7fee0*/  LDL R4, [R1+0xd98] ;  /* 0x000d980001047983 */ /* 0x000f280000100800 */
[----:B------:R-:W4:Y:S04]  /*7fef0*/  LDL R46, [R1+0xd94] ;  /* 0x000d9400012e7983 */ /* 0x000f280000100800 */
[----:B------:R2:W4:Y:S02]  /*7ff00*/  @!P3 LDG.E.U8 R41, desc[UR18][R16.64] ;  /* 0x000000121029b981 */ /* 0x000524000c1e1100 */
[----:B--2---:R-:W-:-:S02]  /*7ff10*/  @!P4 IMAD.MOV.U32 R17, RZ, RZ, R5 ;  /* 0x000000ffff11c224 */ /* 0x004fc400078e0005 */
[----:B---3--:R-:W-:Y:S01]  /*7ff20*/  @!P4 IMAD.MOV.U32 R16, RZ, RZ, R2 ;  /* 0x000000ffff10c224 */ /* 0x008fe200078e0002 */
[----:B------:R-:W2:Y:S04]  /*7ff30*/  LDL R5, [R1+0xd9c] ;  /* 0x000d9c0001057983 */ /* 0x000ea80000100800 */
[----:B------:R-:W3:Y:S04]  /*7ff40*/  LDL R2, [R1+0xda0] ;  /* 0x000da00001027983 */ /* 0x000ee80000100800 */
[----:B------:R4:W3:Y:S02]  /*7ff50*/  @!P4 LDG.E.U8 R40, desc[UR18][R16.64] ;  /* 0x000000121028c981 */ /* 0x0008e4000c1e1100 */
[----:B----4-:R-:W-:-:S02]  /*7ff60*/  @!P3 IMAD.MOV.U32 R16, RZ, RZ, R3 ;  /* 0x000000ffff10b224 */ /* 0x010fc400078e0003 */
[----:B------:R-:W4:Y:S01]  /*7ff70*/  LDL R3, [R1+0xe98] ;  /* 0x000e980001037983 */ /* 0x000f220000100800 */
[----:B------:R-:W-:-:S03]  /*7ff80*/  @!P3 IMAD.MOV.U32 R17, RZ, RZ, R10 ;  /* 0x000000ffff11b224 */ /* 0x000fc600078e000a */
[----:B------:R-:W4:Y:S04]  /*7ff90*/  LDL R10, [R1+0xe94] ;  /* 0x000e9400010a7983 */ /* 0x000f280000100800 */
[----:B------:R0:W4:Y:S02]  /*7ffa0*/  @!P3 LDG.E.U8 R39, desc[UR18][R16.64] ;  /* 0x000000121027b981 */ /* 0x000124000c1e1100 */
[----:B0-----:R-:W-:Y:S02]  /*7ffb0*/  @!P4 IMAD.MOV.U32 R16, RZ, RZ, R8 ;  /* 0x000000ffff10c224 */ /* 0x001fe400078e0008 */
[----:B------:R-:W-:Y:S01]  /*7ffc0*/  @!P4 IMAD.MOV.U32 R17, RZ, RZ, R11 ;  /* 0x000000ffff11c224 */ /* 0x000fe200078e000b */
[----:B------:R-:W4:Y:S04]  /*7ffd0*/  LDL R8, [R1+0xea0] ;  /* 0x000ea00001087983 */ /* 0x000f280000100800 */
[----:B------:R-:W4:Y:S04]  /*7ffe0*/  LDL R11, [R1+0xe9c] ;  /* 0x000e9c00010b7983 */ /* 0x000f280000100800 */
[----:B------:R0:W4:Y:S02]  /*7fff0*/  @!P4 LDG.E.U8 R38, desc[UR18][R16.64] ;  /* 0x000000121026c981 */ /* 0x000124000c1e1100 */
[----:B0-----:R-:W-:-:S02]  /*80000*/  @!P3 IMAD.MOV.U32 R16, RZ, RZ, R9 ;  /* 0x000000ffff10b224 */ /* 0x001fc400078e0009 */
[----:B------:R-:W4:Y:S01]  /*80010*/  LDL R9, [R1+0x1378] ;  /* 0x0013780001097983 */ /* 0x000f220000100800 */
[----:B------:R-:W-:-:S03]  /*80020*/  @!P3 IMAD.MOV.U32 R17, RZ, RZ, R15 ;  /* 0x000000ffff11b224 */ /* 0x000fc600078e000f */
[----:B------:R-:W4:Y:S04]  /*80030*/  LDL R15, [R1+0x1374] ;  /* 0x00137400010f7983 */ /* 0x000f280000100800 */
[----:B------:R0:W4:Y:S02]  /*80040*/  @!P3 LDG.E.U8 R37, desc[UR18][R16.64] ;  /* 0x000000121025b981 */ /* 0x000124000c1e1100 */
[----:B0-----:R-:W-:Y:S02]  /*80050*/  @!P4 IMAD.MOV.U32 R16, RZ, RZ, R6 ;  /* 0x000000ffff10c224 */ /* 0x001fe400078e0006 */
        /* <DEDUP_REMOVED lines=87> */
[----:B------:R0:W4:Y:S01]  /*805d0*/  @!P3 LDG.E.U8 R19, desc[UR18][R16.64] ;  /* 0x000000121013b981 */ /* 0x000122000c1e1100 */
[----:B------:R-:W-:-:S03]  /*805e0*/  @!P4 IMAD.MOV.U32 R46, RZ, RZ, R6 ;  /* 0x000000ffff2ec224 */ /* 0x000fc600078e0006 */
[----:B------:R-:W4:Y:S01]  /*805f0*/  LDL R6, [R1+0xaf0] ;  /* 0x000af00001067983 */ /* 0x000f220000100800 */
[----:B------:R-:W-:Y:S01]  /*80600*/  @!P4 IMAD.MOV.U32 R47, RZ, RZ, R7 ;  /* 0x000000ffff2fc224 */ /* 0x000fe200078e0007 */
[----:B0-----:R-:W-:Y:S02]  /*80610*/  PRMT R17, RZ, 0x7610, R17 ;  /* 0x00007610ff117816 */ /* 0x001fe40000000011 */
[----:B------:R-:W4:Y:S04]  /*80620*/  LDL R7, [R1+0xaec] ;  /* 0x000aec0001077983 */ /* 0x000f280000100800 */
[----:B------:R0:W4:Y:S01]  /*80630*/  @!P4 LDG.E.U8 R18, desc[UR18][R46.64] ;  /* 0x000000122e12c981 */ /* 0x000122000c1e1100 */
[----:B------:R-:W-:Y:S01]  /*80640*/  PRMT R16, RZ, 0x7610, R16 ;  /* 0x00007610ff107816 */ /* 0x000fe20000000010 */
[----:B0-----:R-:W-:-:S02]  /*80650*/  @!P3 IMAD.MOV.U32 R46, RZ, RZ, R4 ;  /* 0x000000ffff2eb224 */ /* 0x001fc400078e0004 */
        /* <DEDUP_REMOVED lines=30> */
[----:B------:R-:W4:Y:S01]  /*80840*/  LDL R4, [R1+0xed0] ;  /* 0x000ed00001047983 */ /* 0x000f220000100800 */
[----:B--2---:R-:W-:-:S03]  /*80850*/  @!P3 IMAD.MOV.U32 R47, RZ, RZ, R5 ;  /* 0x000000ffff2fb224 */ /* 0x004fc600078e0005 */
[----:B------:R-:W2:Y:S04]  /*80860*/  LDL R5, [R1+0xecc] ;  /* 0x000ecc0001057983 */ /* 0x000ea80000100800 */
[----:B------:R3:W2:Y:S02]  /*80870*/  @!P3 LDG.E.U8 R48, desc[UR18][R46.64] ;  /* 0x000000122e30b981 */ /* 0x0006a4000c1e1100 */
[----:B---3--:R-:W-:Y:S02]  /*80880*/  @!P4 IMAD.MOV.U32 R46, RZ, RZ, R2 ;  /* 0x000000ffff2ec224 */ /* 0x008fe400078e0002 */
[----:B----4-:R-:W-:Y:S01]  /*80890*/  @!P4 IMAD.MOV.U32 R47, RZ, RZ, R3 ;  /* 0x000000ffff2fc224 */ /* 0x010fe200078e0003 */
[----:B------:R-:W3:Y:S04]  /*808a0*/  LDL R2, [R1+0xee8] ;  /* 0x000ee80001027983 */ /* 0x000ee80000100800 */
        /* <DEDUP_REMOVED lines=63> */
[----:B------:R-:W-:Y:S02]  /*80ca0*/  @!P3 IMAD.MOV.U32 R47, RZ, RZ, R60 ;  /* 0x000000ffff2fb224 */ /* 0x000fe400078e003c */
[----:B------:R-:W4:Y:S04]  /*80cb0*/  LDL R60, [R1+0x1730] ;  /* 0x00173000013c7983 */ /* 0x000f280000100800 */
[----:B------:R0:W4:Y:S02]  /*80cc0*/  @!P3 LDG.E.U8 R75, desc[UR18][R46.64] ;  /* 0x000000122e4bb981 */ /* 0x000124000c1e1100 */
[----:B0-----:R-:W-:Y:S02]  /*80cd0*/  @!P4 IMAD.MOV.U32 R46, RZ, RZ, R10 ;  /* 0x000000ffff2ec224 */ /* 0x001fe400078e000a */
[----:B------:R-:W-:-:S05]  /*80ce0*/  @!P4 IMAD.MOV.U32 R47, RZ, RZ, R11 ;  /* 0x000000ffff2fc224 */ /* 0x000fca00078e000b */
[----:B------:R0:W4:Y:S02]  /*80cf0*/  @!P4 LDG.E.U8 R77, desc[UR18][R46.64] ;  /* 0x000000122e4dc981 */ /* 0x000124000c1e1100 */
[----:B0-----:R-:W-:Y:S02]  /*80d00*/  @!P3 IMAD.MOV.U32 R46, RZ, RZ, R8 ;  /* 0x000000ffff2eb224 */ /* 0x001fe400078e0008 */
[----:B------:R-:W-:Y:S01]  /*80d10*/  @!P3 IMAD.MOV.U32 R47, RZ, RZ, R9 ;  /* 0x000000ffff2fb224 */ /* 0x000fe200078e0009 */
[----:B------:R-:W4:Y:S04]  /*80d20*/  LDL R8, [R1+0x9b4] ;  /* 0x0009b40001087983 */ /* 0x000f280000100800 */
[----:B------:R0:W4:Y:S02]  /*80d30*/  @!P3 LDG.E.U8 R79, desc[UR18][R46.64] ;  /* 0x000000122e4fb981 */ /* 0x000124000c1e1100 */
[----:B0-----:R-:W-:-:S02]  /*80d40*/  @!P4 IMAD.MOV.U32 R46, RZ, RZ, R6 ;  /* 0x000000ffff2ec224 */ /* 0x001fc400078e0006 */
[----:B------:R-:W4:Y:S01]  /*80d50*/  LDL R6, [R1+0x9b8] ;  /* 0x0009b80001067983 */ /* 0x000f220000100800 */
[----:B------:R-:W-:Y:S01]  /*80d60*/  PRMT R81, RZ, 0x7610, R81 ;  /* 0x00007610ff517816 */ /* 0x000fe20000000051 */
[----:B------:R-:W-:Y:S01]  /*80d70*/  @!P4 IMAD.MOV.U32 R47, RZ, RZ, R7 ;  /* 0x000000ffff2fc224 */ /* 0x000fe200078e0007 */
[----:B------:R-:W-:Y:S02]  /*80d80*/  PRMT R83, RZ, 0x7610, R83 ;  /* 0x00007610ff537816 */ /* 0x000fe40000000053 */
[----:B------:R-:W-:Y:S02]  /*80d90*/  PRMT R84, RZ, 0x7610, R84 ;  /* 0x00007610ff547816 */ /* 0x000fe40000000054 */
[----:B------:R-:W-:Y:S01]  /*80da0*/  PRMT R85, RZ, 0x7610, R85 ;  /* 0x00007610ff557816 */ /* 0x000fe20000000055 */
[----:B------:R-:W4:Y:S04]  /*80db0*/  LDL.LU R82, [R1+0x6d0] ;  /* 0x0006d00001527983 */ /* 0x000f280000300800 */
[----:B------:R0:W4:Y:S04]  /*80dc0*/  @!P4 LDG.E.U8 R81, desc[UR18][R46.64] ;  /* 0x000000122e51c981 */ /* 0x000128000c1e1100 */
[----:B------:R-:W4:Y:S04]  /*80dd0*/  LDL.LU R86, [R1+0x6cc] ;  /* 0x0006cc0001567983 */ /* 0x000f280000300800 */
[----:B------:R-:W4:Y:S01]  /*80de0*/  LDL.LU R87, [R1+0x680] ;  /* 0x0006800001577983 */ /* 0x000f220000300800 */
[----:B------:R-:W-:-:S03]  /*80df0*/  PRMT R0, RZ, 0x7610, R0 ;  /* 0x00007610ff007816 */ /* 0x000fc60000000000 */
[----:B------:R-:W4:Y:S04]  /*80e00*/  LDL.LU R88, [R1+0x428] ;  /* 0x0004280001587983 */ /* 0x000f280000300800 */
[----:B------:R-:W4:Y:S04]  /*80e10*/  LDL.LU R89, [R1+0x474] ;  /* 0x0004740001597983 */ /* 0x000f280000300800 */
[----:B------:R-:W4:Y:S04]  /*80e20*/  LDL.LU R90, [R1+0x46c] ;  /* 0x00046c00015a7983 */ /* 0x000f280000300800 */
[----:B------:R-:W4:Y:S01]  /*80e30*/  LDL.LU R91, [R1+0x4bc] ;  /* 0x0004bc00015b7983 */ /* 0x000f220000300800 */
[----:B0-----:R-:W-:-:S03]  /*80e40*/  @!P3 IMAD.MOV.U32 R46, RZ, RZ, R4 ;  /* 0x000000ffff2eb224 */ /* 0x001fc600078e0004 */
[----:B------:R-:W4:Y:S04]  /*80e50*/  LDL.LU R92, [R1+0x4b4] ;  /* 0x0004b400015c7983 */ /* 0x000f280000300800 */
[----:B------:R-:W4:Y:S01]  /*80e60*/  LDL.LU R93, [R1+0x504] ;  /* 0x00050400015d7983 */ /* 0x000f220000300800 */
[----:B------:R-:W-:-:S03]  /*80e70*/  PRMT R14, RZ, 0x7610, R14 ;  /* 0x00007610ff0e7816 */ /* 0x000fc6000000000e */
[----:B------:R-:W4:Y:S04]  /*80e80*/  LDL.LU R7, [R1+0x4fc] ;  /* 0x0004fc0001077983 */ /* 0x000f280000300800 */
[----:B------:R-:W4:Y:S01]  /*80e90*/  LDL.LU R15, [R1+0x54c] ;  /* 0x00054c00010f7983 */ /* 0x000f220000300800 */
[----:B--2---:R-:W-:-:S05]  /*80ea0*/  @!P3 IMAD.MOV.U32 R47, RZ, RZ, R5 ;  /* 0x000000ffff2fb224 */ /* 0x004fca00078e0005 */
[----:B------:R3:W2:Y:S02]  /*80eb0*/  @!P3 LDG.E.U8 R83, desc[UR18][R46.64] ;  /* 0x000000122e53b981 */ /* 0x0006a4000c1e1100 */
[----:B---3--:R-:W-:Y:S02]  /*80ec0*/  @!P4 IMAD.MOV.U32 R46, RZ, RZ, R2 ;  /* 0x000000ffff2ec224 */ /* 0x008fe400078e0002 */
[----:B----4-:R-:W-:Y:S02]  /*80ed0*/  @!P4 IMAD.MOV.U32 R47, RZ, RZ, R3 ;  /* 0x000000ffff2fc224 */ /* 0x010fe400078e0003 */
[----:B------:R-:W3:Y:S04]  /*80ee0*/  LDL.LU R3, [R1+0x544] ;  /* 0x0005440001037983 */ /* 0x000ee80000300800 */
[----:B------:R0:W4:Y:S04]  /*80ef0*/  @!P4 LDG.E.U8 R84, desc[UR18][R46.64] ;  /* 0x000000122e54c981 */ /* 0x000128000c1e1100 */
[----:B------:R-:W2:Y:S04]  /*80f00*/  LDL.LU R5, [R1+0x594] ;  /* 0x0005940001057983 */ /* 0x000ea80000300800 */
[----:B------:R-:W2:Y:S04]  /*80f10*/  LDL.LU R4, [R1+0x58c] ;  /* 0x00058c0001047983 */ /* 0x000ea80000300800 */
[----:B------:R-:W2:Y:S01]  /*80f20*/  LDL.LU R2, [R1+0x5dc] ;  /* 0x0005dc0001027983 */ /* 0x000ea20000300800 */
[----:B0-----:R-:W-:-:S02]  /*80f30*/  @!P4 IMAD.MOV.U32 R47, RZ, RZ, R8 ;  /* 0x000000ffff2fc224 */ /* 0x001fc400078e0008 */
[----:B------:R-:W-:Y:S01]  /*80f40*/  @!P4 IMAD.MOV.U32 R46, RZ, RZ, R6 ;  /* 0x000000ffff2ec224 */ /* 0x000fe200078e0006 */
[----:B------:R-:W0:Y:S01]  /*80f50*/  S2R R12, SR_TID.X ;  /* 0x00000000000c7919 */ /* 0x000e220000002100 */
[----:B------:R-:W3:Y:S04]  /*80f60*/  LDL.LU R6, [R1+0x5d4] ;  /* 0x0005d40001067983 */ /* 0x000ee80000300800 */
[----:B------:R1:W3:Y:S04]  /*80f70*/  @!P4 LDG.E.U8 R85, desc[UR18][R46.64] ;  /* 0x000000122e55c981 */ /* 0x0002e8000c1e1100 */
[----:B------:R-:W3:Y:S04]  /*80f80*/  LDL.LU R8, [R1+0x628] ;  /* 0x0006280001087983 */ /* 0x000ee80000300800 */
[----:B------:R-:W3:Y:S04]  /*80f90*/  LDL.LU R9, [R1+0x620] ;  /* 0x0006200001097983 */ /* 0x000ee80000300800 */
[----:B------:R-:W3:Y:S04]  /*80fa0*/  LDL.LU R10, [R1+0x66c] ;  /* 0x00066c00010a7983 */ /* 0x000ee80000300800 */
[----:B------:R-:W3:Y:S01]  /*80fb0*/  LDL.LU R11, [R1+0x668] ;  /* 0x00066800010b7983 */ /* 0x000ee20000300800 */
[----:B-1----:R-:W-:-:S02]  /*80fc0*/  @!P4 IMAD.MOV.U32 R46, RZ, RZ, R64 ;  /* 0x000000ffff2ec224 */ /* 0x002fc400078e0040 */
[----:B------:R-:W-:-:S05]  /*80fd0*/  @!P4 IMAD.MOV.U32 R47, RZ, RZ, R66 ;  /* 0x000000ffff2fc224 */ /* 0x000fca00078e0042 */
[----:B------:R1:W3:Y:S02]  /*80fe0*/  @!P4 LDG.E.U8 R0, desc[UR18][R46.64] ;  /* 0x000000122e00c981 */ /* 0x0002e4000c1e1100 */
[----:B-1----:R-:W-:Y:S02]  /*80ff0*/  @!P3 IMAD.MOV.U32 R46, RZ, RZ, R60 ;  /* 0x000000ffff2eb224 */ /* 0x002fe400078e003c */
[----:B------:R-:W-:-:S05]  /*81000*/  @!P3 IMAD.MOV.U32 R47, RZ, RZ, R62 ;  /* 0x000000ffff2fb224 */ /* 0x000fca00078e003e */
[----:B------:R-:W4:Y:S01]  /*81010*/  @!P3 LDG.E.U8 R14, desc[UR18][R46.64] ;  /* 0x000000122e0eb981 */ /* 0x000f22000c1e1100 */
[----:B0-----:R-:W-:-:S04]  /*81020*/  LOP3.LUT R12, R12, 0x7f, RZ, 0xc0, !PT ;  /* 0x0000007f0c0c7812 */ /* 0x001fc800078ec0ff */
[----:B------:R-:W-:-:S05]  /*81030*/  LOP3.LUT R12, R12, 0x60, RZ, 0x3c, !PT ;  /* 0x000000600c0c7812 */ /* 0x000fca00078e3cff */
[----:B--2---:R0:W-:Y:S04]  /*81040*/  STS.U8 [R12+UR5+0x23300], R2 ;  /* 0x023300020c007988 */ /* 0x0041e80008000005 */
[----:B---3--:R-:W-:Y:S04]  /*81050*/  STL [R1+0x26f4], R0 ;  /* 0x0026f40001007387 */ /* 0x008fe80000100800 */
[----:B------:R-:W-:Y:S04]  /*81060*/  STL [R1+0x27dc], R0 ;  /* 0x0027dc0001007387 */ /* 0x000fe80000100800 */
[----:B----4-:R-:W-:Y:S04]  /*81070*/  STL [R1+0x26f8], R14 ;  /* 0x0026f80e01007387 */ /* 0x010fe80000100800 */
[----:B0-----:R-:W2:Y:S04]  /*81080*/  LDL.LU R2, [R1+0x430] ;  /* 0x0004300001027983 */ /* 0x001ea80000300800 */
[----:B------:R-:W3:Y:S04]  /*81090*/  LDL.LU R62, [R1+0x1d0] ;  /* 0x0001d000013e7983 */ /* 0x000ee80000300800 */
[----:B------:R-:W4:Y:S04]  /*810a0*/  LDL.LU R64, [R1+0x220] ;  /* 0x0002200001407983 */ /* 0x000f280000300800 */
[----:B------:R-:W3:Y:S04]  /*810b0*/  LDL.LU R66, [R1+0x214] ;  /* 0x0002140001427983 */ /* 0x000ee80000300800 */
[----:B------:R-:W3:Y:S04]  /*810c0*/  LDL.LU R68, [R1+0x26c] ;  /* 0x00026c0001447983 */ /* 0x000ee80000300800 */
        /* <DEDUP_REMOVED lines=46> */
[----:B------:R0:W-:Y:S04]  /*813b0*/  STS.U8 [R12+UR5+0x27f00], R13 ;  /* 0x027f000d0c007988 */ /* 0x0001e80008000005 */
[----:B---3--:R1:W-:Y:S04]  /*813c0*/  STS.U8 [R12+UR5+0x2ef00], R62 ;  /* 0x02ef003e0c007988 */ /* 0x0083e80008000005 */
[----:B------:R-:W3:Y:S01]  /*813d0*/  LDL.LU R60, [R1+0x698] ;  /* 0x00069800013c7983 */ /* 0x000ee20000300800 */
[----:B0-----:R-:W0:Y:S03]  /*813e0*/  S2R R13, SR_TID.X ;  /* 0x00000000000d7919 */ /* 0x001e260000002100 */
[----:B----4-:R4:W-:Y:S04]  /*813f0*/  STS.U8 [R12+UR5+0x26b00], R64 ;  /* 0x026b00400c007988 */ /* 0x0109e80008000005 */
[----:B-1----:R-:W3:Y:S04]  /*81400*/  LDL.LU R62, [R1+0x694] ;  /* 0x00069400013e7983 */ /* 0x002ee80000300800 */
[----:B------:R1:W-:Y:S04]  /*81410*/  STS.U8 [R12+UR5+0x2eb00], R66 ;  /* 0x02eb00420c007988 */ /* 0x0003e80008000005 */
[----:B------:R0:W-:Y:S04]  /*81420*/  STS.U8 [R12+UR5+0x26700], R68 ;  /* 0x026700440c007988 */ /* 0x0001e80008000005 */
[----:B------:R0:W-:Y:S04]  /*81430*/  STS.U8 [R12+UR5+0x2e700], R70 ;  /* 0x02e700460c007988 */ /* 0x0001e80008000005 */
[----:B------:R0:W-:Y:S04]  /*81440*/  STS.U8 [R12+UR5+0x26300], R72 ;  /* 0x026300480c007988 */ /* 0x0001e80008000005 */
[----:B------:R0:W-:Y:S04]  /*81450*/  STS.U8 [R12+UR5+0x2e300], R74 ;  /* 0x02e3004a0c007988 */ /* 0x0001e80008000005 */
[----:B----4-:R-:W4:Y:S04]  /*81460*/  LDL.LU R64, [R1+0x6a0] ;  /* 0x0006a00001407983 */ /* 0x010f280000300800 */
[----:B-1----:R-:W4:Y:S04]  /*81470*/  LDL.LU R66, [R1+0x69c] ;  /* 0x00069c0001427983 */ /* 0x002f280000300800 */
        /* <DEDUP_REMOVED lines=19> */
[----:B------:R1:W-:Y:S01]  /*815b0*/  STS.U8 [R12+UR5+0x2cf00], R91 ;  /* 0x02cf005b0c007988 */ /* 0x0003e20008000005 */
[----:B------:R-:W-:-:S03]  /*815c0*/  LOP3.LUT R13, R13, 0x7f, RZ, 0xc0, !PT ;  /* 0x0000007f0d0d7812 */ /* 0x000fc600078ec0ff */
[----:B------:R1:W-:Y:S04]  /*815d0*/  STS.U8 [R12+UR5+0x26f00], R92 ;  /* 0x026f005c0c007988 */ /* 0x0003e80008000005 */
[----:B0-----:R-:W4:Y:S04]  /*815e0*/  LDL.LU R88, [R1+0x67c] ;  /* 0x00067c0001587983 */ /* 0x001f280000300800 */
[----:B-1----:R-:W4:Y:S04]  /*815f0*/  LDL.LU R89, [R1+0x418] ;  /* 0x0004180001597983 */ /* 0x002f280000300800 */
[----:B------:R-:W4:Y:S04]  /*81600*/  LDL.LU R90, [R1+0x464] ;  /* 0x00046400015a7983 */ /* 0x000f280000300800 */
[----:B------:R0:W-:Y:S04]  /*81610*/  STS.U8 [R12+UR5+0x2f300], R93 ;  /* 0x02f3005d0c007988 */ /* 0x0001e80008000005 */
[----:B------:R-:W4:Y:S04]  /*81620*/  LDL.LU R91, [R1+0x45c] ;  /* 0x00045c00015b7983 */ /* 0x000f280000300800 */
[----:B------:R-:W4:Y:S04]  /*81630*/  LDL.LU R92, [R1+0x4ac] ;  /* 0x0004ac00015c7983 */ /* 0x000f280000300800 */
[----:B------:R1:W-:Y:S04]  /*81640*/  STS.U8 [R12+UR5+0x27300], R7 ;  /* 0x027300070c007988 */ /* 0x0003e80008000005 */
[----:B------:R0:W-:Y:S01]  /*81650*/  STS.U8 [R12+UR5+0x2f700], R15 ;  /* 0x02f7000f0c007988 */ /* 0x0001e20008000005 */
[----:B------:R-:W-:-:S03]  /*81660*/  LOP3.LUT R13, R13, 0x70, RZ, 0x3c, !PT ;  /* 0x000000700d0d7812 */ /* 0x000fc600078e3cff */
[----:B------:R1:W-:Y:S04]  /*81670*/  STS.U8 [R12+UR5+0x27700], R3 ;  /* 0x027700030c007988 */ /* 0x0003e80008000005 */
[----:B------:R1:W-:Y:S04]  /*81680*/  STS.U8 [R12+UR5+0x2fb00], R5 ;  /* 0x02fb00050c007988 */ /* 0x0003e80008000005 */
[----:B0-----:R-:W4:Y:S04]  /*81690*/  LDL.LU R93, [R1+0x4a4] ;  /* 0x0004a400015d7983 */ /* 0x001f280000300800 */
[----:B------:R0:W-:Y:S04]  /*816a0*/  STS.U8 [R12+UR5+0x27b00], R4 ;  /* 0x027b00040c007988 */ /* 0x0001e80008000005 */
[----:B-1----:R-:W4:Y:S04]  /*816b0*/  LDL.LU R7, [R1+0x4f4] ;  /* 0x0004f40001077983 */ /* 0x002f280000300800 */
        /* <DEDUP_REMOVED lines=9> */
[----:B-1----:R-:W4:Y:S04]  /*81750*/  LDL.LU R6, [R1+0x57c] ;  /* 0x00057c0001067983 */ /* 0x002f280000300800 */
[----:B0-----:R-:W4:Y:S04]  /*81760*/  LDL.LU R8, [R1+0x5cc] ;  /* 0x0005cc0001087983 */ /* 0x001f280000300800 */
[----:B------:R-:W4:Y:S04]  /*81770*/  LDL.LU R9, [R1+0x5c4] ;  /* 0x0005c40001097983 */ /* 0x000f280000300800 */
[----:B------:R-:W4:Y:S04]  /*81780*/  LDL.LU R10, [R1+0x618] ;  /* 0x00061800010a7983 */ /* 0x000f280000300800 */
[----:B------:R-:W4:Y:S04]  /*81790*/  LDL.LU R11, [R1+0x60c] ;  /* 0x00060c00010b7983 */ /* 0x000f280000300800 */
[----:B--2---:R0:W-:Y:S04]  /*817a0*/  STS.U8 [R13+UR5+0x29f80], R2 ;  /* 0x029f80020d007988 */ /* 0x0041e80008000005 */
[----:B0-----:R-:W2:Y:S04]  /*817b0*/  LDL.LU R2, [R1+0x660] ;  /* 0x0006600001027983 */ /* 0x001ea80000300800 */
[----:B---3--:R0:W-:Y:S04]  /*817c0*/  STS.U8 [R13+UR5+0x21b80], R60 ;  /* 0x021b803c0d007988 */ /* 0x0081e80008000005 */
[----:B------:R1:W-:Y:S04]  /*817d0*/  STS.U8 [R13+UR5+0x29b80], R62 ;  /* 0x029b803e0d007988 */ /* 0x0003e80008000005 */
[----:B0-----:R-:W3:Y:S04]  /*817e0*/  LDL.LU R60, [R1+0x658] ;  /* 0x00065800013c7983 */ /* 0x001ee80000300800 */
[----:B----4-:R0:W-:Y:S04]  /*817f0*/  STS.U8 [R13+UR5+0x21780], R64 ;  /* 0x021780400d007988 */ /* 0x0101e80008000005 */
[----:B-1----:R-:W4:Y:S04]  /*81800*/  LDL.LU R62, [R1+0x420] ;  /* 0x00042000013e7983 */ /* 0x002f280000300800 */
        /* <DEDUP_REMOVED lines=40> */
[----:B------:R0:W-:Y:S04]  /*81a90*/  STS.U8 [R13+UR5+0x23780], R4 ;  /* 0x023780040d007988 */ /* 0x0001e80008000005 */
[----:B------:R-:W4:Y:S04]  /*81aa0*/  LDL.LU R15, [R1+0x178] ;  /* 0x00017800010f7983 */ /* 0x000f280000300800 */
[----:B------:R-:W4:Y:S04]  /*81ab0*/  LDL.LU R3, [R1+0x118] ;  /* 0x0001180001037983 */ /* 0x000f280000300800 */
[----:B------:R-:W4:Y:S04]  /*81ac0*/  LDL.LU R5, [R1+0x11c] ;  /* 0x00011c0001057983 */ /* 0x000f280000300800 */
[----:B------:R1:W-:Y:S04]  /*81ad0*/  STS.U8 [R13+UR5+0x2b780], R6 ;  /* 0x02b780060d007988 */ /* 0x0003e80008000005 */
[----:B------:R1:W-:Y:S04]  /*81ae0*/  STS.U8 [R13+UR5+0x23380], R8 ;  /* 0x023380080d007988 */ /* 0x0003e80008000005 */
[----:B0-----:R-:W4:Y:S04]  /*81af0*/  LDL.LU R4, [R1+0xc0] ;  /* 0x0000c00001047983 */ /* 0x001f280000300800 */
[----:B-1----:R-:W4:Y:S04]  /*81b00*/  LDL.LU R6, [R1+0xcc] ;  /* 0x0000cc0001067983 */ /* 0x002f280000300800 */
[----:B------:R-:W4:Y:S04]  /*81b10*/  LDL.LU R8, [R1+0x94] ;  /* 0x0000940001087983 */ /* 0x000f280000300800 */
        /* <DEDUP_REMOVED lines=8> */
[----:B---3--:R0:W-:Y:S04]  /*81ba0*/  STS.U8 [R13+UR5+0x2ab80], R60 ;  /* 0x02ab803c0d007988 */ /* 0x0081e80008000005 */
[----:B----4-:R1:W-:Y:S04]  /*81bb0*/  STS.U8 [R13+UR5+0x24b80], R62 ;  /* 0x024b803e0d007988 */ /* 0x0103e80008000005 */
[----:B------:R3:W-:Y:S04]  /*81bc0*/  STS.U8 [R13+UR5+0x2ef80], R64 ;  /* 0x02ef80400d007988 */ /* 0x0007e80008000005 */
[----:B0-----:R-:W4:Y:S04]  /*81bd0*/  LDL.LU R60, [R1+0x2c9c] ;  /* 0x002c9c00013c7983 */ /* 0x001f280000300800 */
[----:B-1----:R-:W4:Y:S04]  /*81be0*/  LDL.LU R62, [R1+0x2c98] ;  /* 0x002c9800013e7983 */ /* 0x002f280000300800 */
[----:B------:R0:W-:Y:S04]  /*81bf0*/  STS.U8 [R13+UR5+0x26b80], R66 ;  /* 0x026b80420d007988 */ /* 0x0001e80008000005 */
[----:B------:R1:W-:Y:S04]  /*81c00*/  STS.U8 [R13+UR5+0x2eb80], R68 ;  /* 0x02eb80440d007988 */ /* 0x0003e80008000005 */
[----:B------:R0:W-:Y:S04]  /*81c10*/  STS.U8 [R13+UR5+0x26780], R70 ;  /* 0x026780460d007988 */ /* 0x0001e80008000005 */
[----:B------:R1:W-:Y:S04]  /*81c20*/  STS.U8 [R13+UR5+0x2e780], R72 ;  /* 0x02e780480d007988 */ /* 0x0003e80008000005 */
[----:B---3--:R-:W3:Y:S04]  /*81c30*/  LDL.LU R64, [R1+0x2c94] ;  /* 0x002c940001407983 */ /* 0x008ee80000300800 */
[----:B0-----:R-:W3:Y:S04]  /*81c40*/  LDL.LU R66, [R1+0x2c90] ;  /* 0x002c900001427983 */ /* 0x001ee80000300800 */
[----:B------:R0:W-:Y:S04]  /*81c50*/  STS.U8 [R13+UR5+0x26380], R74 ;  /* 0x0263804a0d007988 */ /* 0x0001e80008000005 */
[----:B-1----:R-:W3:Y:S04]  /*81c60*/  LDL.LU R68, [R1+0x2c8c] ;  /* 0x002c8c0001447983 */ /* 0x002ee80000300800 */
[----:B------:R-:W3:Y:S04]  /*81c70*/  LDL.LU R70, [R1+0x2c88] ;  /* 0x002c880001467983 */ /* 0x000ee80000300800 */
[----:B------:R-:W3:Y:S04]  /*81c80*/  LDL.LU R72, [R1+0x2c84] ;  /* 0x002c840001487983 */ /* 0x000ee80000300800 */
[----:B------:R1:W-:Y:S04]  /*81c90*/  STS.U8 [R13+UR5+0x2e380], R76 ;  /* 0x02e3804c0d007988 */ /* 0x0003e80008000005 */
[----:B------:R0:W-:Y:S04]  /*81ca0*/  STS.U8 [R13+UR5+0x25f80], R78 ;  /* 0x025f804e0d007988 */ /* 0x0001e80008000005 */
[----:B------:R1:W-:Y:S04]  /*81cb0*/  STS.U8 [R13+UR5+0x2df80], R80 ;  /* 0x02df80500d007988 */ /* 0x0003e80008000005 */
[----:B------:R1:W-:Y:S04]  /*81cc0*/  STS.U8 [R13+UR5+0x25b80], R82 ;  /* 0x025b80520d007988 */ /* 0x0003e80008000005 */
[----:B0-----:R-:W3:Y:S04]  /*81cd0*/  LDL.LU R74, [R1+0x2c80] ;  /* 0x002c8000014a7983 */ /* 0x001ee80000300800 */
[----:B------:R0:W-:Y:S04]  /*81ce0*/  STS.U8 [R13+UR5+0x2db80], R86 ;  /* 0x02db80560d007988 */ /* 0x0001e80008000005 */
[----:B------:R0:W-:Y:S04]  /*81cf0*/  STS.U8 [R13+UR5+0x25780], R87 ;  /* 0x025780570d007988 */ /* 0x0001e80008000005 */
[----:B-1----:R-:W3:Y:S04]  /*81d00*/  LDL.LU R76, [R1+0x2c7c] ;  /* 0x002c7c00014c7983 */ /* 0x002ee80000300800 */
[----:B------:R-:W3:Y:S04]  /*81d10*/  LDL.LU R78, [R1+0x2c78] ;  /* 0x002c7800014e7983 */ /* 0x000ee80000300800 */
[----:B------:R-:W3:Y:S04]  /*81d20*/  LDL.LU R80, [R1+0x2c74] ;  /* 0x002c740001507983 */ /* 0x000ee80000300800 */
[----:B------:R-:W3:Y:S04]  /*81d30*/  LDL.LU R82, [R1+0x2c70] ;  /* 0x002c700001527983 */ /* 0x000ee80000300800 */
[----:B0-----:R-:W3:Y:S04]  /*81d40*/  LDL.LU R86, [R1+0x2c6c] ;  /* 0x002c6c0001567983 */ /* 0x001ee80000300800 */
        /* <DEDUP_REMOVED lines=21> */
[----:B------:R0:W-:Y:S04]  /*81ea0*/  STS.U8 [R13+UR5+0x2fb80], R4 ;  /* 0x02fb80040d007988 */ /* 0x0001e80008000005 */
[----:B------:R1:W-:Y:S04]  /*81eb0*/  STS.U8 [R13+UR5+0x27b80], R6 ;  /* 0x027b80060d007988 */ /* 0x0003e80008000005 */
[----:B------:R1:W-:Y:S04]  /*81ec0*/  STS.U8 [R13+UR5+0x27f80], R8 ;  /* 0x027f80080d007988 */ /* 0x0003e80008000005 */
[----:B0-----:R-:W4:Y:S04]  /*81ed0*/  LDL.LU R4, [R1+0x2c3c] ;  /* 0x002c3c0001047983 */ /* 0x001f280000300800 */
[----:B-1----:R-:W4:Y:S04]  /*81ee0*/  LDL.LU R6, [R1+0x2c38] ;  /* 0x002c380001067983 */ /* 0x002f280000300800 */
[----:B------:R-:W4:Y:S04]  /*81ef0*/  LDL.LU R8, [R1+0x2c34] ;  /* 0x002c340001087983 */ /* 0x000f280000300800 */
[----:B--2---:R0:W-:Y:S02]  /*81f00*/  STS.U8 [R13+UR5+0x2ff80], R2 ;  /* 0x02ff80020d007988 */ /* 0x0041e40008000005 */
[----:B0-----:R-:W0:Y:S02]  /*81f10*/  S2R R2, SR_TID.X ;  /* 0x0000000000027919 */ /* 0x001e240000002100 */
[----:B0-----:R-:W-:-:S05]  /*81f20*/  LOP3.LUT R2, R2, 0x7f, RZ, 0xc0, !PT ;  /* 0x0000007f02027812 */ /* 0x001fca00078ec0ff */
[----:B------:R0:W-:Y:S04]  /*81f30*/  STS.U8 [R2+UR5+0x30000], R9 ;  /* 0x0300000902007988 */ /* 0x0001e80008000005 */
[----:B------:R1:W-:Y:S04]  /*81f40*/  STS.U8 [R2+UR5+0x38000], R10 ;  /* 0x0380000a02007988 */ /* 0x0003e80008000005 */
[----:B------:R2:W-:Y:S04]  /*81f50*/  STS.U8 [R2+UR5+0x30400], R11 ;  /* 0x0304000b02007988 */ /* 0x0005e80008000005 */
[----:B0-----:R-:W4:Y:S04]  /*81f60*/  LDL.LU R9, [R1+0x2c30] ;  /* 0x002c300001097983 */ /* 0x001f280000300800 */
[----:B-1----:R-:W4:Y:S04]  /*81f70*/  LDL.LU R10, [R1+0x2c2c] ;  /* 0x002c2c00010a7983 */ /* 0x002f280000300800 */
[----:B--2---:R-:W2:Y:S04]  /*81f80*/  LDL.LU R11, [R1+0x2c28] ;  /* 0x002c2800010b7983 */ /* 0x004ea80000300800 */
[----:B------:R-:W-:Y:S04]  /*81f90*/  STS.U8 [R2+UR5+0x37c00], R17 ;  /* 0x037c001102007988 */ /* 0x000fe80008000005 */
[----:B------:R-:W-:Y:S04]  /*81fa0*/  STS.U8 [R2+UR5+0x3fc00], R16 ;  /* 0x03fc001002007988 */ /* 0x000fe80008000005 */
[----:B---3--:R-:W-:Y:S04]  /*81fb0*/  STS.U8 [R2+UR5+0x39400], R15 ;  /* 0x0394000f02007988 */ /* 0x008fe80008000005 */
[----:B----4-:R-:W-:Y:S04]  /*81fc0*/  STS.U8 [R2+UR5+0x39000], R5 ;  /* 0x0390000502007988 */ /* 0x010fe80008000005 */
[----:B------:R-:W-:Y:S04]  /*81fd0*/  STS.U8 [R2+UR5+0x31400], R3 ;  /* 0x0314000302007988 */ /* 0x000fe80008000005 */
[----:B------:R-:W-:Y:S04]  /*81fe0*/  STS.U8 [R2+UR5+0x31000], R4 ;  /* 0x0310000402007988 */ /* 0x000fe80008000005 */
[----:B------:R-:W-:Y:S04]  /*81ff0*/  STS.U8 [R2+UR5+0x30c00], R8 ;  /* 0x030c000802007988 */ /* 0x000fe80008000005 */
[----:B------:R-:W-:Y:S04]  /*82000*/  STS.U8 [R2+UR5+0x38c00], R6 ;  /* 0x038c000602007988 */ /* 0x000fe80008000005 */
[----:B------:R-:W-:Y:S04]  /*82010*/  STS.U8 [R2+UR5+0x38800], R9 ;  /* 0x0388000902007988 */ /* 0x000fe80008000005 */
[----:B--2---:R0:W-:Y:S04]  /*82020*/  STS.U8 [R2+UR5+0x38400], R11 ;  /* 0x0384000b02007988 */ /* 0x0041e80008000005 */
[----:B------:R1:W-:Y:S04]  /*82030*/  STS.U8 [R2+UR5+0x30800], R10 ;  /* 0x0308000a02007988 */ /* 0x0003e80008000005 */
[----:B0-----:R-:W2:Y:S04]  /*82040*/  LDL.LU R11, [R1+0x2c24] ;  /* 0x002c2400010b7983 */ /* 0x001ea80000300800 */
[----:B-1----:R-:W3:Y:S04]  /*82050*/  LDL.LU R10, [R1+0x2c20] ;  /* 0x002c2000010a7983 */ /* 0x002ee80000300800 */
[----:B------:R-:W4:Y:S04]  /*82060*/  LDL.LU R9, [R1+0x2c1c] ;  /* 0x002c1c0001097983 */ /* 0x000f280000300800 */
[----:B------:R-:W2:Y:S04]  /*82070*/  LDL.LU R8, [R1+0x2c18] ;  /* 0x002c180001087983 */ /* 0x000ea80000300800 */
[----:B------:R-:W2:Y:S04]  /*82080*/  LDL.LU R6, [R1+0x2c14] ;  /* 0x002c140001067983 */ /* 0x000ea80000300800 */
[----:B------:R-:W2:Y:S04]  /*82090*/  LDL.LU R4, [R1+0x2c10] ;  /* 0x002c100001047983 */ /* 0x000ea80000300800 */
[----:B------:R-:W2:Y:S04]  /*820a0*/  LDL.LU R5, [R1+0x2c0c] ;  /* 0x002c0c0001057983 */ /* 0x000ea80000300800 */
[----:B------:R-:W2:Y:S04]  /*820b0*/  LDL.LU R3, [R1+0x2c08] ;  /* 0x002c080001037983 */ /* 0x000ea80000300800 */
[----:B------:R-:W2:Y:S04]  /*820c0*/  LDL.LU R15, [R1+0x2c04] ;  /* 0x002c0400010f7983 */ /* 0x000ea80000300800 */
[----:B------:R-:W2:Y:S04]  /*820d0*/  LDL R17, [R1+0xa00] ;  /* 0x000a000001117983 */ /* 0x000ea80000100800 */
[----:B------:R-:W2:Y:S04]  /*820e0*/  LDL R16, [R1+0x9fc] ;  /* 0x0009fc0001107983 */ /* 0x000ea80000100800 */
[----:B------:R0:W-:Y:S04]  /*820f0*/  STS.U8 [R2+UR5+0x31800], R7 ;  /* 0x0318000702007988 */ /* 0x0001e80008000005 */
        /* <DEDUP_REMOVED lines=75> */
[----:B--2---:R-:W-:-:S02]  /*825b0*/  @!P3 LOP3.LUT R17, R17, R16, RZ, 0x3c, !PT ;  /* 0x000000101111b212 */ /* 0x004fc400078e3cff */
[----:B------:R-:W-:Y:S02]  /*825c0*/  PRMT R3, RZ, 0x7610, R3 ;  /* 0x00007610ff037816 */ /* 0x000fe40000000003 */
[----:B------:R-:W-:-:S04]  /*825d0*/  @!P3 LOP3.LUT R16, R17, R16, RZ, 0x3c, !PT ;  /* 0x000000101110b212 */ /* 0x000fc800078e3cff */
[----:B------:R-:W-:-:S05]  /*825e0*/  @!P3 LOP3.LUT R17, R17, R16, RZ, 0x3c, !PT ;  /* 0x000000101111b212 */ /* 0x000fca00078e3cff */
[----:B------:R-:W2:Y:S04]  /*825f0*/  @!P3 LDG.E.U8 R3, desc[UR18][R16.64] ;  /* 0x000000121003b981 */ /* 0x000ea8000c1e1100 */
        /* <DEDUP_REMOVED lines=2177> */
[----:B------:R0:W2:Y:S04]  /*8ae10*/  @!P4 LDG.E.U8 R8, desc[UR18][R16.64] ;  /* 0x000000121008c981 */ /* 0x0000a8000c1e1100 */
[----:B------:R-:W0:Y:S04]  /*8ae20*/  LDL R16, [R1+0xacc] ;  /* 0x000acc0001107983 */ /* 0x000e280000100800 */
[----:B------:R-:W0:Y:S01]  /*8ae30*/  LDL R17, [R1+0xad0] ;  /* 0x000ad00001117983 */ /* 0x000e220000100800 */
[----:B------:R-:W-:Y:S02]  /*8ae40*/  PRMT R15, RZ, 0x7610, R15 ;  /* 0x00007610ff0f7816 */ /* 0x000fe4000000000f */
[----:B0-----:R-:W-:-:S04]  /*8ae50*/  @!P3 LOP3.LUT R17, R17, R16, RZ, 0x3c, !PT ;  /* 0x000000101111b212 */ /* 0x001fc800078e3cff */
[----:B------:R-:W-:-:S04]  /*8ae60*/  @!P3 LOP3.LUT R16, R17, R16, RZ, 0x3c, !PT ;  /* 0x000000101110b212 */ /* 0x000fc800078e3cff */
[----:B------:R-:W-:-:S05]  /*8ae70*/  @!P3 LOP3.LUT R17, R17, R16, RZ, 0x3c, !PT ;  /* 0x000000101111b212 */ /* 0x000fca00078e3cff */
[----:B------:R-:W3:Y:S04]  /*8ae80*/  @!P3 LDG.E.U8 R15, desc[UR18][R16.64] ;  /* 0x00000012100fb981 */ /* 0x000ee8000c1e1100 */
[----:B--2---:R-:W-:Y:S04]  /*8ae90*/  STL [R1+0x279c], R8 ;  /* 0x00279c0801007387 */ /* 0x004fe80000100800 */
[----:B---3--:R0:W-:Y:S04]  /*8aea0*/  STL [R1+0x194], R15 ;  /* 0x0001940f01007387 */ /* 0x0081e80000100800 */
[----:B0-----:R-:W2:Y:S04]  /*8aeb0*/  LDL.LU R15, [R1+0x2838] ;  /* 0x00283800010f7983 */ /* 0x001ea80000300800 */
[----:B------:R-:W3:Y:S04]  /*8aec0*/  LDL R16, [R1+0xadc] ;  /* 0x000adc0001107983 */ /* 0x000ee80000100800 */
[----:B------:R-:W3:Y:S01]  /*8aed0*/  LDL R17, [R1+0xae0] ;  /* 0x000ae00001117983 */ /* 0x000ee20000100800 */
[----:B----4-:R-:W-:-:S02]  /*8aee0*/  PRMT R9, RZ, 0x7610, R9 ;  /* 0x00007610ff097816 */ /* 0x010fc40000000009 */
[----:B---3--:R-:W-:-:S04]  /*8aef0*/  @!P4 LOP3.LUT R17, R17, R16, RZ, 0x3c, !PT ;  /* 0x000000101111c212 */ /* 0x008fc800078e3cff */
[----:B------:R-:W-:-:S04]  /*8af00*/  @!P4 LOP3.LUT R16, R17, R16, RZ, 0x3c, !PT ;  /* 0x000000101110c212 */ /* 0x000fc800078e3cff */
[----:B------:R-:W-:-:S05]  /*8af10*/  @!P4 LOP3.LUT R17, R17, R16, RZ, 0x3c, !PT ;  /* 0x000000101111c212 */ /* 0x000fca00078e3cff */
[----:B------:R0:W3:Y:S04]  /*8af20*/  @!P4 LDG.E.U8 R9, desc[UR18][R16.64] ;  /* 0x000000121009c981 */ /* 0x0000e8000c1e1100 */
[----:B------:R-:W0:Y:S04]  /*8af30*/  LDL R16, [R1+0xae4] ;  /* 0x000ae40001107983 */ /* 0x000e280000100800 */
[----:B------:R-:W0:Y:S01]  /*8af40*/  LDL R17, [R1+0xae8] ;  /* 0x000ae80001117983 */ /* 0x000e220000100800 */
[----:B--2---:R-:W-:Y:S02]  /*8af50*/  PRMT R15, RZ, 0x7610, R15 ;  /* 0x00007610ff0f7816 */ /* 0x004fe4000000000f */
[----:B0-----:R-:W-:-:S04]  /*8af60*/  @!P3 LOP3.LUT R17, R17, R16, RZ, 0x3c, !PT ;  /* 0x000000101111b212 */ /* 0x001fc800078e3cff */
[----:B------:R-:W-:-:S04]  /*8af70*/  @!P3 LOP3.LUT R16, R17, R16, RZ, 0x3c, !PT ;  /* 0x000000101110b212 */ /* 0x000fc800078e3cff */
[----:B------:R-:W-:-:S05]  /*8af80*/  @!P3 LOP3.LUT R17, R17, R16, RZ, 0x3c, !PT ;  /* 0x000000101111b212 */ /* 0x000fca00078e3cff */
[----:B------:R-:W2:Y:S04]  /*8af90*/  @!P3 LDG.E.U8 R15, desc[UR18][R16.64] ;  /* 0x00000012100fb981 */ /* 0x000ea8000c1e1100 */
[----:B---3--:R-:W-:Y:S04]  /*8afa0*/  STL [R1+0x2768], R9 ;  /* 0x0027680901007387 */ /* 0x008fe80000100800 */
[----:B--2---:R0:W-:Y:S04]  /*8afb0*/  STL [R1+0x18c], R15 ;  /* 0x00018c0f01007387 */ /* 0x0041e80000100800 */
[----:B0-----:R-:W2:Y:S04]  /*8afc0*/  LDL.LU R15, [R1+0x2834] ;  /* 0x00283400010f7983 */ /* 0x001ea80000300800 */
[----:B------:R-:W3:Y:S04]  /*8afd0*/  LDL R16, [R1+0xaf4] ;  /* 0x000af40001107983 */ /* 0x000ee80000100800 */
[----:B------:R-:W3:Y:S01]  /*8afe0*/  LDL R17, [R1+0xaf8] ;  /* 0x000af80001117983 */ /* 0x000ee20000100800 */
[----:B------:R-:W-:-:S02]  /*8aff0*/  PRMT R10, RZ, 0x7610, R10 ;  /* 0x00007610ff0a7816 */ /* 0x000fc4000000000a */
        /* <DEDUP_REMOVED lines=60> */
[----:B------:R-:W-:Y:S01]  /*8b3c0*/  @!P3 LOP3.LUT R17, R17, R16, RZ, 0x3c, !PT ;  /* 0x000000101111b212 */ /* 0x000fe200078e3cff */
[----:B---3--:R-:W-:Y:S04]  /*8b3d0*/  STL [R1+0x271c], R13 ;  /* 0x00271c0d01007387 */ /* 0x008fe80000100800 */
[----:B------:R0:W2:Y:S04]  /*8b3e0*/  @!P3 LDG.E.U8 R15, desc[UR18][R16.64] ;  /* 0x00000012100fb981 */ /* 0x0000a8000c1e1100 */
[----:B------:R-:W0:Y:S04]  /*8b3f0*/  LDL R16, [R1+0xb74] ;  /* 0x000b740001107983 */ /* 0x000e280000100800 */
[----:B------:R-:W0:Y:S01]  /*8b400*/  LDL R17, [R1+0xb78] ;  /* 0x000b780001117983 */ /* 0x000e220000100800 */
[----:B------:R-:W-:-:S02]  /*8b410*/  PRMT R2, RZ, 0x7610, R2 ;  /* 0x00007610ff027816 */ /* 0x000fc40000000002 */
[----:B0-----:R-:W-:-:S04]  /*8b420*/  @!P4 LOP3.LUT R17, R17, R16, RZ, 0x3c, !PT ;  /* 0x000000101111c212 */ /* 0x001fc800078e3cff */
[----:B------:R-:W-:-:S04]  /*8b430*/  @!P4 LOP3.LUT R16, R17, R16, RZ, 0x3c, !PT ;  /* 0x000000101110c212 */ /* 0x000fc800078e3cff */
[----:B------:R-:W-:Y:S01]  /*8b440*/  @!P4 LOP3.LUT R17, R17, R16, RZ, 0x3c, !PT ;  /* 0x000000101111c212 */ /* 0x000fe200078e3cff */
[----:B--2---:R-:W-:Y:S04]  /*8b450*/  STL [R1+0x26fc], R15 ;  /* 0x0026fc0f01007387 */ /* 0x004fe80000100800 */
[----:B------:R0:W2:Y:S04]  /*8b460*/  @!P4 LDG.E.U8 R2, desc[UR18][R16.64] ;  /* 0x000000121002c981 */ /* 0x0000a8000c1e1100 */
[----:B------:R-:W0:Y:S04]  /*8b470*/  LDL R16, [R1+0xba4] ;  /* 0x000ba40001107983 */ /* 0x000e280000100800 */
[----:B------:R-:W0:Y:S01]  /*8b480*/  LDL R17, [R1+0xba8] ;  /* 0x000ba80001117983 */ /* 0x000e220000100800 */
[----:B------:R-:W-:-:S02]  /*8b490*/  PRMT R3, RZ, 0x7610, R3 ;  /* 0x00007610ff037816 */ /* 0x000fc40000000003 */
        /* <DEDUP_REMOVED lines=9> */
[----:B------:R-:W-:-:S02]  /*8b530*/  PRMT R5, RZ, 0x7610, R5 ;  /* 0x00007610ff057816 */ /* 0x000fc40000000005 */
[----:B---3--:R-:W-:-:S04]  /*8b540*/  @!P4 LOP3.LUT R17, R17, R16, RZ, 0x3c, !PT ;  /* 0x000000101111c212 */ /* 0x008fc800078e3cff */
[----:B------:R-:W-:-:S04]  /*8b550*/  @!P4 LOP3.LUT R16, R17, R16, RZ, 0x3c, !PT ;  /* 0x000000101110c212 */ /* 0x000fc800078e3cff */
[----:B------:R-:W-:-:S05]  /*8b560*/  @!P4 LOP3.LUT R17, R17, R16, RZ, 0x3c, !PT ;  /* 0x000000101111c212 */ /* 0x000fca00078e3cff */
[----:B------:R-:W3:Y:S04]  /*8b570*/  @!P4 LDG.E.U8 R5, desc[UR18][R16.64] ;  /* 0x000000121005c981 */ /* 0x000ee8000c1e1100 */
[----:B---3--:R0:W-:Y:S04]  /*8b580*/  STL [R1+0x160], R5 ;  /* 0x0001600501007387 */ /* 0x0081e80000100800 */
[----:B0-----:R-:W3:Y:S04]  /*8b590*/  LDL.LU R5, [R1+0x2820] ;  /* 0x0028200001057983 */ /* 0x001ee80000300800 */
[----:B------:R-:W4:Y:S04]  /*8b5a0*/  LDL R16, [R1+0xbcc] ;  /* 0x000bcc0001107983 */ /* 0x000f280000100800 */
[----:B------:R-:W4:Y:S01]  /*8b5b0*/  LDL R17, [R1+0xbd0] ;  /* 0x000bd00001117983 */ /* 0x000f220000100800 */
[----:B--2---:R-:W-:-:S02]  /*8b5c0*/  PRMT R3, RZ, 0x7610, R3 ;  /* 0x00007610ff037816 */ /* 0x004fc40000000003 */
[----:B----4-:R-:W-:-:S04]  /*8b5d0*/  @!P3 LOP3.LUT R17, R17, R16, RZ, 0x3c, !PT ;  /* 0x000000101111b212 */ /* 0x010fc800078e3cff */
[----:B------:R-:W-:-:S04]  /*8b5e0*/  @!P3 LOP3.LUT R16, R17, R16, RZ, 0x3c, !PT ;  /* 0x000000101110b212 */ /* 0x000fc800078e3cff */
[----:B------:R-:W-:-:S05]  /*8b5f0*/  @!P3 LOP3.LUT R17, R17, R16, RZ, 0x3c, !PT ;  /* 0x000000101111b212 */ /* 0x000fca00078e3cff */
[----:B------:R-:W2:Y:S04]  /*8b600*/  @!P3 LDG.E.U8 R3, desc[UR18][R16.64] ;  /* 0x000000121003b981 */ /* 0x000ea8000c1e1100 */
[----:B--2---:R0:W-:Y:S04]  /*8b610*/  STL [R1+0x15c], R3 ;  /* 0x00015c0301007387 */ /* 0x0041e80000100800 */
[----:B0-----:R-:W2:Y:S04]  /*8b620*/  LDL.LU R3, [R1+0x281c] ;  /* 0x00281c0001037983 */ /* 0x001ea80000300800 */
[----:B------:R-:W4:Y:S04]  /*8b630*/  LDL R16, [R1+0xbdc] ;  /* 0x000bdc0001107983 */ /* 0x000f280000100800 */
[----:B------:R-:W4:Y:S01]  /*8b640*/  LDL R17, [R1+0xbe0] ;  /* 0x000be00001117983 */ /* 0x000f220000100800 */
[----:B---3--:R-:W-:-:S02]  /*8b650*/  PRMT R5, RZ, 0x7610, R5 ;  /* 0x00007610ff057816 */ /* 0x008fc40000000005 */
[----:B----4-:R-:W-:-:S04]  /*8b660*/  @!P4 LOP3.LUT R17, R17, R16, RZ, 0x3c, !PT ;  /* 0x000000101111c212 */ /* 0x010fc800078e3cff */
        /* <DEDUP_REMOVED lines=34> */
[----:B------:R-:W-:-:S02]  /*8b890*/  PRMT R20, RZ, 0x7610, R20 ;  /* 0x00007610ff147816 */ /* 0x000fc40000000014 */
[----:B----4-:R-:W-:-:S04]  /*8b8a0*/  @!P4 LOP3.LUT R17, R17, R16, RZ, 0x3c, !PT ;  /* 0x000000101111c212 */ /* 0x010fc800078e3cff */
[----:B------:R-:W-:-:S04]  /*8b8b0*/  @!P4 LOP3.LUT R16, R17, R16, RZ, 0x3c, !PT ;  /* 0x000000101110c212 */ /* 0x000fc800078e3cff */
[----:B------:R-:W-:-:S05]  /*8b8c0*/  @!P4 LOP3.LUT R17, R17, R16, RZ, 0x3c, !PT ;  /* 0x000000101111c212 */ /* 0x000fca00078e3cff */
[----:B------:R0:W4:Y:S04]  /*8b8d0*/  @!P4 LDG.E.U8 R20, desc[UR18][R16.64] ;  /* 0x000000121014c981 */ /* 0x000128000c1e1100 */
[----:B------:R-:W0:Y:S04]  /*8b8e0*/  LDL R16, [R1+0xc24] ;  /* 0x000c240001107983 */ /* 0x000e280000100800 */
[----:B------:R-:W0:Y:S01]  /*8b8f0*/  LDL R17, [R1+0xc28] ;  /* 0x000c280001117983 */ /* 0x000e220000100800 */
[----:B---3--:R-:W-:Y:S02]  /*8b900*/  PRMT R5, RZ, 0x7610, R5 ;  /* 0x00007610ff057816 */ /* 0x008fe40000000005 */
[----:B0-----:R-:W-:-:S04]  /*8b910*/  @!P3 LOP3.LUT R17, R17, R16, RZ, 0x3c, !PT ;  /* 0x000000101111b212 */ /* 0x001fc800078e3cff */
[----:B------:R-:W-:-:S04]  /*8b920*/  @!P3 LOP3.LUT R16, R17, R16, RZ, 0x3c, !PT ;  /* 0x000000101110b212 */ /* 0x000fc800078e3cff */
[----:B------:R-:W-:-:S05]  /*8b930*/  @!P3 LOP3.LUT R17, R17, R16, RZ, 0x3c, !PT ;  /* 0x000000101111b212 */ /* 0x000fca00078e3cff */
[----:B------:R-:W3:Y:S04]  /*8b940*/  @!P3 LDG.E.U8 R5, desc[UR18][R16.64] ;  /* 0x000000121005b981 */ /* 0x000ee8000c1e1100 */
[----:B----4-:R0:W-:Y:S04]  /*8b950*/  STL [R1+0x148], R20 ;  /* 0x0001481401007387 */ /* 0x0101e80000100800 */
[----:B0-----:R-:W4:Y:S04]  /*8b960*/  LDL R20, [R1+0xc78] ;  /* 0x000c780001147983 */ /* 0x001f280000100800 */
[----:B---3--:R0:W-:Y:S04]  /*8b970*/  STL [R1+0x144], R5 ;  /* 0x0001440501007387 */ /* 0x0081e80000100800 */
[----:B0-----:R-:W3:Y:S04]  /*8b980*/  LDL.LU R5, [R1+0x2808] ;  /* 0x0028080001057983 */ /* 0x001ee80000300800 */
[----:B------:R-:W3:Y:S04]  /*8b990*/  LDL R16, [R1+0xc34] ;  /* 0x000c340001107983 */ /* 0x000ee80000100800 */
[----:B------:R-:W3:Y:S01]  /*8b9a0*/  LDL R17, [R1+0xc38] ;  /* 0x000c380001117983 */ /* 0x000ee20000100800 */
[----:B--2---:R-:W-:-:S02]  /*8b9b0*/  PRMT R3, RZ, 0x7610, R3 ;  /* 0x00007610ff037816 */ /* 0x004fc40000000003 */
[----:B---3--:R-:W-:-:S04]  /*8b9c0*/  @!P4 LOP3.LUT R17, R17, R16, RZ, 0x3c, !PT ;  /* 0x000000101111c212 */ /* 0x008fc800078e3cff */
[----:B------:R-:W-:-:S04]  /*8b9d0*/  @!P4 LOP3.LUT R16, R17, R16, RZ, 0x3c, !PT ;  /* 0x000000101110c212 */ /* 0x000fc800078e3cff */
[----:B------:R-:W-:-:S05]  /*8b9e0*/  @!P4 LOP3.LUT R17, R17, R16, RZ, 0x3c, !PT ;  /* 0x000000101111c212 */ /* 0x000fca00078e3cff */
[----:B------:R-:W2:Y:S04]  /*8b9f0*/  @!P4 LDG.E.U8 R3, desc[UR18][R16.64] ;  /* 0x000000121003c981 */ /* 0x000ea8000c1e1100 */
        /* <DEDUP_REMOVED lines=27> */
[----:B------:R-:W3:Y:S01]  /*8bbb0*/  LDL R17, [R1+0xc74] ;  /* 0x000c740001117983 */ /* 0x000ee20000100800 */
[----:B--2---:R-:W-:Y:S01]  /*8bbc0*/  PRMT R3, RZ, 0x7610, R3 ;  /* 0x00007610ff037816 */ /* 0x004fe20000000003 */
[----:B----4-:R-:W-:Y:S02]  /*8bbd0*/  @!P4 IMAD.MOV.U32 R16, RZ, RZ, R20 ;  /* 0x000000ffff10c224 */ /* 0x010fe400078e0014 */
[----:B---3--:R-:W-:Y:S01]  /*8bbe0*/  STL [R1+0x2704], R5 ;  /* 0x0027040501007387 */ /* 0x008fe20000100800 */
[----:B------:R-:W-:-:S03]  /*8bbf0*/  PRMT R6, RZ, 0x7610, R6 ;  /* 0x00007610ff067816 */ /* 0x000fc60000000006 */
[----:B------:R-:W2:Y:S04]  /*8bc00*/  LDL R20, [R1+0xce8] ;  /* 0x000ce80001147983 */ /* 0x000ea80000100800 */
[----:B------:R0:W3:Y:S04]  /*8bc10*/  @!P4 LDG.E.U8 R3, desc[UR18][R16.64] ;  /* 0x000000121003c981 */ /* 0x0000e8000c1e1100 */
[----:B------:R-:W0:Y:S04]  /*8bc20*/  LDL R16, [R1+0xca4] ;  /* 0x000ca40001107983 */ /* 0x000e280000100800 */
[----:B------:R-:W0:Y:S02]  /*8bc30*/  LDL R17, [R1+0xca8] ;  /* 0x000ca80001117983 */ /* 0x000e240000100800 */
[----:B0-----:R-:W-:-:S04]  /*8bc40*/  @!P3 LOP3.LUT R17, R17, R16, RZ, 0x3c, !PT ;  /* 0x000000101111b212 */ /* 0x001fc800078e3cff */
[----:B------:R-:W-:-:S04]  /*8bc50*/  @!P3 LOP3.LUT R16, R17, R16, RZ, 0x3c, !PT ;  /* 0x000000101110b212 */ /* 0x000fc800078e3cff */
[----:B------:R-:W-:-:S05]  /*8bc60*/  @!P3 LOP3.LUT R17, R17, R16, RZ, 0x3c, !PT ;  /* 0x000000101111b212 */ /* 0x000fca00078e3cff */
[----:B------:R-:W4:Y:S04]  /*8bc70*/  @!P3 LDG.E.U8 R6, desc[UR18][R16.64] ;  /* 0x000000121006b981 */ /* 0x000f28000c1e1100 */
[----:B---3--:R-:W-:Y:S04]  /*8bc80*/  STL [R1+0x2708], R3 ;  /* 0x0027080301007387 */ /* 0x008fe80000100800 */
[----:B----4-:R0:W-:Y:S04]  /*8bc90*/  STL [R1+0x12c], R6 ;  /* 0x00012c0601007387 */ /* 0x0101e80000100800 */
[----:B0-----:R-:W3:Y:S04]  /*8bca0*/  LDL.LU R6, [R1+0x27f8] ;  /* 0x0027f80001067983 */ /* 0x001ee80000300800 */
[----:B------:R-:W4:Y:S04]  /*8bcb0*/  LDL R16, [R1+0xcb4] ;  /* 0x000cb40001107983 */ /* 0x000f280000100800 */
[----:B------:R-:W4:Y:S01]  /*8bcc0*/  LDL R17, [R1+0xcb8] ;  /* 0x000cb80001117983 */ /* 0x000f220000100800 */
[----:B------:R-:W-:-:S02]  /*8bcd0*/  PRMT R4, RZ, 0x7610, R4 ;  /* 0x00007610ff047816 */ /* 0x000fc40000000004 */
[----:B----4-:R-:W-:-:S04]  /*8bce0*/  @!P4 LOP3.LUT R17, R17, R16, RZ, 0x3c, !PT ;  /* 0x000000101111c212 */ /* 0x010fc800078e3cff */
[----:B------:R-:W-:-:S04]  /*8bcf0*/  @!P4 LOP3.LUT R16, R17, R16, RZ, 0x3c, !PT ;  /* 0x000000101110c212 */ /* 0x000fc800078e3cff */
[----:B------:R-:W-:-:S05]  /*8bd00*/  @!P4 LOP3.LUT R17, R17, R16, RZ, 0x3c, !PT ;  /* 0x000000101111c212 */ /* 0x000fca00078e3cff */
[----:B------:R-:W4:Y:S04]  /*8bd10*/  @!P4 LDG.E.U8 R4, desc[UR18][R16.64] ;  /* 0x000000121004c981 */ /* 0x000f28000c1e1100 */
[----:B----4-:R0:W-:Y:S04]  /*8bd20*/  STL [R1+0x128], R4 ;  /* 0x0001280401007387 */ /* 0x0101e80000100800 */
[----:B0-----:R-:W4:Y:S04]  /*8bd30*/  LDL.LU R4, [R1+0x27f4] ;  /* 0x0027f40001047983 */ /* 0x001f280000300800 */
        /* <DEDUP_REMOVED lines=9> */
[----:B----4-:R-:W-:Y:S02]  /*8bdd0*/  PRMT R4, RZ, 0x7610, R4 ;  /* 0x00007610ff047816 */ /* 0x010fe40000000004 */
[----:B0-----:R-:W-:-:S04]  /*8bde0*/  @!P4 LOP3.LUT R17, R17, R16, RZ, 0x3c, !PT ;  /* 0x000000101111c212 */ /* 0x001fc800078e3cff */
[----:B------:R-:W-:-:S04]  /*8bdf0*/  @!P4 LOP3.LUT R16, R17, R16, RZ, 0x3c, !PT ;  /* 0x000000101110c212 */ /* 0x000fc800078e3cff */
[----:B------:R-:W-:-:S05]  /*8be00*/  @!P4 LOP3.LUT R17, R17, R16, RZ, 0x3c, !PT ;  /* 0x000000101111c212 */ /* 0x000fca00078e3cff */
[----:B------:R-:W4:Y:S04]  /*8be10*/  @!P4 LDG.E.U8 R4, desc[UR18][R16.64] ;  /* 0x000000121004c981 */ /* 0x000f28000c1e1100 */
[----:B--2---:R0:W-:Y:S04]  /*8be20*/  STL [R1+0x124], R44 ;  /* 0x0001242c01007387 */ /* 0x0041e80000100800 */
[----:B0-----:R-:W2:Y:S04]  /*8be30*/  LDL R44, [R1+0xd20] ;  /* 0x000d2000012c7983 */ /* 0x001ea80000100800 */
[----:B----4-:R0:W-:Y:S04]  /*8be40*/  STL [R1+0x120], R4 ;  /* 0x0001200401007387 */ /* 0x0101e80000100800 */
[----:B0-----:R-:W4:Y:S04]  /*8be50*/  LDL.LU R4, [R1+0x27f0] ;  /* 0x0027f00001047983 */ /* 0x001f280000300800 */
[----:B------:R-:W2:Y:S01]  /*8be60*/  LDL R17, [R1+0xce4] ;  /* 0x000ce40001117983 */ /* 0x000ea20000100800 */
[----:B------:R-:W-:Y:S01]  /*8be70*/  PRMT R18, RZ, 0x7610, R18 ;  /* 0x00007610ff127816 */ /* 0x000fe20000000012 */
[----:B------:R-:W-:-:S02]  /*8be80*/  @!P3 IMAD.MOV.U32 R16, RZ, RZ, R20 ;  /* 0x000000ffff10b224 */ /* 0x000fc400078e0014 */
[----:B------:R-:W3:Y:S04]  /*8be90*/  LDL R20, [R1+0xd34] ;  /* 0x000d340001147983 */ /* 0x000ee80000100800 */
[----:B--2---:R0:W2:Y:S04]  /*8bea0*/  @!P3 LDG.E.U8 R18, desc[UR18][R16.64] ;  /* 0x000000121012b981 */ /* 0x0040a8000c1e1100 */
[----:B------:R-:W0:Y:S04]  /*8beb0*/  LDL R16, [R1+0xcf4] ;  /* 0x000cf40001107983 */ /* 0x000e280000100800 */
[----:B------:R-:W0:Y:S01]  /*8bec0*/  LDL R17, [R1+0xcf8] ;  /* 0x000cf80001117983 */ /* 0x000e220000100800 */
[----:B----4-:R-:W-:-:S02]  /*8bed0*/  PRMT R4, RZ, 0x7610, R4 ;  /* 0x00007610ff047816 */ /* 0x010fc40000000004 */
        /* <DEDUP_REMOVED lines=15> */
[----:B------:R-:W3:Y:S01]  /*8bfd0*/  LDL R17, [R1+0xd1c] ;  /* 0x000d1c0001117983 */ /* 0x000ee20000100800 */
[----:B------:R-:W-:Y:S01]  /*8bfe0*/  PRMT R42, RZ, 0x7610, R42 ;  /* 0x00007610ff2a7816 */ /* 0x000fe2000000002a */
[----:B0-----:R-:W-:Y:S02]  /*8bff0*/  @!P4 IMAD.MOV.U32 R16, RZ, RZ, R44 ;  /* 0x000000ffff10c224 */ /* 0x001fe400078e002c */
[----:B--2---:R0:W-:Y:S01]  /*8c000*/  STL [R1+0x114], R46 ;  /* 0x0001142e01007387 */ /* 0x0041e20000100800 */
[----:B----4-:R-:W-:Y:S02]  /*8c010*/  PRMT R4, RZ, 0x7610, R4 ;  /* 0x00007610ff047816 */ /* 0x010fe40000000004 */
[----:B---3--:R-:W-:Y:S01]  /*8c020*/  PRMT R6, RZ, 0x7610, R6 ;  /* 0x00007610ff067816 */ /* 0x008fe20000000006 */
[----:B------:R-:W2:Y:S04]  /*8c030*/  LDL R44, [R1+0xd64] ;  /* 0x000d6400012c7983 */ /* 0x000ea80000100800 */
[----:B------:R1:W3:Y:S04]  /*8c040*/  @!P4 LDG.E.U8 R42, desc[UR18][R16.64] ;  /* 0x00000012102ac981 */ /* 0x0002e8000c1e1100 */
[----:B0-----:R-:W4:Y:S04]  /*8c050*/  LDL R46, [R1+0xd60] ;  /* 0x000d6000012e7983 */ /* 0x001f280000100800 */
[----:B------:R-:W1:Y:S04]  /*8c060*/  LDL R16, [R1+0xd24] ;  /* 0x000d240001107983 */ /* 0x000e680000100800 */
[----:B------:R-:W1:Y:S02]  /*8c070*/  LDL R17, [R1+0xd28] ;  /* 0x000d280001117983 */ /* 0x000e640000100800 */
[----:B-1----:R-:W-:-:S04]  /*8c080*/  @!P3 LOP3.LUT R17, R17, R16, RZ, 0x3c, !PT ;  /* 0x000000101111b212 */ /* 0x002fc800078e3cff */
[----:B------:R-:W-:-:S04]  /*8c090*/  @!P3 LOP3.LUT R16, R17, R16, RZ, 0x3c, !PT ;  /* 0x000000101110b212 */ /* 0x000fc800078e3cff */
[----:B------:R-:W-:-:S05]  /*8c0a0*/  @!P3 LOP3.LUT R17, R17, R16, RZ, 0x3c, !PT ;  /* 0x000000101111b212 */ /* 0x000fca00078e3cff */
[----:B------:R0:W2:Y:S02]  /*8c0b0*/  @!P3 LDG.E.U8 R4, desc[UR18][R16.64] ;  /* 0x000000121004b981 */ /* 0x0000a4000c1e1100 */
[----:B0-----:R-:W-:Y:S02]  /*8c0c0*/  @!P4 IMAD.MOV.U32 R16, RZ, RZ, R18 ;  /* 0x000000ffff10c224 */ /* 0x001fe400078e0012 */
[----:B------:R-:W-:-:S05]  /*8c0d0*/  @!P4 IMAD.MOV.U32 R17, RZ, RZ, R20 ;  /* 0x000000ffff11c224 */ /* 0x000fca00078e0014 */
[----:B------:R-:W4:Y:S04]  /*8c0e0*/  @!P4 LDG.E.U8 R6, desc[UR18][R16.64] ;  /* 0x000000121006c981 */ /* 0x000f28000c1e1100 */
[----:B---3--:R0:W-:Y:S04]  /*8c0f0*/  STL [R1+0x110], R42 ;  /* 0x0001102a01007387 */ /* 0x0081e80000100800 */
[----:B0-----:R-:W3:Y:S04]  /*8c100*/  LDL R42, [R1+0xd68] ;  /* 0x000d6800012a7983 */ /* 0x001ee80000100800 */
[----:B--2---:R0:W-:Y:S04]  /*8c110*/  STL [R1+0x10c], R4 ;  /* 0x00010c0401007387 */ /* 0x0041e80000100800 */
[----:B0-----:R-:W2:Y:S04]  /*8c120*/  LDL.LU R4, [R1+0x27e8] ;  /* 0x0027e80001047983 */ /* 0x001ea80000300800 */
[----:B------:R-:W3:Y:S04]  /*8c130*/  LDL R20, [R1+0xd6c] ;  /* 0x000d6c0001147983 */ /* 0x000ee80000100800 */
[----:B------:R-:W3:Y:S04]  /*8c140*/  LDL R18, [R1+0xd70] ;  /* 0x000d700001127983 */ /* 0x000ee80000100800 */
[----:B----4-:R0:W-:Y:S04]  /*8c150*/  STL [R1+0x108], R6 ;  /* 0x0001080601007387 */ /* 0x0101e80000100800 */
[----:B0-----:R-:W4:Y:S04]  /*8c160*/  LDL.LU R6, [R1+0x27e4] ;  /* 0x0027e40001067983 */ /* 0x001f280000300800 */
[----:B------:R-:W3:Y:S04]  /*8c170*/  LDL R16, [R1+0xd54] ;  /* 0x000d540001107983 */ /* 0x000ee80000100800 */
[----:B------:R-:W3:Y:S01]  /*8c180*/  LDL R17, [R1+0xd58] ;  /* 0x000d580001117983 */ /* 0x000ee20000100800 */
[----:B--2---:R-:W-:-:S02]  /*8c190*/  PRMT R4, RZ, 0x7610, R4 ;  /* 0x00007610ff047816 */ /* 0x004fc40000000004 */
[----:B---3--:R-:W-:-:S04]  /*8c1a0*/  @!P3 LOP3.LUT R17, R17, R16, RZ, 0x3c, !PT ;  /* 0x000000101111b212 */ /* 0x008fc800078e3cff */
[----:B------:R-:W-:-:S04]  /*8c1b0*/  @!P3 LOP3.LUT R16, R17, R16, RZ, 0x3c, !PT ;  /* 0x000000101110b212 */ /* 0x000fc800078e3cff */
[----:B------:R-:W-:-:S05]  /*8c1c0*/  @!P3 LOP3.LUT R17, R17, R16, RZ, 0x3c, !PT ;  /* 0x000000101111b212 */ /* 0x000fca00078e3cff */
[----:B------:R-:W2:Y:S01]  /*8c1d0*/  @!P3 LDG.E.U8 R4, desc[UR18][R16.64] ;  /* 0x000000121004b981 */ /* 0x000ea2000c1e1100 */
[----:B------:R-:W-:-:S03]  /*8c1e0*/  PRMT R45, RZ, 0x7610, R45 ;  /* 0x00007610ff2d7816 */ /* 0x000fc6000000002d */
[----:B--2---:R0:W-:Y:S04]  /*8c1f0*/  STL [R1+0x104], R4 ;  /* 0x0001040401007387 */ /* 0x0041e80000100800 */
[----:B0-----:R-:W2:Y:S04]  /*8c200*/  LDL.LU R4, [R1+0x27e0] ;  /* 0x0027e00001047983 */ /* 0x001ea80000300800 */
[----:B------:R-:W3:Y:S01]  /*8c210*/  LDL R17, [R1+0xd5c] ;  /* 0x000d5c0001117983 */ /* 0x000ee20000100800 */
[----:B------:R-:W-:Y:S01]  /*8c220*/  @!P4 IMAD.MOV.U32 R16, RZ, RZ, R46 ;  /* 0x000000ffff10c224 */ /* 0x000fe200078e002e */
[----:B----4-:R-:W-:-:S02]  /*8c230*/  PRMT R6, RZ, 0x7610, R6 ;  /* 0x00007610ff067816 */ /* 0x010fc40000000006 */
[----:B------:R-:W4:Y:S04]  /*8c240*/  LDL R46, [R1+0xdbc] ;  /* 0x000dbc00012e7983 */ /* 0x000f280000100800 */
[----:B---3--:R0:W3:Y:S02]  /*8c250*/  @!P4 LDG.E.U8 R45, desc[UR18][R16.64] ;  /* 0x00000012102dc981 */ /* 0x0080e4000c1e1100 */
[----:B0-----:R-:W-:Y:S02]  /*8c260*/  @!P3 IMAD.MOV.U32 R16, RZ, RZ, R42 ;  /* 0x000000ffff10b224 */ /* 0x001fe400078e002a */
[----:B------:R-:W-:-:S05]  /*8c270*/  @!P3 IMAD.MOV.U32 R17, RZ, RZ, R44 ;  /* 0x000000ffff11b224 */ /* 0x000fca00078e002c */
[----:B------:R0:W4:Y:S01]  /*8c280*/  @!P3 LDG.E.U8 R6, desc[UR18][R16.64] ;  /* 0x000000121006b981 */ /* 0x000122000c1e1100 */
[----:B--2---:R-:W-:Y:S01]  /*8c290*/  PRMT R4, RZ, 0x7610, R4 ;  /* 0x00007610ff047816 */ /* 0x004fe20000000004 */
[----:B0-----:R-:W-:Y:S02]  /*8c2a0*/  @!P4 IMAD.MOV.U32 R16, RZ, RZ, R18 ;  /* 0x000000ffff10c224 */ /* 0x001fe400078e0012 */
[----:B------:R-:W-:-:S05]  /*8c2b0*/  @!P4 IMAD.MOV.U32 R17, RZ, RZ, R20 ;  /* 0x000000ffff11c224 */ /* 0x000fca00078e0014 */
[----:B------:R0:W2:Y:S04]  /*8c2c0*/  @!P4 LDG.E.U8 R4, desc[UR18][R16.64] ;  /* 0x000000121004c981 */ /* 0x0000a8000c1e1100 */
[----:B---3--:R1:W-:Y:S04]  /*8c2d0*/  STL [R1+0x100], R45 ;  /* 0x0001002d01007387 */ /* 0x0083e80000100800 */
[----:B------:R-:W3:Y:S04]  /*8c2e0*/  LDL R44, [R1+0xdd4] ;  /* 0x000dd400012c7983 */ /* 0x000ee80000100800 */
[----:B------:R-:W2:Y:S04]  /*8c2f0*/  LDL R42, [R1+0xdd8] ;  /* 0x000dd800012a7983 */ /* 0x000ea80000100800 */
[----:B-1----:R-:W2:Y:S04]  /*8c300*/  LDL R45, [R1+0xdc0] ;  /* 0x000dc000012d7983 */ /* 0x002ea80000100800 */
[----:B----4-:R-:W-:Y:S04]  /*8c310*/  STL [R1+0x270c], R6 ;  /* 0x00270c0601007387 */ /* 0x010fe80000100800 */
[----:B------:R-:W0:Y:S04]  /*8c320*/  LDL R16, [R1+0xdb4] ;  /* 0x000db40001107983 */ /* 0x000e280000100800 */
[----:B------:R-:W0:Y:S04]  /*8c330*/  LDL R17, [R1+0xdb8] ;  /* 0x000db80001117983 */ /* 0x000e280000100800 */
[----:B------:R-:W4:Y:S04]  /*8c340*/  LDL R20, [R1+0xddc] ;  /* 0x000ddc0001147983 */ /* 0x000f280000100800 */
[----:B------:R-:W2:Y:S01]  /*8c350*/  LDL R18, [R1+0xde0] ;  /* 0x000de00001127983 */ /* 0x000ea20000100800 */
[----:B------:R-:W-:-:S02]  /*8c360*/  PRMT R0, RZ, 0x7610, R0 ;  /* 0x00007610ff007816 */ /* 0x000fc40000000000 */
[----:B------:R-:W-:Y:S02]  /*8c370*/  PRMT R8, RZ, 0x7610, R8 ;  /* 0x00007610ff087816 */ /* 0x000fe40000000008 */
[----:B------:R-:W-:Y:S02]  /*8c380*/  PRMT R9, RZ, 0x7610, R9 ;  /* 0x00007610ff097816 */ /* 0x000fe40000000009 */
[----:B------:R-:W-:Y:S02]  /*8c390*/  PRMT R7, RZ, 0x7610, R7 ;  /* 0x00007610ff077816 */ /* 0x000fe40000000007 */
[----:B0-----:R-:W-:-:S04]  /*8c3a0*/  @!P3 LOP3.LUT R17, R17, R16, RZ, 0x3c, !PT ;  /* 0x000000101111b212 */ /* 0x001fc800078e3cff */
[----:B------:R-:W-:-:S04]  /*8c3b0*/  @!P3 LOP3.LUT R16, R17, R16, RZ, 0x3c, !PT ;  /* 0x000000101110b212 */ /* 0x000fc800078e3cff */
[----:B------:R-:W-:-:S05]  /*8c3c0*/  @!P3 LOP3.LUT R17, R17, R16, RZ, 0x3c, !PT ;  /* 0x000000101111b212 */ /* 0x000fca00078e3cff */
[----:B------:R2:W4:Y:S02]  /*8c3d0*/  @!P3 LDG.E.U8 R0, desc[UR18][R16.64] ;  /* 0x000000121000b981 */ /* 0x000524000c1e1100 */
[----:B--2---:R-:W-:Y:S02]  /*8c3e0*/  @!P4 IMAD.MOV.U32 R16, RZ, RZ, R45 ;  /* 0x000000ffff10c224 */ /* 0x004fe400078e002d */
[----:B------:R-:W-:-:S05]  /*8c3f0*/  @!P4 IMAD.MOV.U32 R17, RZ, RZ, R46 ;  /* 0x000000ffff11c224 */ /* 0x000fca00078e002e */
[----:B------:R0:W2:Y:S02]  /*8c400*/  @!P4 LDG.E.U8 R8, desc[UR18][R16.64] ;  /* 0x000000121008c981 */ /* 0x0000a4000c1e1100 */
[----:B0-----:R-:W-:Y:S02]  /*8c410*/  @!P3 IMAD.MOV.U32 R16, RZ, RZ, R42 ;  /* 0x000000ffff10b224 */ /* 0x001fe400078e002a */
[----:B---3--:R-:W-:-:S05]  /*8c420*/  @!P3 IMAD.MOV.U32 R17, RZ, RZ, R44 ;  /* 0x000000ffff11b224 */ /* 0x008fca00078e002c */
[----:B------:R0:W3:Y:S02]  /*8c430*/  @!P3 LDG.E.U8 R9, desc[UR18][R16.64] ;  /* 0x000000121009b981 */ /* 0x0000e4000c1e1100 */
[----:B0-----:R-:W-:Y:S02]  /*8c440*/  @!P4 IMAD.MOV.U32 R16, RZ, RZ, R18 ;  /* 0x000000ffff10c224 */ /* 0x001fe400078e0012 */
[----:B----4-:R-:W-:-:S05]  /*8c450*/  @!P4 IMAD.MOV.U32 R17, RZ, RZ, R20 ;  /* 0x000000ffff11c224 */ /* 0x010fca00078e0014 */
[----:B------:R-:W4:Y:S04]  /*8c460*/  @!P4 LDG.E.U8 R7, desc[UR18][R16.64] ;  /* 0x000000121007c981 */ /* 0x000f28000c1e1100 */
[----:B------:R-:W-:Y:S04]  /*8c470*/  STL [R1+0x2710], R4 ;  /* 0x0027100401007387 */ /* 0x000fe80000100800 */
[----:B------:R0:W-:Y:S04]  /*8c480*/  STL [R1+0xf4], R0 ;  /* 0x0000f40001007387 */ /* 0x0001e80000100800 */
[----:B0-----:R-:W4:Y:S04]  /*8c490*/  LDL.LU R0, [R1+0x27dc] ;  /* 0x0027dc0001007983 */ /* 0x001f280000300800 */
[----:B------:R-:W4:Y:S04]  /*8c4a0*/  LDL R46, [R1+0xdfc] ;  /* 0x000dfc00012e7983 */ /* 0x000f280000100800 */
[----:B------:R-:W4:Y:S04]  /*8c4b0*/  LDL R45, [R1+0xe00] ;  /* 0x000e0000012d7983 */ /* 0x000f280000100800 */
[----:B--2---:R-:W-:Y:S04]  /*8c4c0*/  STL [R1+0x27a0], R8 ;  /* 0x0027a00801007387 */ /* 0x004fe80000100800 */
[----:B------:R-:W2:Y:S04]  /*8c4d0*/  LDL R44, [R1+0xe14] ;  /* 0x000e1400012c7983 */ /* 0x000ea80000100800 */
[----:B------:R-:W2:Y:S04]  /*8c4e0*/  LDL R42, [R1+0xe18] ;  /* 0x000e1800012a7983 */ /* 0x000ea80000100800 */
[----:B---3--:R-:W-:Y:S04]  /*8c4f0*/  STL [R1+0x2774], R9 ;  /* 0x0027740901007387 */ /* 0x008fe80000100800 */
[----:B------:R-:W3:Y:S04]  /*8c500*/  LDL R20, [R1+0xe1c] ;  /* 0x000e1c0001147983 */ /* 0x000ee80000100800 */
[----:B------:R-:W2:Y:S04]  /*8c510*/  LDL R18, [R1+0xe20] ;  /* 0x000e200001127983 */ /* 0x000ea80000100800 */
[----:B----4-:R-:W-:Y:S04]  /*8c520*/  STL [R1+0xe8], R7 ;  /* 0x0000e80701007387 */ /* 0x010fe80000100800 */
[----:B------:R-:W4:Y:S04]  /*8c530*/  LDL R16, [R1+0xdf4] ;  /* 0x000df40001107983 */ /* 0x000f280000100800 */
[----:B------:R-:W4:Y:S01]  /*8c540*/  LDL R17, [R1+0xdf8] ;  /* 0x000df80001117983 */ /* 0x000f220000100800 */
[----:B------:R-:W-:-:S02]  /*8c550*/  PRMT R10, RZ, 0x7610, R10 ;  /* 0x00007610ff0a7816 */ /* 0x000fc4000000000a */
[----:B------:R-:W-:Y:S02]  /*8c560*/  PRMT R37, RZ, 0x7610, R37 ;  /* 0x00007610ff257816 */ /* 0x000fe40000000025 */
[----:B------:R-:W-:Y:S02]  /*8c570*/  PRMT R23, RZ, 0x7610, R23 ;  /* 0x00007610ff177816 */ /* 0x000fe40000000017 */
[----:B----4-:R-:W-:-:S04]  /*8c580*/  @!P3 LOP3.LUT R17, R17, R16, RZ, 0x3c, !PT ;  /* 0x000000101111b212 */ /* 0x010fc800078e3cff */
[----:B------:R-:W-:-:S04]  /*8c590*/  @!P3 LOP3.LUT R16, R17, R16, RZ, 0x3c, !PT ;  /* 0x000000101110b212 */ /* 0x000fc800078e3cff */
[----:B------:R-:W-:-:S05]  /*8c5a0*/  @!P3 LOP3.LUT R17, R17, R16, RZ, 0x3c, !PT ;  /* 0x000000101111b212 */ /* 0x000fca00078e3cff */
[----:B------:R0:W4:Y:S02]  /*8c5b0*/  @!P3 LDG.E.U8 R10, desc[UR18][R16.64] ;  /* 0x00000012100ab981 */ /* 0x000124000c1e1100 */
[----:B0-----:R-:W-:Y:S02]  /*8c5c0*/  @!P4 IMAD.MOV.U32 R16, RZ, RZ, R45 ;  /* 0x000000ffff10c224 */ /* 0x001fe400078e002d */
[----:B------:R-:W-:-:S05]  /*8c5d0*/  @!P4 IMAD.MOV.U32 R17, RZ, RZ, R46 ;  /* 0x000000ffff11c224 */ /* 0x000fca00078e002e */
[----:B------:R2:W4:Y:S02]  /*8c5e0*/  @!P4 LDG.E.U8 R37, desc[UR18][R16.64] ;  /* 0x000000121025c981 */ /* 0x000524000c1e1100 */
[----:B--2---:R-:W-:Y:S02]  /*8c5f0*/  @!P3 IMAD.MOV.U32 R16, RZ, RZ, R42 ;  /* 0x000000ffff10b224 */ /* 0x004fe400078e002a */
[----:B------:R-:W-:-:S05]  /*8c600*/  @!P3 IMAD.MOV.U32 R17, RZ, RZ, R44 ;  /* 0x000000ffff11b224 */ /* 0x000fca00078e002c */
[----:B------:R0:W2:Y:S01]  /*8c610*/  @!P3 LDG.E.U8 R23, desc[UR18][R16.64] ;  /* 0x000000121017b981 */ /* 0x0000a2000c1e1100 */
[----:B------:R-:W-:Y:S01]  /*8c620*/  PRMT R11, RZ, 0x7610, R11 ;  /* 0x00007610ff0b7816 */ /* 0x000fe2000000000b */
[----:B0-----:R-:W-:Y:S02]  /*8c630*/  @!P4 IMAD.MOV.U32 R16, RZ, RZ, R18 ;  /* 0x000000ffff10c224 */ /* 0x001fe400078e0012 */
[----:B---3--:R-:W-:-:S05]  /*8c640*/  @!P4 IMAD.MOV.U32 R17, RZ, RZ, R20 ;  /* 0x000000ffff11c224 */ /* 0x008fca00078e0014 */
[----:B------:R0:W3:Y:S04]  /*8c650*/  @!P4 LDG.E.U8 R11, desc[UR18][R16.64] ;  /* 0x00000012100bc981 */ /* 0x0000e8000c1e1100 */
[----:B----4-:R-:W-:Y:S04]  /*8c660*/  STL [R1+0x2760], R10 ;  /* 0x0027600a01007387 */ /* 0x010fe80000100800 */
[----:B------:R-:W4:Y:S04]  /*8c670*/  LDL R46, [R1+0xe3c] ;  /* 0x000e3c00012e7983 */ /* 0x000f280000100800 */
[----:B------:R1:W-:Y:S04]  /*8c680*/  STL [R1+0xe0], R37 ;  /* 0x0000e02501007387 */ /* 0x0003e80000100800 */
[----:B------:R-:W3:Y:S04]  /*8c690*/  LDL R45, [R1+0xe54] ;  /* 0x000e5400012d7983 */ /* 0x000ee80000100800 */
[----:B------:R-:W3:Y:S04]  /*8c6a0*/  LDL R44, [R1+0xe58] ;  /* 0x000e5800012c7983 */ /* 0x000ee80000100800 */
[----:B------:R-:W3:Y:S04]  /*8c6b0*/  LDL R42, [R1+0xe5c] ;  /* 0x000e5c00012a7983 */ /* 0x000ee80000100800 */
[----:B-1----:R-:W3:Y:S04]  /*8c6c0*/  LDL R37, [R1+0xe40] ;  /* 0x000e400001257983 */ /* 0x002ee80000100800 */
[----:B--2---:R1:W-:Y:S04]  /*8c6d0*/  STL [R1+0xdc], R23 ;  /* 0x0000dc1701007387 */ /* 0x0043e80000100800 */
[----:B------:R-:W0:Y:S04]  /*8c6e0*/  LDL R16, [R1+0xe34] ;  /* 0x000e340001107983 */ /* 0x000e280000100800 */
[----:B------:R-:W0:Y:S01]  /*8c6f0*/  LDL R17, [R1+0xe38] ;  /* 0x000e380001117983 */ /* 0x000e220000100800 */
[----:B------:R-:W-:-:S02]  /*8c700*/  PRMT R47, RZ, 0x7610, R47 ;  /* 0x00007610ff2f7816 */ /* 0x000fc4000000002f */
[----:B------:R-:W-:Y:S02]  /*8c710*/  PRMT R30, RZ, 0x7610, R30 ;  /* 0x00007610ff1e7816 */ /* 0x000fe4000000001e */
[----:B------:R-:W-:Y:S01]  /*8c720*/  PRMT R43, RZ, 0x7610, R43 ;  /* 0x00007610ff2b7816 */ /* 0x000fe2000000002b */
[----:B------:R-:W2:Y:S04]  /*8c730*/  LDL R20, [R1+0xe74] ;  /* 0x000e740001147983 */ /* 0x000ea80000100800 */
[----:B------:R-:W2:Y:S04]  /*8c740*/  LDL R18, [R1+0xe78] ;  /* 0x000e780001127983 */ /* 0x000ea80000100800 */
[----:B-1----:R-:W2:Y:S01]  /*8c750*/  LDL R23, [R1+0xe60] ;  /* 0x000e600001177983 */ /* 0x002ea20000100800 */
[----:B0-----:R-:W-:-:S04]  /*8c760*/  @!P3 LOP3.LUT R17, R17, R16, RZ, 0x3c, !PT ;  /* 0x000000101111b212 */ /* 0x001fc800078e3cff */
[----:B------:R-:W-:-:S04]  /*8c770*/  @!P3 LOP3.LUT R16, R17, R16, RZ, 0x3c, !PT ;  /* 0x000000101110b212 */ /* 0x000fc800078e3cff */
[----:B------:R-:W-:-:S05]  /*8c780*/  @!P3 LOP3.LUT R17, R17, R16, RZ, 0x3c, !PT ;  /* 0x000000101111b212 */ /* 0x000fca00078e3cff */
[----:B------:R3:W2:Y:S02]  /*8c790*/  @!P3 LDG.E.U8 R47, desc[UR18][R16.64] ;  /* 0x00000012102fb981 */ /* 0x0006a4000c1e1100 */
[----:B---3--:R-:W-:Y:S02]  /*8c7a0*/  @!P4 IMAD.MOV.U32 R16, RZ, RZ, R37 ;  /* 0x000000ffff10c224 */ /* 0x008fe400078e0025 */
[----:B----4-:R-:W-:-:S05]  /*8c7b0*/  @!P4 IMAD.MOV.U32 R17, RZ, RZ, R46 ;  /* 0x000000ffff11c224 */ /* 0x010fca00078e002e */
[----:B------:R0:W3:Y:S02]  /*8c7c0*/  @!P4 LDG.E.U8 R30, desc[UR18][R16.64] ;  /* 0x00000012101ec981 */ /* 0x0000e4000c1e1100 */
[----:B0-----:R-:W-:Y:S02]  /*8c7d0*/  @!P3 IMAD.MOV.U32 R16, RZ, RZ, R44 ;  /* 0x000000ffff10b224 */ /* 0x001fe400078e002c */
[----:B------:R-:W-:-:S05]  /*8c7e0*/  @!P3 IMAD.MOV.U32 R17, RZ, RZ, R45 ;  /* 0x000000ffff11b224 */ /* 0x000fca00078e002d */
[----:B------:R2:W4:Y:S04]  /*8c7f0*/  @!P3 LDG.E.U8 R43, desc[UR18][R16.64] ;  /* 0x00000012102bb981 */ /* 0x000528000c1e1100 */
[----:B------:R-:W-:Y:S04]  /*8c800*/  STL [R1+0x2754], R11 ;  /* 0x0027540b01007387 */ /* 0x000fe80000100800 */
[----:B------:R-:W4:Y:S01]  /*8c810*/  LDL R37, [R1+0xe7c] ;  /* 0x000e7c0001257983 */ /* 0x000f220000100800 */
[----:B--2---:R-:W-:Y:S01]  /*8c820*/  @!P4 IMAD.MOV.U32 R16, RZ, RZ, R23 ;  /* 0x000000ffff10c224 */ /* 0x004fe200078e0017 */
[----:B------:R-:W-:Y:S01]  /*8c830*/  PRMT R22, RZ, 0x7610, R22 ;  /* 0x00007610ff167816 */ /* 0x000fe20000000016 */
[----:B------:R-:W-:-:S05]  /*8c840*/  @!P4 IMAD.MOV.U32 R17, RZ, RZ, R42 ;  /* 0x000000ffff11c224 */ /* 0x000fca00078e002a */
[----:B------:R0:W2:Y:S04]  /*8c850*/  @!P4 LDG.E.U8 R22, desc[UR18][R16.64] ;  /* 0x000000121016c981 */ /* 0x0000a8000c1e1100 */
[----:B---3--:R1:W-:Y:S04]  /*8c860*/  STL [R1+0xd0], R30 ;  /* 0x0000d01e01007387 */ /* 0x0083e80000100800 */
[----:B-1----:R-:W3:Y:S04]  /*8c870*/  LDL R30, [R1+0xe80] ;  /* 0x000e8000011e7983 */ /* 0x002ee80000100800 */
[----:B----4-:R1:W-:Y:S04]  /*8c880*/  STL [R1+0xcc], R43 ;  /* 0x0000cc2b01007387 */ /* 0x0103e80000100800 */
[----:B------:R-:W4:Y:S01]  /*8c890*/  LDL R23, [R1+0xeb8] ;  /* 0x000eb80001177983 */ /* 0x000f220000100800 */
[----:B0-----:R-:W-:-:S03]  /*8c8a0*/  @!P3 IMAD.MOV.U32 R17, RZ, RZ, R20 ;  /* 0x000000ffff11b224 */ /* 0x001fc600078e0014 */
[----:B------:R-:W2:Y:S04]  /*8c8b0*/  LDL R42, [R1+0xebc] ;  /* 0x000ebc00012a7983 */ /* 0x000ea80000100800 */
[----:B------:R-:W2:Y:S04]  /*8c8c0*/  LDL R20, [R1+0xec0] ;  /* 0x000ec00001147983 */ /* 0x000ea80000100800 */
[----:B-1----:R-:W2:Y:S01]  /*8c8d0*/  LDL R43, [R1+0xeb4] ;  /* 0x000eb400012b7983 */ /* 0x002ea20000100800 */
[----:B------:R-:W-:Y:S01]  /*8c8e0*/  PRMT R0, RZ, 0x7610, R0 ;  /* 0x00007610ff007816 */ /* 0x000fe20000000000 */
[----:B------:R-:W-:-:S05]  /*8c8f0*/  @!P3 IMAD.MOV.U32 R16, RZ, RZ, R18 ;  /* 0x000000ffff10b224 */ /* 0x000fca00078e0012 */
[----:B------:R0:W2:Y:S01]  /*8c900*/  @!P3 LDG.E.U8 R0, desc[UR18][R16.64] ;  /* 0x000000121000b981 */ /* 0x0000a2000c1e1100 */
[----:B------:R-:W-:Y:S02]  /*8c910*/  PRMT R14, RZ, 0x7610, R14 ;  /* 0x00007610ff0e7816 */ /* 0x000fe4000000000e */
[----:B------:R-:W-:Y:S01]  /*8c920*/  PRMT R19, RZ, 0x7610, R19 ;  /* 0x00007610ff137816 */ /* 0x000fe20000000013 */
[----:B0-----:R-:W-:Y:S02]  /*8c930*/  @!P4 IMAD.MOV.U32 R17, RZ, RZ, R37 ;  /* 0x000000ffff11c224 */ /* 0x001fe400078e0025 */
[----:B---3--:R-:W-:-:S05]  /*8c940*/  @!P4 IMAD.MOV.U32 R16, RZ, RZ, R30 ;  /* 0x000000ffff10c224 */ /* 0x008fca00078e001e */
[----:B------:R4:W3:Y:S02]  /*8c950*/  @!P4 LDG.E.U8 R14, desc[UR18][R16.64] ;  /* 0x00000012100ec981 */ /* 0x0008e4000c1e1100 */
[----:B----4-:R-:W-:Y:S02]  /*8c960*/  @!P3 IMAD.MOV.U32 R16, RZ, RZ, R23 ;  /* 0x000000ffff10b224 */ /* 0x010fe400078e0017 */
[----:B--2---:R-:W-:-:S05]  /*8c970*/  @!P3 IMAD.MOV.U32 R17, RZ, RZ, R43 ;  /* 0x000000ffff11b224 */ /* 0x004fca00078e002b */
[----:B------:R0:W2:Y:S01]  /*8c980*/  @!P3 LDG.E.U8 R19, desc[UR18][R16.64] ;  /* 0x000000121013b981 */ /* 0x0000a2000c1e1100 */
[----:B------:R-:W-:Y:S01]  /*8c990*/  PRMT R21, RZ, 0x7610, R21 ;  /* 0x00007610ff157816 */ /* 0x000fe20000000015 */
[----:B0-----:R-:W-:Y:S02]  /*8c9a0*/  @!P4 IMAD.MOV.U32 R16, RZ, RZ, R20 ;  /* 0x000000ffff10c224 */ /* 0x001fe400078e0014 */
[----:B------:R-:W-:-:S05]  /*8c9b0*/  @!P4 IMAD.MOV.U32 R17, RZ, RZ, R42 ;  /* 0x000000ffff11c224 */ /* 0x000fca00078e002a */
[----:B------:R-:W4:Y:S04]  /*8c9c0*/  @!P4 LDG.E.U8 R21, desc[UR18][R16.64] ;  /* 0x000000121015c981 */ /* 0x000f28000c1e1100 */
[----:B------:R0:W-:Y:S04]  /*8c9d0*/  STL [R1+0xc8], R22 ;  /* 0x0000c81601007387 */ /* 0x0001e80000100800 */
[----:B------:R-:W4:Y:S04]  /*8c9e0*/  LDL R18, [R1+0xed8] ;  /* 0x000ed80001127983 */ /* 0x000f280000100800 */
[----:B0-----:R-:W4:Y:S04]  /*8c9f0*/  LDL R22, [R1+0xed4] ;  /* 0x000ed40001167983 */ /* 0x001f280000100800 */
[----:B------:R-:W-:Y:S04]  /*8ca00*/  STL [R1+0x2714], R0 ;  /* 0x0027140001007387 */ /* 0x000fe80000100800 */
[----:B------:R-:W4:Y:S04]  /*8ca10*/  LDL R37, [R1+0xedc] ;  /* 0x000edc0001257983 */ /* 0x000f280000100800 */
[----:B------:R-:W4:Y:S04]  /*8ca20*/  LDL R30, [R1+0xee0] ;  /* 0x000ee000011e7983 */ /* 0x000f280000100800 */
[----:B---3--:R-:W-:Y:S04]  /*8ca30*/  STL [R1+0x2718], R14 ;  /* 0x0027180e01007387 */ /* 0x008fe80000100800 */
[----:B------:R-:W-:Y:S04]  /*8ca40*/  STL [R1+0xd4], R47 ;  /* 0x0000d42f01007387 */ /* 0x000fe80000100800 */
[----:B------:R-:W3:Y:S04]  /*8ca50*/  LDL R23, [R1+0xef4] ;  /* 0x000ef40001177983 */ /* 0x000ee80000100800 */
[----:B--2---:R0:W-:Y:S04]  /*8ca60*/  STL [R1+0xbc], R19 ;  /* 0x0000bc1301007387 */ /* 0x0041e80000100800 */
[----:B------:R-:W2:Y:S04]  /*8ca70*/  LDL R20, [R1+0xf00] ;  /* 0x000f000001147983 */ /* 0x000ea80000100800 */
[----:B0-----:R-:W2:Y:S01]  /*8ca80*/  LDL R19, [R1+0xef8] ;  /* 0x000ef80001137983 */ /* 0x001ea20000100800 */
[----:B------:R-:W-:-:S03]  /*8ca90*/  PRMT R41, RZ, 0x7610, R41 ;  /* 0x00007610ff297816 */ /* 0x000fc60000000029 */
[----:B----4-:R0:W-:Y:S01]  /*8caa0*/  STL [R1+0xb8], R21 ;  /* 0x0000b81501007387 */ /* 0x0101e20000100800 */
[----:B------:R-:W-:-:S03]  /*8cab0*/  @!P3 IMAD.MOV.U32 R16, RZ, RZ, R18 ;  /* 0x000000ffff10b224 */ /* 0x000fc600078e0012 */
[----:B------:R-:W4:Y:S04]  /*8cac0*/  LDL R18, [R1+0xf18] ;  /* 0x000f180001127983 */ /* 0x000f280000100800 */
[----:B0-----:R-:W4:Y:S01]  /*8cad0*/  LDL R21, [R1+0xefc] ;  /* 0x000efc0001157983 */ /* 0x001f220000100800 */
[----:B------:R-:W-:-:S03]  /*8cae0*/  @!P3 IMAD.MOV.U32 R17, RZ, RZ, R22 ;  /* 0x000000ffff11b224 */ /* 0x000fc600078e0016 */
[----:B------:R-:W4:Y:S04]  /*8caf0*/  LDL R22, [R1+0xf14] ;  /* 0x000f140001167983 */ /* 0x000f280000100800 */
[----:B------:R0:W4:Y:S02]  /*8cb00*/  @!P3 LDG.E.U8 R41, desc[UR18][R16.64] ;  /* 0x000000121029b981 */ /* 0x000124000c1e1100 */
[----:B0-----:R-:W-:Y:S02]  /*8cb10*/  @!P4 IMAD.MOV.U32 R16, RZ, RZ, R30 ;  /* 0x000000ffff10c224 */ /* 0x001fe400078e001e */
[----:B------:R-:W-:Y:S01]  /*8cb20*/  @!P4 IMAD.MOV.U32 R17, RZ, RZ, R37 ;  /* 0x000000ffff11c224 */ /* 0x000fe200078e0025 */
[----:B------:R-:W4:Y:S04]  /*8cb30*/  LDL R30, [R1+0xf20] ;  /* 0x000f2000011e7983 */ /* 0x000f280000100800 */
[----:B------:R-:W4:Y:S01]  /*8cb40*/  LDL R37, [R1+0xf1c] ;  /* 0x000f1c0001257983 */ /* 0x000f220000100800 */
[----:B------:R-:W-:-:S02]  /*8cb50*/  PRMT R40, RZ, 0x7610, R40 ;  /* 0x00007610ff287816 */ /* 0x000fc40000000028 */
[----:B------:R-:W-:-:S04]  /*8cb60*/  PRMT R11, RZ, 0x7610, R11 ;  /* 0x00007610ff0b7816 */ /* 0x000fc8000000000b */
[----:B------:R3:W4:Y:S02]  /*8cb70*/  @!P4 LDG.E.U8 R40, desc[UR18][R16.64] ;  /* 0x000000121028c981 */ /* 0x000724000c1e1100 */
[----:B---3--:R-:W-:Y:S02]  /*8cb80*/  @!P3 IMAD.MOV.U32 R17, RZ, RZ, R23 ;  /* 0x000000ffff11b224 */ /* 0x008fe400078e0017 */
[----:B------:R-:W3:Y:S01]  /*8cb90*/  LDL R23, [R1+0xf34] ;  /* 0x000f340001177983 */ /* 0x000ee20000100800 */
[----:B--2---:R-:W-:-:S03]  /*8cba0*/  @!P3 IMAD.MOV.U32 R16, RZ, RZ, R19 ;  /* 0x000000ffff10b224 */ /* 0x004fc600078e0013 */
[----:B------:R-:W2:Y:S04]  /*8cbb0*/  LDL R19, [R1+0xf38] ;  /* 0x000f380001137983 */ /* 0x000ea80000100800 */
[----:B------:R0:W2:Y:S01]  /*8cbc0*/  @!P3 LDG.E.U8 R11, desc[UR18][R16.64] ;  /* 0x00000012100bb981 */ /* 0x0000a2000c1e1100 */
[----:B------:R-:W-:Y:S02]  /*8cbd0*/  PRMT R39, RZ, 0x7610, R39 ;  /* 0x00007610ff277816 */ /* 0x000fe40000000027 */
[----:B------:R-:W-:Y:S01]  /*8cbe0*/  PRMT R38, RZ, 0x7610, R38 ;  /* 0x00007610ff267816 */ /* 0x000fe20000000026 */
[----:B0-----:R-:W-:Y:S02]  /*8cbf0*/  @!P4 IMAD.MOV.U32 R16, RZ, RZ, R20 ;  /* 0x000000ffff10c224 */ /* 0x001fe400078e0014 */
[----:B----4-:R-:W-:-:S05]  /*8cc00*/  @!P4 IMAD.MOV.U32 R17, RZ, RZ, R21 ;  /* 0x000000ffff11c224 */ /* 0x010fca00078e0015 */
[----:B------:R0:W4:Y:S01]  /*8cc10*/  @!P4 LDG.E.U8 R39, desc[UR18][R16.64] ;  /* 0x000000121027c981 */ /* 0x000122000c1e1100 */
[----:B------:R-:W-:Y:S01]  /*8cc20*/  PRMT R25, RZ, 0x7610, R25 ;  /* 0x00007610ff197816 */ /* 0x000fe20000000019 */
[----:B0-----:R-:W-:Y:S02]  /*8cc30*/  @!P3 IMAD.MOV.U32 R16, RZ, RZ, R18 ;  /* 0x000000ffff10b224 */ /* 0x001fe400078e0012 */
[----:B------:R-:W-:-:S05]  /*8cc40*/  @!P3 IMAD.MOV.U32 R17, RZ, RZ, R22 ;  /* 0x000000ffff11b224 */ /* 0x000fca00078e0016 */
[----:B------:R0:W4:Y:S02]  /*8cc50*/  @!P3 LDG.E.U8 R38, desc[UR18][R16.64] ;  /* 0x000000121026b981 */ /* 0x000124000c1e1100 */
[----:B0-----:R-:W-:Y:S02]  /*8cc60*/  @!P4 IMAD.MOV.U32 R16, RZ, RZ, R30 ;  /* 0x000000ffff10c224 */ /* 0x001fe400078e001e */
[----:B------:R-:W-:-:S05]  /*8cc70*/  @!P4 IMAD.MOV.U32 R17, RZ, RZ, R37 ;  /* 0x000000ffff11c224 */ /* 0x000fca00078e0025 */
[----:B------:R3:W4:Y:S01]  /*8cc80*/  @!P4 LDG.E.U8 R25, desc[UR18][R16.64] ;  /* 0x000000121019c981 */ /* 0x000722000c1e1100 */
[----:B------:R-:W-:Y:S01]  /*8cc90*/  PRMT R12, RZ, 0x7610, R12 ;  /* 0x00007610ff0c7816 */ /* 0x000fe2000000000c */
[----:B---3--:R-:W-:Y:S02]  /*8cca0*/  @!P3 IMAD.MOV.U32 R17, RZ, RZ, R23 ;  /* 0x000000ffff11b224 */ /* 0x008fe400078e0017 */
[----:B--2---:R-:W-:Y:S01]  /*8ccb0*/  @!P3 IMAD.MOV.U32 R16, RZ, RZ, R19 ;  /* 0x000000ffff10b224 */ /* 0x004fe200078e0013 */
[----:B------:R-:W-:Y:S04]  /*8ccc0*/  STL [R1+0x276c], R11 ;  /* 0x00276c0b01007387 */ /* 0x000fe80000100800 */
[----:B------:R-:W2:Y:S04]  /*8ccd0*/  LDL R21, [R1+0xf3c] ;  /* 0x000f3c0001157983 */ /* 0x000ea80000100800 */
[----:B------:R-:W3:Y:S04]  /*8cce0*/  LDL R20, [R1+0xf40] ;  /* 0x000f400001147983 */ /* 0x000ee80000100800 */
[----:B------:R-:W3:Y:S04]  /*8ccf0*/  LDL R22, [R1+0xf54] ;  /* 0x000f540001167983 */ /* 0x000ee80000100800 */
[----:B------:R2:W3:Y:S04]  /*8cd00*/  @!P3 LDG.E.U8 R12, desc[UR18][R16.64] ;  /* 0x00000012100cb981 */ /* 0x0004e8000c1e1100 */
[----:B------:R-:W3:Y:S04]  /*8cd10*/  LDL R18, [R1+0xf58] ;  /* 0x000f580001127983 */ /* 0x000ee80000100800 */
[----:B------:R-:W3:Y:S04]  /*8cd20*/  LDL R30, [R1+0xf5c] ;  /* 0x000f5c00011e7983 */ /* 0x000ee80000100800 */
[----:B----4-:R0:W-:Y:S04]  /*8cd30*/  STL [R1+0xa0], R25 ;  /* 0x0000a01901007387 */ /* 0x0101e80000100800 */
[----:B------:R-:W4:Y:S04]  /*8cd40*/  LDL R23, [R1+0x1364] ;  /* 0x0013640001177983 */ /* 0x000f280000100800 */
[----:B------:R-:W4:Y:S04]  /*8cd50*/  LDL R19, [R1+0x1368] ;  /* 0x0013680001137983 */ /* 0x000f280000100800 */
[----:B0-----:R-:W4:Y:S04]  /*8cd60*/  LDL R25, [R1+0xf60] ;  /* 0x000f600001197983 */ /* 0x001f280000100800 */
[----:B------:R-:W-:Y:S01]  /*8cd70*/  STL [R1+0xb4], R41 ;  /* 0x0000b42901007387 */ /* 0x000fe20000100800 */
[----:B--2---:R-:W-:-:S02]  /*8cd80*/  @!P4 IMAD.MOV.U32 R17, RZ, RZ, R21 ;  /* 0x000000ffff11c224 */ /* 0x004fc400078e0015 */
[----:B---3--:R-:W-:Y:S01]  /*8cd90*/  @!P4 IMAD.MOV.U32 R16, RZ, RZ, R20 ;  /* 0x000000ffff10c224 */ /* 0x008fe200078e0014 */
[----:B------:R0:W-:Y:S04]  /*8cda0*/  STL [R1+0x2744], R12 ;  /* 0x0027440c01007387 */ /* 0x0001e80000100800 */
[----:B------:R-:W2:Y:S04]  /*8cdb0*/  LDL R21, [R1+0x136c] ;  /* 0x00136c0001157983 */ /* 0x000ea80000100800 */
[----:B------:R-:W-:Y:S04]  /*8cdc0*/  STL [R1+0xb0], R40 ;  /* 0x0000b02801007387 */ /* 0x000fe80000100800 */
[----:B------:R-:W3:Y:S01]  /*8cdd0*/  LDL R20, [R1+0x1370] ;  /* 0x0013700001147983 */ /* 0x000ee20000100800 */
[----:B------:R-:W-:-:S02]  /*8cde0*/  PRMT R36, RZ, 0x7610, R36 ;  /* 0x00007610ff247816 */ /* 0x000fc40000000024 */
[----:B------:R-:W-:-:S04]  /*8cdf0*/  PRMT R0, RZ, 0x7610, R0 ;  /* 0x00007610ff007816 */ /* 0x000fc80000000000 */
[----:B------:R1:W3:Y:S01]  /*8ce00*/  @!P4 LDG.E.U8 R36, desc[UR18][R16.64] ;  /* 0x000000121024c981 */ /* 0x0002e2000c1e1100 */
[----:B------:R-:W-:Y:S01]  /*8ce10*/  PRMT R14, RZ, 0x7610, R14 ;  /* 0x00007610ff0e7816 */ /* 0x000fe2000000000e */
[----:B-1----:R-:W-:Y:S02]  /*8ce20*/  @!P3 IMAD.MOV.U32 R16, RZ, RZ, R18 ;  /* 0x000000ffff10b224 */ /* 0x002fe400078e0012 */
[----:B------:R-:W-:Y:S01]  /*8ce30*/  @!P3 IMAD.MOV.U32 R17, RZ, RZ, R22 ;  /* 0x000000ffff11b224 */ /* 0x000fe200078e0016 */
[----:B------:R-:W-:Y:S02]  /*8ce40*/  PRMT R15, RZ, 0x7610, R15 ;  /* 0x00007610ff0f7816 */ /* 0x000fe4000000000f */
[----:B------:R-:W-:Y:S01]  /*8ce50*/  PRMT R2, RZ, 0x7610, R2 ;  /* 0x00007610ff027816 */ /* 0x000fe20000000002 */
[----:B------:R-:W3:Y:S04]  /*8ce60*/  LDL R22, [R1+0x1384] ;  /* 0x0013840001167983 */ /* 0x000ee80000100800 */
[----:B------:R1:W3:Y:S04]  /*8ce70*/  @!P3 LDG.E.U8 R0, desc[UR18][R16.64] ;  /* 0x000000121000b981 */ /* 0x0002e8000c1e1100 */
[----:B------:R-:W3:Y:S01]  /*8ce80*/  LDL R18, [R1+0x1388] ;  /* 0x0013880001127983 */ /* 0x000ee20000100800 */
[----:B-1----:R-:W-:-:S02]  /*8ce90*/  @!P4 IMAD.MOV.U32 R17, RZ, RZ, R30 ;  /* 0x000000ffff11c224 */ /* 0x002fc400078e001e */
[----:B----4-:R-:W-:-:S05]  /*8cea0*/  @!P4 IMAD.MOV.U32 R16, RZ, RZ, R25 ;  /* 0x000000ffff10c224 */ /* 0x010fca00078e0019 */
[----:B------:R1:W4:Y:S02]  /*8ceb0*/  @!P4 LDG.E.U8 R14, desc[UR18][R16.64] ;  /* 0x00000012100ec981 */ /* 0x000324000c1e1100 */
[----:B-1----:R-:W-:Y:S02]  /*8cec0*/  @!P3 IMAD.MOV.U32 R16, RZ, RZ, R19 ;  /* 0x000000ffff10b224 */ /* 0x002fe400078e0013 */
[----:B------:R-:W-:-:S05]  /*8ced0*/  @!P3 IMAD.MOV.U32 R17, RZ, RZ, R23 ;  /* 0x000000ffff11b224 */ /* 0x000fca00078e0017 */
[----:B------:R2:W4:Y:S02]  /*8cee0*/  @!P3 LDG.E.U8 R15, desc[UR18][R16.64] ;  /* 0x00000012100fb981 */ /* 0x000524000c1e1100 */
[----:B--2---:R-:W-:Y:S02]  /*8cef0*/  @!P4 IMAD.MOV.U32 R17, RZ, RZ, R21 ;  /* 0x000000ffff11c224 */ /* 0x004fe400078e0015 */
[----:B---3--:R-:W-:-:S05]  /*8cf00*/  @!P4 IMAD.MOV.U32 R16, RZ, RZ, R20 ;  /* 0x000000ffff10c224 */ /* 0x008fca00078e0014 */
[----:B------:R1:W2:Y:S04]  /*8cf10*/  @!P4 LDG.E.U8 R2, desc[UR18][R16.64] ;  /* 0x000000121002c981 */ /* 0x0002a8000c1e1100 */
[----:B------:R3:W-:Y:S04]  /*8cf20*/  STL [R1+0x2730], R0 ;  /* 0x0027300001007387 */ /* 0x0007e80000100800 */
[----:B------:R-:W3:Y:S04]  /*8cf30*/  LDL R25, [R1+0x1390] ;  /* 0x0013900001197983 */ /* 0x000ee80000100800 */
[----:B------:R-:W-:Y:S01]  /*8cf40*/  STL [R1+0xa8], R39 ;  /* 0x0000a82701007387 */ /* 0x000fe20000100800 */
[----:B-1----:R-:W-:-:S02]  /*8cf50*/  @!P3 IMAD.MOV.U32 R16, RZ, RZ, R18 ;  /* 0x000000ffff10b224 */ /* 0x002fc400078e0012 */
[----:B------:R-:W-:Y:S01]  /*8cf60*/  @!P3 IMAD.MOV.U32 R17, RZ, RZ, R22 ;  /* 0x000000ffff11b224 */ /* 0x000fe200078e0016 */
[----:B----4-:R-:W-:Y:S04]  /*8cf70*/  STL [R1+0x2734], R14 ;  /* 0x0027340e01007387 */ /* 0x010fe80000100800 */
[----:B------:R-:W4:Y:S04]  /*8cf80*/  LDL R30, [R1+0x138c] ;  /* 0x00138c00011e7983 */ /* 0x000f280000100800 */
[----:B------:R-:W-:Y:S04]  /*8cf90*/  STL [R1+0xa4], R38 ;  /* 0x0000a42601007387 */ /* 0x000fe80000100800 */
[----:B------:R-:W4:Y:S04]  /*8cfa0*/  LDL R23, [R1+0x1394] ;  /* 0x0013940001177983 */ /* 0x000f280000100800 */
[----:B------:R-:W4:Y:S04]  /*8cfb0*/  LDL R19, [R1+0x1398] ;  /* 0x0013980001137983 */ /* 0x000f280000100800 */
[----:B------:R-:W-:Y:S04]  /*8cfc0*/  STL [R1+0x2720], R15 ;  /* 0x0027200f01007387 */ /* 0x000fe80000100800 */
[----:B------:R-:W4:Y:S04]  /*8cfd0*/  LDL R21, [R1+0x139c] ;  /* 0x00139c0001157983 */ /* 0x000f280000100800 */
[----:B------:R-:W4:Y:S04]  /*8cfe0*/  LDL R20, [R1+0x13a0] ;  /* 0x0013a00001147983 */ /* 0x000f280000100800 */
[----:B--2---:R-:W-:Y:S04]  /*8cff0*/  STL [R1+0x2724], R2 ;  /* 0x0027240201007387 */ /* 0x004fe80000100800 */
[----:B------:R-:W2:Y:S04]  /*8d000*/  LDL R22, [R1+0x13a4] ;  /* 0x0013a40001167983 */ /* 0x000ea80000100800 */
[----:B------:R-:W2:Y:S01]  /*8d010*/  LDL R18, [R1+0x13a8] ;  /* 0x0013a80001127983 */ /* 0x000ea20000100800 */
[----:B------:R-:W-:-:S02]  /*8d020*/  PRMT R35, RZ, 0x7610, R35 ;  /* 0x00007610ff237816 */ /* 0x000fc40000000023 */
[----:B------:R-:W-:-:S04]  /*8d030*/  PRMT R34, RZ, 0x7610, R34 ;  /* 0x00007610ff227816 */ /* 0x000fc80000000022 */
[----:B------:R3:W2:Y:S01]  /*8d040*/  @!P3 LDG.E.U8 R35, desc[UR18][R16.64] ;  /* 0x000000121023b981 */ /* 0x0006a2000c1e1100 */
[----:B------:R-:W-:Y:S01]  /*8d050*/  PRMT R11, RZ, 0x7610, R11 ;  /* 0x00007610ff0b7816 */ /* 0x000fe2000000000b */
[----:B---3--:R-:W-:Y:S01]  /*8d060*/  @!P4 IMAD.MOV.U32 R16, RZ, RZ, R25 ;  /* 0x000000ffff10c224 */ /* 0x008fe200078e0019 */
[----:B------:R-:W-:Y:S02]  /*8d070*/  PRMT R33, RZ, 0x7610, R33 ;  /* 0x00007610ff217816 */ /* 0x000fe40000000021 */
[----:B------:R-:W-:Y:S01]  /*8d080*/  PRMT R31, RZ, 0x7610, R31 ;  /* 0x00007610ff1f7816 */ /* 0x000fe2000000001f */
[----:B------:R-:W-:Y:S04]  /*8d090*/  STL [R1+0x98], R36 ;  /* 0x0000982401007387 */ /* 0x000fe80000100800 */
[----:B------:R-:W3:Y:S01]  /*8d0a0*/  LDL R25, [R1+0x13b0] ;  /* 0x0013b00001197983 */ /* 0x000ee20000100800 */
[----:B----4-:R-:W-:-:S03]  /*8d0b0*/  @!P4 IMAD.MOV.U32 R17, RZ, RZ, R30 ;  /* 0x000000ffff11c224 */ /* 0x010fc600078e001e */
[----:B------:R-:W4:Y:S04]  /*8d0c0*/  LDL R30, [R1+0x13ac] ;  /* 0x0013ac00011e7983 */ /* 0x000f280000100800 */
[----:B------:R1:W4:Y:S02]  /*8d0d0*/  @!P4 LDG.E.U8 R34, desc[UR18][R16.64] ;  /* 0x000000121022c981 */ /* 0x000324000c1e1100 */
[----:B-1----:R-:W-:Y:S02]  /*8d0e0*/  @!P3 IMAD.MOV.U32 R16, RZ, RZ, R19 ;  /* 0x000000ffff10b224 */ /* 0x002fe400078e0013 */
[----:B------:R-:W-:Y:S01]  /*8d0f0*/  @!P3 IMAD.MOV.U32 R17, RZ, RZ, R23 ;  /* 0x000000ffff11b224 */ /* 0x000fe200078e0017 */
[----:B------:R-:W4:Y:S04]  /*8d100*/  LDL R19, [R1+0x13b8] ;  /* 0x0013b80001137983 */ /* 0x000f280000100800 */
[----:B------:R-:W4:Y:S04]  /*8d110*/  LDL R23, [R1+0x13b4] ;  /* 0x0013b40001177983 */ /* 0x000f280000100800 */
[----:B------:R1:W4:Y:S02]  /*8d120*/  @!P3 LDG.E.U8 R11, desc[UR18][R16.64] ;  /* 0x00000012100bb981 */ /* 0x000324000c1e1100 */
[----:B-1----:R-:W-:-:S02]  /*8d130*/  @!P4 IMAD.MOV.U32 R16, RZ, RZ, R20 ;  /* 0x000000ffff10c224 */ /* 0x002fc400078e0014 */
[----:B------:R-:W-:-:S05]  /*8d140*/  @!P4 IMAD.MOV.U32 R17, RZ, RZ, R21 ;  /* 0x000000ffff11c224 */ /* 0x000fca00078e0015 */
[----:B------:R2:W4:Y:S02]  /*8d150*/  @!P4 LDG.E.U8 R33, desc[UR18][R16.64] ;  /* 0x000000121021c981 */ /* 0x000524000c1e1100 */
[----:B--2---:R-:W-:Y:S02]  /*8d160*/  @!P3 IMAD.MOV.U32 R17, RZ, RZ, R22 ;  /* 0x000000ffff11b224 */ /* 0x004fe400078e0016 */
[----:B------:R-:W-:-:S05]  /*8d170*/  @!P3 IMAD.MOV.U32 R16, RZ, RZ, R18 ;  /* 0x000000ffff10b224 */ /* 0x000fca00078e0012 */
[----:B------:R3:W2:Y:S02]  /*8d180*/  @!P3 LDG.E.U8 R31, desc[UR18][R16.64] ;  /* 0x00000012101fb981 */ /* 0x0006a4000c1e1100 */
[----:B---3--:R-:W-:Y:S02]  /*8d190*/  @!P4 IMAD.MOV.U32 R16, RZ, RZ, R25 ;  /* 0x000000ffff10c224 */ /* 0x008fe400078e0019 */
[----:B----4-:R1:W-:Y:S04]  /*8d1a0*/  STL [R1+0x2778], R11 ;  /* 0x0027780b01007387 */ /* 0x0103e80000100800 */
[----:B------:R-:W3:Y:S04]  /*8d1b0*/  LDL R21, [R1+0x13bc] ;  /* 0x0013bc0001157983 */ /* 0x000ee80000100800 */
[----:B------:R-:W4:Y:S04]  /*8d1c0*/  LDL R20, [R1+0x13c0] ;  /* 0x0013c00001147983 */ /* 0x000f280000100800 */
[----:B------:R-:W4:Y:S04]  /*8d1d0*/  LDL R22, [R1+0x13c4] ;  /* 0x0013c40001167983 */ /* 0x000f280000100800 */
[----:B------:R-:W4:Y:S04]  /*8d1e0*/  LDL R18, [R1+0x13c8] ;  /* 0x0013c80001127983 */ /* 0x000f280000100800 */
[----:B--2---:R2:W-:Y:S04]  /*8d1f0*/  STL [R1+0x74], R31 ;  /* 0x0000741f01007387 */ /* 0x0045e80000100800 */
[----:B------:R-:W4:Y:S01]  /*8d200*/  LDL R25, [R1+0x13d0] ;  /* 0x0013d00001197983 */ /* 0x000f220000100800 */
[----:B------:R-:W-:Y:S01]  /*8d210*/  PRMT R29, RZ, 0x7610, R29 ;  /* 0x00007610ff1d7816 */ /* 0x000fe2000000001d */
[----:B------:R-:W-:Y:S01]  /*8d220*/  @!P4 IMAD.MOV.U32 R17, RZ, RZ, R30 ;  /* 0x000000ffff11c224 */ /* 0x000fe200078e001e */
[----:B0-----:R-:W-:-:S02]  /*8d230*/  PRMT R12, RZ, 0x7610, R12 ;  /* 0x00007610ff0c7816 */ /* 0x001fc4000000000c */
[----:B------:R-:W-:Y:S02]  /*8d240*/  PRMT R32, RZ, 0x7610, R32 ;  /* 0x00007610ff207816 */ /* 0x000fe40000000020 */
[----:B------:R-:W-:Y:S01]  /*8d250*/  PRMT R0, RZ, 0x7610, R0 ;  /* 0x00007610ff007816 */ /* 0x000fe20000000000 */
[----:B-1----:R-:W4:Y:S04]  /*8d260*/  LDL R11, [R1+0x13d8] ;  /* 0x0013d800010b7983 */ /* 0x002f280000100800 */
[----:B--2---:R-:W2:Y:S04]  /*8d270*/  LDL R31, [R1+0x13cc] ;  /* 0x0013cc00011f7983 */ /* 0x004ea80000100800 */
[----:B------:R0:W2:Y:S02]  /*8d280*/  @!P4 LDG.E.U8 R29, desc[UR18][R16.64] ;  /* 0x00000012101dc981 */ /* 0x0000a4000c1e1100 */
[----:B0-----:R-:W-:-:S02]  /*8d290*/  @!P3 IMAD.MOV.U32 R16, RZ, RZ, R19 ;  /* 0x000000ffff10b224 */ /* 0x001fc400078e0013 */
[----:B------:R-:W-:Y:S01]  /*8d2a0*/  @!P3 IMAD.MOV.U32 R17, RZ, RZ, R23 ;  /* 0x000000ffff11b224 */ /* 0x000fe200078e0017 */
[----:B------:R-:W-:Y:S01]  /*8d2b0*/  PRMT R14, RZ, 0x7610, R14 ;  /* 0x00007610ff0e7816 */ /* 0x000fe2000000000e */
[----:B------:R-:W2:Y:S04]  /*8d2c0*/  LDL R23, [R1+0x13d4] ;  /* 0x0013d40001177983 */ /* 0x000ea80000100800 */
[----:B------:R3:W2:Y:S02]  /*8d2d0*/  @!P3 LDG.E.U8 R12, desc[UR18][R16.64] ;  /* 0x00000012100cb981 */ /* 0x0006a4000c1e1100 */
[----:B---3--:R-:W-:Y:S02]  /*8d2e0*/  @!P4 IMAD.MOV.U32 R17, RZ, RZ, R21 ;  /* 0x000000ffff11c224 */ /* 0x008fe400078e0015 */
[----:B----4-:R-:W-:-:S05]  /*8d2f0*/  @!P4 IMAD.MOV.U32 R16, RZ, RZ, R20 ;  /* 0x000000ffff10c224 */ /* 0x010fca00078e0014 */
[----:B------:R0:W3:Y:S02]  /*8d300*/  @!P4 LDG.E.U8 R32, desc[UR18][R16.64] ;  /* 0x000000121020c981 */ /* 0x0000e4000c1e1100 */
[----:B0-----:R-:W-:Y:S02]  /*8d310*/  @!P3 IMAD.MOV.U32 R16, RZ, RZ, R18 ;  /* 0x000000ffff10b224 */ /* 0x001fe400078e0012 */
[----:B------:R-:W-:-:S05]  /*8d320*/  @!P3 IMAD.MOV.U32 R17, RZ, RZ, R22 ;  /* 0x000000ffff11b224 */ /* 0x000fca00078e0016 */
[----:B------:R0:W4:Y:S02]  /*8d330*/  @!P3 LDG.E.U8 R0, desc[UR18][R16.64] ;  /* 0x000000121000b981 */ /* 0x000124000c1e1100 */
[----:B0-----:R-:W-:Y:S02]  /*8d340*/  @!P4 IMAD.MOV.U32 R16, RZ, RZ, R25 ;  /* 0x000000ffff10c224 */ /* 0x001fe400078e0019 */
[----:B--2---:R-:W-:-:S05]  /*8d350*/  @!P4 IMAD.MOV.U32 R17, RZ, RZ, R31 ;  /* 0x000000ffff11c224 */ /* 0x004fca00078e001f */
[----:B------:R0:W2:Y:S04]  /*8d360*/  @!P4 LDG.E.U8 R14, desc[UR18][R16.64] ;  /* 0x00000012100ec981 */ /* 0x0000a8000c1e1100 */
[----:B------:R-:W-:Y:S04]  /*8d370*/  STL [R1+0x84], R35 ;  /* 0x0000842301007387 */ /* 0x000fe80000100800 */
[----:B------:R-:W3:Y:S04]  /*8d380*/  LDL R19, [R1+0x13e0] ;  /* 0x0013e00001137983 */ /* 0x000ee80000100800 */
[----:B------:R-:W-:Y:S04]  /*8d390*/  STL [R1+0x2758], R12 ;  /* 0x0027580c01007387 */ /* 0x000fe80000100800 */
[----:B------:R-:W-:Y:S04]  /*8d3a0*/  STL [R1+0x80], R34 ;  /* 0x0000802201007387 */ /* 0x000fe80000100800 */
[----:B------:R-:W3:Y:S04]  /*8d3b0*/  LDL R20, [R1+0x13dc] ;  /* 0x0013dc0001147983 */ /* 0x000ee80000100800 */
[----:B------:R-:W3:Y:S04]  /*8d3c0*/  LDL R30, [R1+0x13e4] ;  /* 0x0013e400011e7983 */ /* 0x000ee80000100800 */
[----:B------:R1:W-:Y:S04]  /*8d3d0*/  STL [R1+0x70], R29 ;  /* 0x0000701d01007387 */ /* 0x0003e80000100800 */
[----:B------:R-:W3:Y:S04]  /*8d3e0*/  LDL R21, [R1+0x13f0] ;  /* 0x0013f00001157983 */ /* 0x000ee80000100800 */
[----:B------:R-:W3:Y:S04]  /*8d3f0*/  LDL R22, [R1+0x13ec] ;  /* 0x0013ec0001167983 */ /* 0x000ee80000100800 */
[----:B------:R-:W3:Y:S04]  /*8d400*/  LDL R18, [R1+0x1408] ;  /* 0x0014080001127983 */ /* 0x000ee80000100800 */
[----:B-1----:R-:W3:Y:S04]  /*8d410*/  LDL R29, [R1+0x13e8] ;  /* 0x0013e800011d7983 */ /* 0x002ee80000100800 */
[----:B------:R-:W-:Y:S01]  /*8d420*/  STL [R1+0x78], R33 ;  /* 0x0000782101007387 */ /* 0x000fe20000100800 */
[----:B------:R-:W-:Y:S01]  /*8d430*/  PRMT R13, RZ, 0x7610, R13 ;  /* 0x00007610ff0d7816 */ /* 0x000fe2000000000d */
[----:B0-----:R-:W-:-:S02]  /*8d440*/  @!P3 IMAD.MOV.U32 R16, RZ, RZ, R11 ;  /* 0x000000ffff10b224 */ /* 0x001fc400078e000b */
[----:B------:R-:W-:-:S05]  /*8d450*/  @!P3 IMAD.MOV.U32 R17, RZ, RZ, R23 ;  /* 0x000000ffff11b224 */ /* 0x000fca00078e0017 */
[----:B------:R3:W3:Y:S04]  /*8d460*/  @!P3 LDG.E.U8 R13, desc[UR18][R16.64] ;  /* 0x00000012100db981 */ /* 0x0006e8000c1e1100 */
[----:B----4-:R-:W-:Y:S04]  /*8d470*/  STL [R1+0x2748], R0 ;  /* 0x0027480001007387 */ /* 0x010fe80000100800 */
[----:B------:R-:W4:Y:S04]  /*8d480*/  LDL R25, [R1+0x1404] ;  /* 0x0014040001197983 */ /* 0x000f280000100800 */
[----:B--2---:R-:W-:Y:S04]  /*8d490*/  STL [R1+0x274c], R14 ;  /* 0x00274c0e01007387 */ /* 0x004fe80000100800 */
[----:B------:R-:W2:Y:S04]  /*8d4a0*/  LDL R23, [R1+0x140c] ;  /* 0x00140c0001177983 */ /* 0x000ea80000100800 */
[----:B------:R-:W2:Y:S01]  /*8d4b0*/  LDL R11, [R1+0x1410] ;  /* 0x00141000010b7983 */ /* 0x000ea20000100800 */
[----:B------:R-:W-:Y:S01]  /*8d4c0*/  PRMT R15, RZ, 0x7610, R15 ;  /* 0x00007610ff0f7816 */ /* 0x000fe2000000000f */
[----:B---3--:R-:W-:Y:S01]  /*8d4d0*/  @!P4 IMAD.MOV.U32 R16, RZ, RZ, R19 ;  /* 0x000000ffff10c224 */ /* 0x008fe200078e0013 */
[----:B------:R-:W-:Y:S01]  /*8d4e0*/  PRMT R5, RZ, 0x7610, R5 ;  /* 0x00007610ff057816 */ /* 0x000fe20000000005 */
[----:B------:R-:W-:-:S05]  /*8d4f0*/  @!P4 IMAD.MOV.U32 R17, RZ, RZ, R20 ;  /* 0x000000ffff11c224 */ /* 0x000fca00078e0014 */
[----:B------:R0:W3:Y:S02]  /*8d500*/  @!P4 LDG.E.U8 R15, desc[UR18][R16.64] ;  /* 0x00000012100fc981 */ /* 0x0000e4000c1e1100 */
[----:B0-----:R-:W-:Y:S02]  /*8d510*/  @!P3 IMAD.MOV.U32 R16, RZ, RZ, R29 ;  /* 0x000000ffff10b224 */ /* 0x001fe400078e001d */
[----:B------:R-:W-:-:S05]  /*8d520*/  @!P3 IMAD.MOV.U32 R17, RZ, RZ, R30 ;  /* 0x000000ffff11b224 */ /* 0x000fca00078e001e */
[----:B------:R0:W3:Y:S01]  /*8d530*/  @!P3 LDG.E.U8 R5, desc[UR18][R16.64] ;  /* 0x000000121005b981 */ /* 0x0000e2000c1e1100 */
[----:B------:R-:W-:Y:S02]  /*8d540*/  PRMT R3, RZ, 0x7610, R3 ;  /* 0x00007610ff037816 */ /* 0x000fe40000000003 */
[----:B------:R-:W-:Y:S01]  /*8d550*/  PRMT R24, RZ, 0x7610, R24 ;  /* 0x00007610ff187816 */ /* 0x000fe20000000018 */
[----:B0-----:R-:W-:Y:S02]  /*8d560*/  @!P4 IMAD.MOV.U32 R16, RZ, RZ, R21 ;  /* 0x000000ffff10c224 */ /* 0x001fe400078e0015 */
[----:B------:R-:W-:-:S05]  /*8d570*/  @!P4 IMAD.MOV.U32 R17, RZ, RZ, R22 ;  /* 0x000000ffff11c224 */ /* 0x000fca00078e0016 */
[----:B------:R0:W3:Y:S02]  /*8d580*/  @!P4 LDG.E.U8 R3, desc[UR18][R16.64] ;  /* 0x000000121003c981 */ /* 0x0000e4000c1e1100 */
[----:B0-----:R-:W-:Y:S02]  /*8d590*/  @!P3 IMAD.MOV.U32 R16, RZ, RZ, R18 ;  /* 0x000000ffff10b224 */ /* 0x001fe400078e0012 */
[----:B------:R-:W-:Y:S04]  /*8d5a0*/  STL [R1+0x2738], R13 ;  /* 0x0027380d01007387 */ /* 0x000fe80000100800 */
[----:B------:R-:W3:Y:S01]  /*8d5b0*/  LDL R20, [R1+0x1414] ;  /* 0x0014140001147983 */ /* 0x000ee20000100800 */
[----:B------:R-:W-:-:S03]  /*8d5c0*/  PRMT R28, RZ, 0x7610, R28 ;  /* 0x00007610ff1c7816 */ /* 0x000fc6000000001c */
[----:B------:R-:W3:Y:S01]  /*8d5d0*/  LDL R19, [R1+0x1418] ;  /* 0x0014180001137983 */ /* 0x000ee20000100800 */
[----:B----4-:R-:W-:-:S05]  /*8d5e0*/  @!P3 IMAD.MOV.U32 R17, RZ, RZ, R25 ;  /* 0x000000ffff11b224 */ /* 0x010fca00078e0019 */
[----:B------:R2:W4:Y:S02]  /*8d5f0*/  @!P3 LDG.E.U8 R24, desc[UR18][R16.64] ;  /* 0x000000121018b981 */ /* 0x000524000c1e1100 */
[----:B--2---:R-:W-:Y:S02]  /*8d600*/  @!P4 IMAD.MOV.U32 R17, RZ, RZ, R23 ;  /* 0x000000ffff11c224 */ /* 0x004fe400078e0017 */
[----:B------:R-:W-:-:S05]  /*8d610*/  @!P4 IMAD.MOV.U32 R16, RZ, RZ, R11 ;  /* 0x000000ffff10c224 */ /* 0x000fca00078e000b */
[----:B------:R0:W2:Y:S04]  /*8d620*/  @!P4 LDG.E.U8 R28, desc[UR18][R16.64] ;  /* 0x00000012101cc981 */ /* 0x0000a8000c1e1100 */
[----:B---3--:R-:W-:Y:S04]  /*8d630*/  STL [R1+0x273c], R15 ;  /* 0x00273c0f01007387 */ /* 0x008fe80000100800 */
[----:B------:R-:W-:Y:S04]  /*8d640*/  STL [R1+0x2728], R5 ;  /* 0x0027280501007387 */ /* 0x000fe80000100800 */
[----:B------:R-:W3:Y:S04]  /*8d650*/  LDL R22, [R1+0x141c] ;  /* 0x00141c0001167983 */ /* 0x000ee80000100800 */
[----:B------:R-:W3:Y:S04]  /*8d660*/  LDL R21, [R1+0x1420] ;  /* 0x0014200001157983 */ /* 0x000ee80000100800 */
[----:B------:R-:W-:Y:S04]  /*8d670*/  STL [R1+0x68], R32 ;  /* 0x0000682001007387 */ /* 0x000fe80000100800 */
[----:B------:R-:W-:Y:S04]  /*8d680*/  STL [R1+0x275c], R3 ;  /* 0x00275c0301007387 */ /* 0x000fe80000100800 */
[----:B------:R-:W3:Y:S04]  /*8d690*/  LDL R25, [R1+0x1424] ;  /* 0x0014240001197983 */ /* 0x000ee80000100800 */
[----:B------:R-:W3:Y:S01]  /*8d6a0*/  LDL R18, [R1+0x1428] ;  /* 0x0014280001127983 */ /* 0x000ee20000100800 */
[----:B0-----:R-:W-:-:S02]  /*8d6b0*/  @!P3 IMAD.MOV.U32 R17, RZ, RZ, R20 ;  /* 0x000000ffff11b224 */ /* 0x001fc400078e0014 */
[----:B------:R-:W-:Y:S01]  /*8d6c0*/  @!P3 IMAD.MOV.U32 R16, RZ, RZ, R19 ;  /* 0x000000ffff10b224 */ /* 0x000fe200078e0013 */
[----:B----4-:R0:W-:Y:S04]  /*8d6d0*/  STL [R1+0x4c], R24 ;  /* 0x00004c1801007387 */ /* 0x0101e80000100800 */
[----:B------:R-:W4:Y:S04]  /*8d6e0*/  LDL R23, [R1+0x1430] ;  /* 0x0014300001177983 */ /* 0x000f280000100800 */
[----:B------:R-:W4:Y:S04]  /*8d6f0*/  LDL R11, [R1+0x1438] ;  /* 0x00143800010b7983 */ /* 0x000f280000100800 */
[----:B------:R-:W4:Y:S04]  /*8d700*/  LDL R20, [R1+0x1434] ;  /* 0x0014340001147983 */ /* 0x000f280000100800 */
[----:B0-----:R-:W4:Y:S04]  /*8d710*/  LDL R24, [R1+0x142c] ;  /* 0x00142c0001187983 */ /* 0x001f280000100800 */
[----:B--2---:R0:W-:Y:S04]  /*8d720*/  STL [R1+0x48], R28 ;  /* 0x0000481c01007387 */ /* 0x0041e80000100800 */
[----:B------:R-:W2:Y:S04]  /*8d730*/  LDL R19, [R1+0x1440] ;  /* 0x0014400001137983 */ /* 0x000ea80000100800 */
[----:B0-----:R-:W2:Y:S01]  /*8d740*/  LDL R28, [R1+0x143c] ;  /* 0x00143c00011c7983 */ /* 0x001ea20000100800 */
[----:B------:R-:W-:-:S02]  /*8d750*/  PRMT R27, RZ, 0x7610, R27 ;  /* 0x00007610ff1b7816 */ /* 0x000fc4000000001b */
[----:B------:R-:W-:-:S04]  /*8d760*/  PRMT R26, RZ, 0x7610, R26 ;  /* 0x00007610ff1a7816 */ /* 0x000fc8000000001a */
[----:B------:R3:W2:Y:S02]  /*8d770*/  @!P3 LDG.E.U8 R27, desc[UR18][R16.64] ;  /* 0x00000012101bb981 */ /* 0x0006a4000c1e1100 */
[----:B---3--:R-:W-:Y:S02]  /*8d780*/  @!P4 IMAD.MOV.U32 R17, RZ, RZ, R22 ;  /* 0x000000ffff11c224 */ /* 0x008fe400078e0016 */
[----:B------:R-:W-:Y:S01]  /*8d790*/  @!P4 IMAD.MOV.U32 R16, RZ, RZ, R21 ;  /* 0x000000ffff10c224 */ /* 0x000fe200078e0015 */
[----:B------:R-:W-:Y:S02]  /*8d7a0*/  PRMT R12, RZ, 0x7610, R12 ;  /* 0x00007610ff0c7816 */ /* 0x000fe4000000000c */
[----:B------:R-:W-:Y:S02]  /*8d7b0*/  PRMT R3, RZ, 0x7610, R3 ;  /* 0x00007610ff037816 */ /* 0x000fe40000000003 */
[----:B------:R-:W-:Y:S02]  /*8d7c0*/  PRMT R0, RZ, 0x7610, R0 ;  /* 0x00007610ff007816 */ /* 0x000fe40000000000 */
[----:B------:R-:W-:Y:S01]  /*8d7d0*/  PRMT R14, RZ, 0x7610, R14 ;  /* 0x00007610ff0e7816 */ /* 0x000fe2000000000e */
[----:B------:R0:W3:Y:S04]  /*8d7e0*/  @!P4 LDG.E.U8 R26, desc[UR18][R16.64] ;  /* 0x00000012101ac981 */ /* 0x0000e8000c1e1100 */
[----:B------:R-:W3:Y:S04]  /*8d7f0*/  LDL R22, [R1+0x1444] ;  /* 0x0014440001167983 */ /* 0x000ee80000100800 */
[----:B------:R-:W3:Y:S01]  /*8d800*/  LDL R21, [R1+0x1448] ;  /* 0x0014480001157983 */ /* 0x000ee20000100800 */
[----:B0-----:R-:W-:-:S02]  /*8d810*/  @!P3 IMAD.MOV.U32 R17, RZ, RZ, R25 ;  /* 0x000000ffff11b224 */ /* 0x001fc400078e0019 */
[----:B------:R-:W-:-:S05]  /*8d820*/  @!P3 IMAD.MOV.U32 R16, RZ, RZ, R18 ;  /* 0x000000ffff10b224 */ /* 0x000fca00078e0012 */
[----:B------:R4:W3:Y:S02]  /*8d830*/  @!P3 LDG.E.U8 R12, desc[UR18][R16.64] ;  /* 0x00000012100cb981 */ /* 0x0008e4000c1e1100 */
[----:B----4-:R-:W-:Y:S02]  /*8d840*/  @!P4 IMAD.MOV.U32 R16, RZ, RZ, R23 ;  /* 0x000000ffff10c224 */ /* 0x010fe400078e0017 */
[----:B------:R-:W-:-:S05]  /*8d850*/  @!P4 IMAD.MOV.U32 R17, RZ, RZ, R24 ;  /* 0x000000ffff11c224 */ /* 0x000fca00078e0018 */
[----:B------:R0:W4:Y:S02]  /*8d860*/  @!P4 LDG.E.U8 R3, desc[UR18][R16.64] ;  /* 0x000000121003c981 */ /* 0x000124000c1e1100 */
[----:B0-----:R-:W-:Y:S02]  /*8d870*/  @!P3 IMAD.MOV.U32 R16, RZ, RZ, R11 ;  /* 0x000000ffff10b224 */ /* 0x001fe400078e000b */
[----:B------:R-:W-:-:S05]  /*8d880*/  @!P3 IMAD.MOV.U32 R17, RZ, RZ, R20 ;  /* 0x000000ffff11b224 */ /* 0x000fca00078e0014 */
[----:B------:R2:W4:Y:S02]  /*8d890*/  @!P3 LDG.E.U8 R0, desc[UR18][R16.64] ;  /* 0x000000121000b981 */ /* 0x000524000c1e1100 */
[----:B--2---:R-:W-:Y:S02]  /*8d8a0*/  @!P4 IMAD.MOV.U32 R16, RZ, RZ, R19 ;  /* 0x000000ffff10c224 */ /* 0x004fe400078e0013 */
[----:B------:R-:W-:-:S05]  /*8d8b0*/  @!P4 IMAD.MOV.U32 R17, RZ, RZ, R28 ;  /* 0x000000ffff11c224 */ /* 0x000fca00078e001c */
[----:B------:R0:W2:Y:S04]  /*8d8c0*/  @!P4 LDG.E.U8 R14, desc[UR18][R16.64] ;  /* 0x00000012100ec981 */ /* 0x0000a8000c1e1100 */
[----:B------:R1:W-:Y:S04]  /*8d8d0*/  STL [R1+0x44], R27 ;  /* 0x0000441b01007387 */ /* 0x0003e80000100800 */
[----:B-1----:R-:W2:Y:S04]  /*8d8e0*/  LDL R27, [R1+0x144c] ;  /* 0x00144c00011b7983 */ /* 0x002ea80000100800 */
[----:B---3--:R1:W-:Y:S04]  /*8d8f0*/  STL [R1+0x40], R26 ;  /* 0x0000401a01007387 */ /* 0x0083e80000100800 */
[----:B------:R-:W3:Y:S04]  /*8d900*/  LDL R25, [R1+0x1454] ;  /* 0x0014540001197983 */ /* 0x000ee80000100800 */
[----:B------:R-:W3:Y:S04]  /*8d910*/  LDL R18, [R1+0x1458] ;  /* 0x0014580001127983 */ /* 0x000ee80000100800 */
[----:B-1----:R-:W3:Y:S04]  /*8d920*/  LDL R26, [R1+0x1450] ;  /* 0x00145000011a7983 */ /* 0x002ee80000100800 */
        /* <DEDUP_REMOVED lines=8> */
[----:B------:R-:W-:Y:S04]  /*8d9b0*/  STL [R1+0x2764], R0 ;  /* 0x0027640001007387 */ /* 0x000fe80000100800 */
[----:B------:R-:W4:Y:S04]  /*8d9c0*/  LDL R19, [R1+0x15cc] ;  /* 0x0015cc0001137983 */ /* 0x000f280000100800 */
[----:B0-----:R-:W4:Y:S04]  /*8d9d0*/  LDL R3, [R1+0x15d0] ;  /* 0x0015d00001037983 */ /* 0x001f280000100800 */
[----:B--2---:R-:W-:Y:S04]  /*8d9e0*/  STL [R1+0x2780], R14 ;  /* 0x0027800e01007387 */ /* 0x004fe80000100800 */
[----:B------:R-:W2:Y:S04]  /*8d9f0*/  LDL R22, [R1+0x15d4] ;  /* 0x0015d40001167983 */ /* 0x000ea80000100800 */
[----:B------:R-:W2:Y:S01]  /*8da00*/  LDL R21, [R1+0x15d8] ;  /* 0x0015d80001157983 */ /* 0x000ea20000100800 */
[----:B------:R-:W-:-:S02]  /*8da10*/  PRMT R13, RZ, 0x7610, R13 ;  /* 0x00007610ff0d7816 */ /* 0x000fc4000000000d */
[----:B------:R-:W-:-:S04]  /*8da20*/  PRMT R15, RZ, 0x7610, R15 ;  /* 0x00007610ff0f7816 */ /* 0x000fc8000000000f */
[----:B------:R0:W2:Y:S01]  /*8da30*/  @!P3 LDG.E.U8 R13, desc[UR18][R16.64] ;  /* 0x00000012100db981 */ /* 0x0000a2000c1e1100 */
[----:B------:R-:W-:Y:S01]  /*8da40*/  PRMT R2, RZ, 0x7610, R2 ;  /* 0x00007610ff027816 */ /* 0x000fe20000000002 */
[----:B0-----:R-:W-:Y:S02]  /*8da50*/  @!P4 IMAD.MOV.U32 R17, RZ, RZ, R27 ;  /* 0x000000ffff11c224 */ /* 0x001fe400078e001b */
[----:B---3--:R-:W-:-:S05]  /*8da60*/  @!P4 IMAD.MOV.U32 R16, RZ, RZ, R26 ;  /* 0x000000ffff10c224 */ /* 0x008fca00078e001a */
[----:B------:R0:W3:Y:S01]  /*8da70*/  @!P4 LDG.E.U8 R15, desc[UR18][R16.64] ;  /* 0x00000012100fc981 */ /* 0x0000e2000c1e1100 */
[----:B------:R-:W-:Y:S01]  /*8da80*/  PRMT R5, RZ, 0x7610, R5 ;  /* 0x00007610ff057816 */ /* 0x000fe20000000005 */
[----:B0-----:R-:W-:Y:S02]  /*8da90*/  @!P3 IMAD.MOV.U32 R16, RZ, RZ, R18 ;  /* 0x000000ffff10b224 */ /* 0x001fe400078e0012 */
[----:B------:R-:W-:-:S05]  /*8daa0*/  @!P3 IMAD.MOV.U32 R17, RZ, RZ, R25 ;  /* 0x000000ffff11b224 */ /* 0x000fca00078e0019 */
[----:B------:R0:W3:Y:S01]  /*8dab0*/  @!P3 LDG.E.U8 R2, desc[UR18][R16.64] ;  /* 0x000000121002b981 */ /* 0x0000e2000c1e1100 */
[----:B------:R-:W-:Y:S01]  /*8dac0*/  PRMT R6, RZ, 0x7610, R6 ;  /* 0x00007610ff067816 */ /* 0x000fe20000000006 */
[----:B0-----:R-:W-:Y:S02]  /*8dad0*/  @!P4 IMAD.MOV.U32 R16, RZ, RZ, R23 ;  /* 0x000000ffff10c224 */ /* 0x001fe400078e0017 */
[----:B------:R-:W-:-:S05]  /*8dae0*/  @!P4 IMAD.MOV.U32 R17, RZ, RZ, R24 ;  /* 0x000000ffff11c224 */ /* 0x000fca00078e0018 */
[----:B------:R4:W3:Y:S01]  /*8daf0*/  @!P4 LDG.E.U8 R5, desc[UR18][R16.64] ;  /* 0x000000121005c981 */ /* 0x0008e2000c1e1100 */
[----:B------:R-:W-:Y:S01]  /*8db00*/  PRMT R4, RZ, 0x7610, R4 ;  /* 0x00007610ff047816 */ /* 0x000fe20000000004 */
[----:B----4-:R-:W-:Y:S02]  /*8db10*/  @!P3 IMAD.MOV.U32 R16, RZ, RZ, R11 ;  /* 0x000000ffff10b224 */ /* 0x010fe400078e000b */
[----:B------:R-:W-:-:S05]  /*8db20*/  @!P3 IMAD.MOV.U32 R17, RZ, RZ, R20 ;  /* 0x000000ffff11b224 */ /* 0x000fca00078e0014 */
[----:B------:R0:W4:Y:S01]  /*8db30*/  @!P3 LDG.E.U8 R6, desc[UR18][R16.64] ;  /* 0x000000121006b981 */ /* 0x000122000c1e1100 */
[----:B------:R-:W-:Y:S01]  /*8db40*/  PRMT R8, RZ, 0x7610, R8 ;  /* 0x00007610ff087816 */ /* 0x000fe20000000008 */
[----:B0-----:R-:W-:Y:S02]  /*8db50*/  @!P4 IMAD.MOV.U32 R16, RZ, RZ, R3 ;  /* 0x000000ffff10c224 */ /* 0x001fe400078e0003 */
[----:B------:R-:W-:-:S05]  /*8db60*/  @!P4 IMAD.MOV.U32 R17, RZ, RZ, R19 ;  /* 0x000000ffff11c224 */ /* 0x000fca00078e0013 */
[----:B------:R2:W4:Y:S02]  /*8db70*/  @!P4 LDG.E.U8 R4, desc[UR18][R16.64] ;  /* 0x000000121004c981 */ /* 0x000524000c1e1100 */
[----:B--2---:R-:W-:Y:S02]  /*8db80*/  @!P3 IMAD.MOV.U32 R17, RZ, RZ, R22 ;  /* 0x000000ffff11b224 */ /* 0x004fe400078e0016 */
[----:B------:R-:W-:-:S05]  /*8db90*/  @!P3 IMAD.MOV.U32 R16, RZ, RZ, R21 ;  /* 0x000000ffff10b224 */ /* 0x000fca00078e0015 */
[----:B------:R-:W2:Y:S04]  /*8dba0*/  @!P3 LDG.E.U8 R8, desc[UR18][R16.64] ;  /* 0x000000121008b981 */ /* 0x000ea8000c1e1100 */
[----:B------:R-:W-:Y:S04]  /*8dbb0*/  STL [R1+0x2784], R13 ;  /* 0x0027840d01007387 */ /* 0x000fe80000100800 */
[----:B---3--:R0:W-:Y:S04]  /*8dbc0*/  STL [R1+0x2788], R15 ;  /* 0x0027880f01007387 */ /* 0x0081e80000100800 */
[----:B------:R-:W3:Y:S04]  /*8dbd0*/  LDL R18, [R1+0x15dc] ;  /* 0x0015dc0001127983 */ /* 0x000ee80000100800 */
[----:B0-----:R-:W3:Y:S04]  /*8dbe0*/  LDL R15, [R1+0x15e0] ;  /* 0x0015e000010f7983 */ /* 0x001ee80000100800 */
[----:B------:R0:W-:Y:S04]  /*8dbf0*/  STL [R1+0x278c], R2 ;  /* 0x00278c0201007387 */ /* 0x0001e80000100800 */
[----:B------:R-:W3:Y:S04]  /*8dc00*/  LDL R14, [R1+0x15b4] ;  /* 0x0015b400010e7983 */ /* 0x000ee80000100800 */
[----:B------:R-:W3:Y:S01]  /*8dc10*/  LDL R13, [R1+0x15b8] ;  /* 0x0015b800010d7983 */ /* 0x000ee20000100800 */
[----:B0-----:R-:W-:-:S03]  /*8dc20*/  PRMT R2, RZ, 0x7610, R2 ;  /* 0x00007610ff027816 */ /* 0x001fc60000000002 */
[----:B------:R-:W-:Y:S04]  /*8dc30*/  STL [R1+0x2790], R5 ;  /* 0x0027900501007387 */ /* 0x000fe80000100800 */
[----:B------:R-:W3:Y:S04]  /*8dc40*/  LDL R20, [R1+0x15ac] ;  /* 0x0015ac0001147983 */ /* 0x000ee80000100800 */
[----:B------:R-:W3:Y:S04]  /*8dc50*/  LDL R11, [R1+0x15b0] ;  /* 0x0015b000010b7983 */ /* 0x000ee80000100800 */
[----:B----4-:R0:W-:Y:S04]  /*8dc60*/  STL [R1+0x2794], R6 ;  /* 0x0027940601007387 */ /* 0x0101e80000100800 */
[----:B------:R-:W4:Y:S04]  /*8dc70*/  LDL R19, [R1+0x15e4] ;  /* 0x0015e40001137983 */ /* 0x000f280000100800 */
[----:B------:R-:W4:Y:S04]  /*8dc80*/  LDL R3, [R1+0x15e8] ;  /* 0x0015e80001037983 */ /* 0x000f280000100800 */
[----:B------:R1:W-:Y:S04]  /*8dc90*/  STL [R1+0x2798], R4 ;  /* 0x0027980401007387 */ /* 0x0003e80000100800 */
[----:B0-----:R-:W4:Y:S04]  /*8dca0*/  LDL R6, [R1+0x15ec] ;  /* 0x0015ec0001067983 */ /* 0x001f280000100800 */
[----:B------:R0:W-:Y:S04]  /*8dcb0*/  STL.S16 [R1+0x10], R2 ;  /* 0x0000100201007387 */ /* 0x0001e80000100600 */
[----:B------:R-:W4:Y:S04]  /*8dcc0*/  LDL R5, [R1+0x15f0] ;  /* 0x0015f00001057983 */ /* 0x000f280000100800 */
[----:B-1----:R-:W4:Y:S04]  /*8dcd0*/  LDL R4, [R1+0x15a4] ;  /* 0x0015a40001047983 */ /* 0x002f280000100800 */
[----:B0-----:R-:W4:Y:S04]  /*8dce0*/  LDL R2, [R1+0x15a8] ;  /* 0x0015a80001027983 */ /* 0x001f280000100800 */
[----:B--2---:R0:W-:Y:S04]  /*8dcf0*/  STL [R1+0x27a4], R8 ;  /* 0x0027a40801007387 */ /* 0x0041e80000100800 */
[----:B0-----:R-:W2:Y:S01]  /*8dd00*/  LDL.LU R8, [R1+0x10] ;  /* 0x0000100001087983 */ /* 0x001ea20000300800 */
[----:B------:R-:W-:Y:S01]  /*8dd10*/  PRMT R12, RZ, 0x7610, R12 ;  /* 0x00007610ff0c7816 */ /* 0x000fe2000000000c */
[----:B---3--:R-:W-:-:S02]  /*8dd20*/  @!P4 IMAD.MOV.U32 R17, RZ, RZ, R18 ;  /* 0x000000ffff11c224 */ /* 0x008fc400078e0012 */
[----:B------:R-:W3:Y:S01]  /*8dd30*/  LDL R18, [R1+0x159c] ;  /* 0x00159c0001127983 */ /* 0x000ee20000100800 */
[----:B------:R-:W-:-:S03]  /*8dd40*/  @!P4 IMAD.MOV.U32 R16, RZ, RZ, R15 ;  /* 0x000000ffff10c224 */ /* 0x000fc600078e000f */
[----:B------:R-:W3:Y:S01]  /*8dd50*/  LDL R15, [R1+0x15a0] ;  /* 0x0015a000010f7983 */ /* 0x000ee20000100800 */
[----:B------:R-:W-:-:S03]  /*8dd60*/  PRMT R9, RZ, 0x7610, R9 ;  /* 0x00007610ff097816 */ /* 0x000fc60000000009 */
[----:B--2---:R0:W2:Y:S02]  /*8dd70*/  @!P4 LDG.E.U8 R8, desc[UR18][R16.64] ;  /* 0x000000121008c981 */ /* 0x0040a4000c1e1100 */
[----:B0-----:R-:W-:Y:S02]  /*8dd80*/  @!P3 IMAD.MOV.U32 R16, RZ, RZ, R13 ;  /* 0x000000ffff10b224 */ /* 0x001fe400078e000d */
[----:B------:R-:W-:-:S05]  /*8dd90*/  @!P3 IMAD.MOV.U32 R17, RZ, RZ, R14 ;  /* 0x000000ffff11b224 */ /* 0x000fca00078e000e */
[----:B------:R0:W2:Y:S01]  /*8dda0*/  @!P3 LDG.E.U8 R12, desc[UR18][R16.64] ;  /* 0x00000012100cb981 */ /* 0x0000a2000c1e1100 */
[----:B------:R-:W-:Y:S01]  /*8ddb0*/  PRMT R10, RZ, 0x7610, R10 ;  /* 0x00007610ff0a7816 */ /* 0x000fe2000000000a */
[----:B0-----:R-:W-:Y:S02]  /*8ddc0*/  @!P4 IMAD.MOV.U32 R16, RZ, RZ, R11 ;  /* 0x000000ffff10c224 */ /* 0x001fe400078e000b */
[----:B------:R-:W-:-:S05]  /*8ddd0*/  @!P4 IMAD.MOV.U32 R17, RZ, RZ, R20 ;  /* 0x000000ffff11c224 */ /* 0x000fca00078e0014 */
[----:B------:R4:W2:Y:S01]  /*8dde0*/  @!P4 LDG.E.U8 R9, desc[UR18][R16.64] ;  /* 0x000000121009c981 */ /* 0x0008a2000c1e1100 */
[----:B------:R-:W-:Y:S01]  /*8ddf0*/  PRMT R0, RZ, 0x7610, R0 ;  /* 0x00007610ff007816 */ /* 0x000fe20000000000 */
[----:B----4-:R-:W-:Y:S02]  /*8de00*/  @!P3 IMAD.MOV.U32 R16, RZ, RZ, R3 ;  /* 0x000000ffff10b224 */ /* 0x010fe400078e0003 */
[----:B------:R-:W-:-:S05]  /*8de10*/  @!P3 IMAD.MOV.U32 R17, RZ, RZ, R19 ;  /* 0x000000ffff11b224 */ /* 0x000fca00078e0013 */
[----:B------:R0:W4:Y:S01]  /*8de20*/  @!P3 LDG.E.U8 R10, desc[UR18][R16.64] ;  /* 0x00000012100ab981 */ /* 0x000122000c1e1100 */
[----:B------:R-:W-:Y:S01]  /*8de30*/  PRMT R92, RZ, 0x7610, R92 ;  /* 0x00007610ff5c7816 */ /* 0x000fe2000000005c */
[----:B0-----:R-:W-:Y:S02]  /*8de40*/  @!P4 IMAD.MOV.U32 R16, RZ, RZ, R5 ;  /* 0x000000ffff10c224 */ /* 0x001fe400078e0005 */
[----:B------:R-:W-:-:S05]  /*8de50*/  @!P4 IMAD.MOV.U32 R17, RZ, RZ, R6 ;  /* 0x000000ffff11c224 */ /* 0x000fca00078e0006 */
[----:B------:R0:W4:Y:S01]  /*8de60*/  @!P4 LDG.E.U8 R0, desc[UR18][R16.64] ;  /* 0x000000121000c981 */ /* 0x000122000c1e1100 */
[----:B------:R-:W-:Y:S01]  /*8de70*/  PRMT R90, RZ, 0x7610, R90 ;  /* 0x00007610ff5a7816 */ /* 0x000fe2000000005a */
[----:B0-----:R-:W-:Y:S02]  /*8de80*/  @!P3 IMAD.MOV.U32 R16, RZ, RZ, R2 ;  /* 0x000000ffff10b224 */ /* 0x001fe400078e0002 */
[----:B------:R-:W-:-:S05]  /*8de90*/  @!P3 IMAD.MOV.U32 R17, RZ, RZ, R4 ;  /* 0x000000ffff11b224 */ /* 0x000fca00078e0004 */
[----:B------:R3:W4:Y:S02]  /*8dea0*/  @!P3 LDG.E.U8 R92, desc[UR18][R16.64] ;  /* 0x00000012105cb981 */ /* 0x000724000c1e1100 */
[----:B---3--:R-:W-:Y:S02]  /*8deb0*/  @!P4 IMAD.MOV.U32 R16, RZ, RZ, R15 ;  /* 0x000000ffff10c224 */ /* 0x008fe400078e000f */
[----:B------:R-:W-:-:S05]  /*8dec0*/  @!P4 IMAD.MOV.U32 R17, RZ, RZ, R18 ;  /* 0x000000ffff11c224 */ /* 0x000fca00078e0012 */
[----:B------:R-:W3:Y:S04]  /*8ded0*/  @!P4 LDG.E.U8 R90, desc[UR18][R16.64] ;  /* 0x00000012105ac981 */ /* 0x000ee8000c1e1100 */
[----:B--2---:R-:W-:Y:S04]  /*8dee0*/  STL [R1+0x27a8], R8 ;  /* 0x0027a80801007387 */ /* 0x004fe80000100800 */
[----:B------:R-:W2:Y:S04]  /*8def0*/  LDL R14, [R1+0x15f4] ;  /* 0x0015f400010e7983 */ /* 0x000ea80000100800 */
[----:B------:R-:W2:Y:S04]  /*8df00*/  LDL R13, [R1+0x15f8] ;  /* 0x0015f800010d7983 */ /* 0x000ea80000100800 */
[----:B------:R0:W-:Y:S04]  /*8df10*/  STL [R1+0x27ac], R12 ;  /* 0x0027ac0c01007387 */ /* 0x0001e80000100800 */
[----:B------:R-:W2:Y:S04]  /*8df20*/  LDL R11, [R1+0x1600] ;  /* 0x00160000010b7983 */ /* 0x000ea80000100800 */
[----:B0-----:R-:W2:Y:S04]  /*8df30*/  LDL R12, [R1+0x15fc] ;  /* 0x0015fc00010c7983 */ /* 0x001ea80000100800 */
[----:B------:R-:W-:Y:S04]  /*8df40*/  STL [R1+0x27b0], R9 ;  /* 0x0027b00901007387 */ /* 0x000fe80000100800 */
[----:B------:R-:W2:Y:S04]  /*8df50*/  LDL R8, [R1+0x1594] ;  /* 0x0015940001087983 */ /* 0x000ea80000100800 */
[----:B------:R-:W2:Y:S04]  /*8df60*/  LDL R3, [R1+0x1598] ;  /* 0x0015980001037983 */ /* 0x000ea80000100800 */
[----:B----4-:R0:W-:Y:S04]  /*8df70*/  STL [R1+0x27b4], R10 ;  /* 0x0027b40a01007387 */ /* 0x0101e80000100800 */
[----:B------:R-:W4:Y:S04]  /*8df80*/  LDL R6, [R1+0x158c] ;  /* 0x00158c0001067983 */ /* 0x000f280000100800 */
[----:B------:R-:W4:Y:S01]  /*8df90*/  LDL R5, [R1+0x1590] ;  /* 0x0015900001057983 */ /* 0x000f220000100800 */
[----:B------:R-:W-:-:S02]  /*8dfa0*/  PRMT R88, RZ, 0x7610, R88 ;  /* 0x00007610ff587816 */ /* 0x000fc40000000058 */
[----:B------:R-:W-:Y:S01]  /*8dfb0*/  PRMT R86, RZ, 0x7610, R86 ;  /* 0x00007610ff567816 */ /* 0x000fe20000000056 */
[----:B------:R1:W-:Y:S04]  /*8dfc0*/  STL [R1+0x27b8], R0 ;  /* 0x0027b80001007387 */ /* 0x0003e80000100800 */
[----:B------:R-:W4:Y:S04]  /*8dfd0*/  LDL R4, [R1+0x1604] ;  /* 0x0016040001047983 */ /* 0x000f280000100800 */
[----:B------:R-:W4:Y:S04]  /*8dfe0*/  LDL R2, [R1+0x1608] ;  /* 0x0016080001027983 */ /* 0x000f280000100800 */
[----:B------:R-:W-:Y:S04]  /*8dff0*/  STL [R1+0x27bc], R92 ;  /* 0x0027bc5c01007387 */ /* 0x000fe80000100800 */
[----:B---3--:R-:W-:Y:S04]  /*8e000*/  STL [R1+0x27c0], R90 ;  /* 0x0027c05a01007387 */ /* 0x008fe80000100800 */
[----:B------:R-:W3:Y:S01]  /*8e010*/  LDL R15, [R1+0x160c] ;  /* 0x00160c00010f7983 */ /* 0x000ee20000100800 */
[----:B--2---:R-:W-:-:S02]  /*8e020*/  @!P3 IMAD.MOV.U32 R17, RZ, RZ, R14 ;  /* 0x000000ffff11b224 */ /* 0x004fc400078e000e */
[----:B------:R-:W-:Y:S01]  /*8e030*/  @!P3 IMAD.MOV.U32 R16, RZ, RZ, R13 ;  /* 0x000000ffff10b224 */ /* 0x000fe200078e000d */
[----:B------:R-:W2:Y:S04]  /*8e040*/  LDL R14, [R1+0x1610] ;  /* 0x00161000010e7983 */ /* 0x000ea80000100800 */
[----:B------:R0:W2:Y:S02]  /*8e050*/  @!P3 LDG.E.U8 R88, desc[UR18][R16.64] ;  /* 0x000000121058b981 */ /* 0x0000a4000c1e1100 */
[----:B0-----:R-:W-:Y:S02]  /*8e060*/  @!P4 IMAD.MOV.U32 R16, RZ, RZ, R11 ;  /* 0x000000ffff10c224 */ /* 0x001fe400078e000b */
[----:B------:R-:W-:-:S05]  /*8e070*/  @!P4 IMAD.MOV.U32 R17, RZ, RZ, R12 ;  /* 0x000000ffff11c224 */ /* 0x000fca00078e000c */
[----:B------:R0:W2:Y:S01]  /*8e080*/  @!P4 LDG.E.U8 R86, desc[UR18][R16.64] ;  /* 0x000000121056c981 */ /* 0x0000a2000c1e1100 */
[----:B------:R-:W-:Y:S02]  /*8e090*/  PRMT R84, RZ, 0x7610, R84 ;  /* 0x00007610ff547816 */ /* 0x000fe40000000054 */
[----:B------:R-:W-:Y:S01]  /*8e0a0*/  PRMT R82, RZ, 0x7610, R82 ;  /* 0x00007610ff527816 */ /* 0x000fe20000000052 */
[----:B0-----:R-:W-:Y:S02]  /*8e0b0*/  @!P3 IMAD.MOV.U32 R16, RZ, RZ, R3 ;  /* 0x000000ffff10b224 */ /* 0x001fe400078e0003 */
[----:B------:R-:W-:-:S05]  /*8e0c0*/  @!P3 IMAD.MOV.U32 R17, RZ, RZ, R8 ;  /* 0x000000ffff11b224 */ /* 0x000fca00078e0008 */
[----:B------:R4:W2:Y:S02]  /*8e0d0*/  @!P3 LDG.E.U8 R84, desc[UR18][R16.64] ;  /* 0x000000121054b981 */ /* 0x0008a4000c1e1100 */
[----:B----4-:R-:W-:Y:S02]  /*8e0e0*/  @!P4 IMAD.MOV.U32 R16, RZ, RZ, R5 ;  /* 0x000000ffff10c224 */ /* 0x010fe400078e0005 */
[----:B------:R-:W-:-:S05]  /*8e0f0*/  @!P4 IMAD.MOV.U32 R17, RZ, RZ, R6 ;  /* 0x000000ffff11c224 */ /* 0x000fca00078e0006 */
[----:B------:R0:W4:Y:S01]  /*8e100*/  @!P4 LDG.E.U8 R82, desc[UR18][R16.64] ;  /* 0x000000121052c981 */ /* 0x000122000c1e1100 */
[----:B------:R-:W-:Y:S02]  /*8e110*/  PRMT R80, RZ, 0x7610, R80 ;  /* 0x00007610ff507816 */ /* 0x000fe40000000050 */
[----:B------:R-:W-:Y:S01]  /*8e120*/  PRMT R78, RZ, 0x7610, R78 ;  /* 0x00007610ff4e7816 */ /* 0x000fe2000000004e */
[----:B0-----:R-:W-:Y:S02]  /*8e130*/  @!P3 IMAD.MOV.U32 R16, RZ, RZ, R2 ;  /* 0x000000ffff10b224 */ /* 0x001fe400078e0002 */
[----:B------:R-:W-:-:S05]  /*8e140*/  @!P3 IMAD.MOV.U32 R17, RZ, RZ, R4 ;  /* 0x000000ffff11b224 */ /* 0x000fca00078e0004 */
[----:B------:R3:W4:Y:S02]  /*8e150*/  @!P3 LDG.E.U8 R80, desc[UR18][R16.64] ;  /* 0x000000121050b981 */ /* 0x000724000c1e1100 */
[----:B---3--:R-:W-:Y:S02]  /*8e160*/  @!P4 IMAD.MOV.U32 R17, RZ, RZ, R15 ;  /* 0x000000ffff11c224 */ /* 0x008fe400078e000f */
[----:B--2---:R-:W-:Y:S01]  /*8e170*/  @!P4 IMAD.MOV.U32 R16, RZ, RZ, R14 ;  /* 0x000000ffff10c224 */ /* 0x004fe200078e000e */
[----:B------:R-:W-:Y:S04]  /*8e180*/  STL [R1+0x27c4], R88 ;  /* 0x0027c45801007387 */ /* 0x000fe80000100800 */
[----:B------:R-:W2:Y:S04]  /*8e190*/  LDL R11, [R1+0x1614] ;  /* 0x00161400010b7983 */ /* 0x000ea80000100800 */
[----:B------:R-:W3:Y:S04]  /*8e1a0*/  LDL R10, [R1+0x1618] ;  /* 0x00161800010a7983 */ /* 0x000ee80000100800 */
[----:B------:R2:W3:Y:S04]  /*8e1b0*/  @!P4 LDG.E.U8 R78, desc[UR18][R16.64] ;  /* 0x00000012104ec981 */ /* 0x0004e8000c1e1100 */
[----:B------:R-:W-:Y:S04]  /*8e1c0*/  STL [R1+0x27c8], R86 ;  /* 0x0027c85601007387 */ /* 0x000fe80000100800 */
[----:B------:R-:W3:Y:S04]  /*8e1d0*/  LDL R3, [R1+0x161c] ;  /* 0x00161c0001037983 */ /* 0x000ee80000100800 */
[----:B-1----:R-:W3:Y:S04]  /*8e1e0*/  LDL R0, [R1+0x1620] ;  /* 0x0016200001007983 */ /* 0x002ee80000100800 */
[----:B------:R-:W3:Y:S04]  /*8e1f0*/  LDL R9, [R1+0x1574] ;  /* 0x0015740001097983 */ /* 0x000ee80000100800 */
[----:B------:R-:W3:Y:S04]  /*8e200*/  LDL R8, [R1+0x1578] ;  /* 0x0015780001087983 */ /* 0x000ee80000100800 */
[----:B------:R-:W-:Y:S04]  /*8e210*/  STL [R1+0x27cc], R84 ;  /* 0x0027cc5401007387 */ /* 0x000fe80000100800 */
[----:B------:R-:W3:Y:S04]  /*8e220*/  LDL R6, [R1+0x156c] ;  /* 0x00156c0001067983 */ /* 0x000ee80000100800 */
[----:B------:R-:W3:Y:S04]  /*8e230*/  LDL R5, [R1+0x1570] ;  /* 0x0015700001057983 */ /* 0x000ee80000100800 */
[----:B----4-:R-:W-:Y:S04]  /*8e240*/  STL [R1+0x27d0], R82 ;  /* 0x0027d05201007387 */ /* 0x010fe80000100800 */
[----:B------:R-:W4:Y:S04]  /*8e250*/  LDL R13, [R1+0x1624] ;  /* 0x00162400010d7983 */ /* 0x000f280000100800 */
[----:B------:R-:W4:Y:S04]  /*8e260*/  LDL R12, [R1+0x1628] ;  /* 0x00162800010c7983 */ /* 0x000f280000100800 */
[----:B------:R-:W4:Y:S04]  /*8e270*/  LDL R4, [R1+0x162c] ;  /* 0x00162c0001047983 */ /* 0x000f280000100800 */
[----:B------:R-:W4:Y:S01]  /*8e280*/  LDL R2, [R1+0x1630] ;  /* 0x0016300001027983 */ /* 0x000f220000100800 */
[----:B------:R-:W-:-:S03]  /*8e290*/  PRMT R76, RZ, 0x7610, R76 ;  /* 0x00007610ff4c7816 */ /* 0x000fc6000000004c */
[----:B------:R-:W-:Y:S04]  /*8e2a0*/  STL [R1+0x27d4], R80 ;  /* 0x0027d45001007387 */ /* 0x000fe80000100800 */
[----:B------:R-:W4:Y:S04]  /*8e2b0*/  LDL R15, [R1+0x1564] ;  /* 0x00156400010f7983 */ /* 0x000f280000100800 */
[----:B------:R-:W4:Y:S01]  /*8e2c0*/  LDL R14, [R1+0x1568] ;  /* 0x00156800010e7983 */ /* 0x000f220000100800 */
[----:B--2---:R-:W-:Y:S02]  /*8e2d0*/  @!P3 IMAD.MOV.U32 R17, RZ, RZ, R11 ;  /* 0x000000ffff11b224 */ /* 0x004fe400078e000b */
[----:B---3--:R-:W-:Y:S01]  /*8e2e0*/  @!P3 IMAD.MOV.U32 R16, RZ, RZ, R10 ;  /* 0x000000ffff10b224 */ /* 0x008fe200078e000a */
[----:B------:R0:W-:Y:S04]  /*8e2f0*/  STL [R1+0x27d8], R78 ;  /* 0x0027d84e01007387 */ /* 0x0001e80000100800 */
[----:B------:R-:W2:Y:S04]  /*8e300*/  LDL R11, [R1+0x155c] ;  /* 0x00155c00010b7983 */ /* 0x000ea80000100800 */
[----:B------:R-:W3:Y:S04]  /*8e310*/  LDL R10, [R1+0x1560] ;  /* 0x00156000010a7983 */ /* 0x000ee80000100800 */
[----:B------:R1:W3:Y:S02]  /*8e320*/  @!P3 LDG.E.U8 R76, desc[UR18][R16.64] ;  /* 0x00000012104cb981 */ /* 0x0002e4000c1e1100 */
[----:B-1----:R-:W-:-:S02]  /*8e330*/  @!P4 IMAD.MOV.U32 R17, RZ, RZ, R3 ;  /* 0x000000ffff11c224 */ /* 0x002fc400078e0003 */
[----:B------:R-:W3:Y:S01]  /*8e340*/  LDL R3, [R1+0x1634] ;  /* 0x0016340001037983 */ /* 0x000ee20000100800 */
[----:B------:R-:W-:-:S03]  /*8e350*/  @!P4 IMAD.MOV.U32 R16, RZ, RZ, R0 ;  /* 0x000000ffff10c224 */ /* 0x000fc600078e0000 */
[----:B------:R-:W3:Y:S01]  /*8e360*/  LDL R0, [R1+0x1638] ;  /* 0x0016380001007983 */ /* 0x000ee20000100800 */
[----:B------:R-:W-:Y:S02]  /*8e370*/  PRMT R74, RZ, 0x7610, R74 ;  /* 0x00007610ff4a7816 */ /* 0x000fe4000000004a */
[----:B------:R-:W-:-:S04]  /*8e380*/  PRMT R72, RZ, 0x7610, R72 ;  /* 0x00007610ff487816 */ /* 0x000fc80000000048 */
[----:B------:R1:W3:Y:S01]  /*8e390*/  @!P4 LDG.E.U8 R74, desc[UR18][R16.64] ;  /* 0x00000012104ac981 */ /* 0x0002e2000c1e1100 */
[----:B------:R-:W-:Y:S01]  /*8e3a0*/  PRMT R70, RZ, 0x7610, R70 ;  /* 0x00007610ff467816 */ /* 0x000fe20000000046 */
[----:B-1----:R-:W-:Y:S02]  /*8e3b0*/  @!P3 IMAD.MOV.U32 R16, RZ, RZ, R8 ;  /* 0x000000ffff10b224 */ /* 0x002fe400078e0008 */
[----:B------:R-:W-:Y:S01]  /*8e3c0*/  @!P3 IMAD.MOV.U32 R17, RZ, RZ, R9 ;  /* 0x000000ffff11b224 */ /* 0x000fe200078e0009 */
[----:B------:R-:W3:Y:S04]  /*8e3d0*/  LDL R8, [R1+0x1640] ;  /* 0x0016400001087983 */ /* 0x000ee80000100800 */
[----:B------:R-:W3:Y:S04]  /*8e3e0*/  LDL R9, [R1+0x163c] ;  /* 0x00163c0001097983 */ /* 0x000ee80000100800 */
[----:B------:R1:W3:Y:S01]  /*8e3f0*/  @!P3 LDG.E.U8 R72, desc[UR18][R16.64] ;  /* 0x000000121048b981 */ /* 0x0002e2000c1e1100 */
[----:B------:R-:W-:Y:S01]  /*8e400*/  PRMT R68, RZ, 0x7610, R68 ;  /* 0x00007610ff447816 */ /* 0x000fe20000000044 */
[----:B-1----:R-:W-:-:S02]  /*8e410*/  @!P4 IMAD.MOV.U32 R16, RZ, RZ, R5 ;  /* 0x000000ffff10c224 */ /* 0x002fc400078e0005 */
[----:B------:R-:W-:Y:S01]  /*8e420*/  @!P4 IMAD.MOV.U32 R17, RZ, RZ, R6 ;  /* 0x000000ffff11c224 */ /* 0x000fe200078e0006 */
[----:B------:R-:W3:Y:S04]  /*8e430*/  LDL R5, [R1+0x1558] ;  /* 0x0015580001057983 */ /* 0x000ee80000100800 */
[----:B------:R-:W3:Y:S04]  /*8e440*/  LDL R6, [R1+0x1554] ;  /* 0x0015540001067983 */ /* 0x000ee80000100800 */
[----:B------:R4:W3:Y:S01]  /*8e450*/  @!P4 LDG.E.U8 R70, desc[UR18][R16.64] ;  /* 0x000000121046c981 */ /* 0x0008e2000c1e1100 */
[----:B------:R-:W-:Y:S01]  /*8e460*/  PRMT R66, RZ, 0x7610, R66 ;  /* 0x00007610ff427816 */ /* 0x000fe20000000042 */
[----:B----4-:R-:W-:-:S02]  /*8e470*/  @!P3 IMAD.MOV.U32 R16, RZ, RZ, R12 ;  /* 0x000000ffff10b224 */ /* 0x010fc400078e000c */
[----:B------:R-:W-:Y:S01]  /*8e480*/  @!P3 IMAD.MOV.U32 R17, RZ, RZ, R13 ;  /* 0x000000ffff11b224 */ /* 0x000fe200078e000d */
[----:B------:R-:W4:Y:S04]  /*8e490*/  LDL R12, [R1+0x1550] ;  /* 0x00155000010c7983 */ /* 0x000f280000100800 */
[----:B------:R-:W4:Y:S04]  /*8e4a0*/  LDL R13, [R1+0x154c] ;  /* 0x00154c00010d7983 */ /* 0x000f280000100800 */
[----:B------:R1:W4:Y:S01]  /*8e4b0*/  @!P3 LDG.E.U8 R68, desc[UR18][R16.64] ;  /* 0x000000121044b981 */ /* 0x000322000c1e1100 */
[----:B------:R-:W-:Y:S01]  /*8e4c0*/  PRMT R64, RZ, 0x7610, R64 ;  /* 0x00007610ff407816 */ /* 0x000fe20000000040 */
[----:B-1----:R-:W-:-:S02]  /*8e4d0*/  @!P4 IMAD.MOV.U32 R16, RZ, RZ, R2 ;  /* 0x000000ffff10c224 */ /* 0x002fc400078e0002 */
        /* <DEDUP_REMOVED lines=54> */
[----:B------:R-:W3:Y:S01]  /*8e840*/  LDL R10, [R1+0x16e0] ;  /* 0x0016e000010a7983 */ /* 0x000ee20000100800 */
[----:B------:R-:W-:-:S03]  /*8e850*/  @!P4 IMAD.MOV.U32 R19, RZ, RZ, R3 ;  /* 0x000000ffff13c224 */ /* 0x000fc600078e0003 */
[----:B------:R-:W3:Y:S01]  /*8e860*/  LDL R3, [R1+0x170c] ;  /* 0x00170c0001037983 */ /* 0x000ee20000100800 */
[----:B------:R-:W-:-:S03]  /*8e870*/  @!P4 IMAD.MOV.U32 R18, RZ, RZ, R0 ;  /* 0x000000ffff12c224 */ /* 0x000fc600078e0000 */
[----:B------:R-:W3:Y:S01]  /*8e880*/  LDL R0, [R1+0x1710] ;  /* 0x0017100001007983 */ /* 0x000ee20000100800 */
[----:B------:R-:W-:-:S06]  /*8e890*/  PRMT R48, RZ, 0x7610, R48 ;  /* 0x00007610ff307816 */ /* 0x000fcc0000000030 */
[----:B------:R1:W3:Y:S02]  /*8e8a0*/  @!P3 LDG.E.U8 R48, desc[UR18][R16.64] ;  /* 0x000000121030b981 */ /* 0x0002e4000c1e1100 */
[----:B-1----:R-:W-:Y:S02]  /*8e8b0*/  PRMT R16, RZ, 0x7610, R16 ;  /* 0x00007610ff107816 */ /* 0x002fe40000000010 */
[----:B------:R-:W-:-:S04]  /*8e8c0*/  PRMT R17, RZ, 0x7610, R17 ;  /* 0x00007610ff117816 */ /* 0x000fc80000000011 */
[----:B------:R1:W3:Y:S02]  /*8e8d0*/  @!P4 LDG.E.U8 R16, desc[UR18][R18.64] ;  /* 0x000000121210c981 */ /* 0x0002e4000c1e1100 */
[----:B-1----:R-:W-:Y:S02]  /*8e8e0*/  @!P3 IMAD.MOV.U32 R18, RZ, RZ, R8 ;  /* 0x000000ffff12b224 */ /* 0x002fe400078e0008 */
[----:B------:R-:W-:Y:S01]  /*8e8f0*/  @!P3 IMAD.MOV.U32 R19, RZ, RZ, R9 ;  /* 0x000000ffff13b224 */ /* 0x000fe200078e0009 */
[----:B------:R-:W3:Y:S04]  /*8e900*/  LDL R8, [R1+0x1718] ;  /* 0x0017180001087983 */ /* 0x000ee80000100800 */
[----:B------:R-:W3:Y:S04]  /*8e910*/  LDL R9, [R1+0x1714] ;  /* 0x0017140001097983 */ /* 0x000ee80000100800 */
[----:B------:R1:W3:Y:S01]  /*8e920*/  @!P3 LDG.E.U8 R17, desc[UR18][R18.64] ;  /* 0x000000121211b981 */ /* 0x0002e2000c1e1100 */
[----:B------:R-:W-:-:S02]  /*8e930*/  @!P4 IMAD.MOV.U32 R20, RZ, RZ, R5 ;  /* 0x000000ffff14c224 */ /* 0x000fc400078e0005 */
[----:B------:R-:W-:Y:S01]  /*8e940*/  @!P4 IMAD.MOV.U32 R21, RZ, RZ, R6 ;  /* 0x000000ffff15c224 */ /* 0x000fe200078e0006 */
[----:B------:R-:W3:Y:S04]  /*8e950*/  LDL R5, [R1+0x1668] ;  /* 0x0016680001057983 */ /* 0x000ee80000100800 */
[----:B------:R-:W3:Y:S01]  /*8e960*/  LDL R6, [R1+0x1664] ;  /* 0x0016640001067983 */ /* 0x000ee20000100800 */
[----:B-1----:R-:W-:Y:S02]  /*8e970*/  PRMT R18, RZ, 0x7610, R18 ;  /* 0x00007610ff127816 */ /* 0x002fe40000000012 */
[----:B------:R-:W-:-:S04]  /*8e980*/  PRMT R19, RZ, 0x7610, R19 ;  /* 0x00007610ff137816 */ /* 0x000fc80000000013 */
[----:B------:R4:W3:Y:S02]  /*8e990*/  @!P4 LDG.E.U8 R18, desc[UR18][R20.64] ;  /* 0x000000121412c981 */ /* 0x0008e4000c1e1100 */
[----:B----4-:R-:W-:Y:S02]  /*8e9a0*/  @!P3 IMAD.MOV.U32 R20, RZ, RZ, R12 ;  /* 0x000000ffff14b224 */ /* 0x010fe400078e000c */
[----:B------:R-:W-:Y:S01]  /*8e9b0*/  @!P3 IMAD.MOV.U32 R21, RZ, RZ, R13 ;  /* 0x000000ffff15b224 */ /* 0x000fe200078e000d */
[----:B------:R-:W4:Y:S04]  /*8e9c0*/  LDL R12, [R1+0x1670] ;  /* 0x00167000010c7983 */ /* 0x000f280000100800 */
[----:B------:R-:W4:Y:S04]  /*8e9d0*/  LDL R13, [R1+0x166c] ;  /* 0x00166c00010d7983 */ /* 0x000f280000100800 */
[----:B------:R1:W4:Y:S01]  /*8e9e0*/  @!P3 LDG.E.U8 R19, desc[UR18][R20.64] ;  /* 0x000000121413b981 */ /* 0x000322000c1e1100 */
[----:B------:R-:W-:-:S02]  /*8e9f0*/  @!P4 IMAD.MOV.U32 R22, RZ, RZ, R2 ;  /* 0x000000ffff16c224 */ /* 0x000fc400078e0002 */
[----:B------:R-:W-:Y:S01]  /*8ea00*/  @!P4 IMAD.MOV.U32 R23, RZ, RZ, R4 ;  /* 0x000000ffff17c224 */ /* 0x000fe200078e0004 */
[----:B------:R-:W4:Y:S04]  /*8ea10*/  LDL R2, [R1+0x1528] ;  /* 0x0015280001027983 */ /* 0x000f280000100800 */
[----:B------:R-:W4:Y:S01]  /*8ea20*/  LDL R4, [R1+0x1524] ;  /* 0x0015240001047983 */ /* 0x000f220000100800 */
[----:B-1----:R-:W-:Y:S02]  /*8ea30*/  PRMT R20, RZ, 0x7610, R20 ;  /* 0x00007610ff147816 */ /* 0x002fe40000000014 */
[----:B------:R-:W-:-:S04]  /*8ea40*/  PRMT R21, RZ, 0x7610, R21 ;  /* 0x00007610ff157816 */ /* 0x000fc80000000015 */
[----:B------:R1:W4:Y:S02]  /*8ea50*/  @!P4 LDG.E.U8 R20, desc[UR18][R22.64] ;  /* 0x000000121614c981 */ /* 0x000324000c1e1100 */
[----:B-1----:R-:W-:Y:S02]  /*8ea60*/  @!P3 IMAD.MOV.U32 R22, RZ, RZ, R14 ;  /* 0x000000ffff16b224 */ /* 0x002fe400078e000e */
[----:B------:R-:W-:Y:S01]  /*8ea70*/  @!P3 IMAD.MOV.U32 R23, RZ, RZ, R15 ;  /* 0x000000ffff17b224 */ /* 0x000fe200078e000f */
[----:B------:R-:W4:Y:S04]  /*8ea80*/  LDL R14, [R1+0x1520] ;  /* 0x00152000010e7983 */ /* 0x000f280000100800 */
[----:B------:R-:W4:Y:S04]  /*8ea90*/  LDL R15, [R1+0x151c] ;  /* 0x00151c00010f7983 */ /* 0x000f280000100800 */
[----:B------:R1:W4:Y:S02]  /*8eaa0*/  @!P3 LDG.E.U8 R21, desc[UR18][R22.64] ;  /* 0x000000121615b981 */ /* 0x000324000c1e1100 */
[----:B-1----:R-:W-:Y:S01]  /*8eab0*/  PRMT R22, RZ, 0x7610, R22 ;  /* 0x00007610ff167816 */ /* 0x002fe20000000016 */
        /* <DEDUP_REMOVED lines=9> */
[----:B------:R-:W-:-:S06]  /*8eb50*/  PRMT R23, RZ, 0x7610, R23 ;  /* 0x00007610ff177816 */ /* 0x000fcc0000000017 */
[----:B------:R1:W3:Y:S02]  /*8eb60*/  @!P3 LDG.E.U8 R23, desc[UR18][R24.64] ;  /* 0x000000121817b981 */ /* 0x0002e4000c1e1100 */
[----:B-1----:R-:W-:Y:S02]  /*8eb70*/  PRMT R24, RZ, 0x7610, R24 ;  /* 0x00007610ff187816 */ /* 0x002fe40000000018 */
[----:B------:R-:W-:Y:S01]  /*8eb80*/  PRMT R25, RZ, 0x7610, R25 ;  /* 0x00007610ff197816 */ /* 0x000fe20000000019 */
[----:B------:R-:W-:Y:S02]  /*8eb90*/  @!P4 IMAD.MOV.U32 R26, RZ, RZ, R8 ;  /* 0x000000ffff1ac224 */ /* 0x000fe400078e0008 */
[----:B------:R-:W-:Y:S01]  /*8eba0*/  @!P4 IMAD.MOV.U32 R27, RZ, RZ, R9 ;  /* 0x000000ffff1bc224 */ /* 0x000fe200078e0009 */
[----:B------:R-:W3:Y:S04]  /*8ebb0*/  LDL R8, [R1+0x14f0] ;  /* 0x0014f00001087983 */ /* 0x000ee80000100800 */
[----:B------:R-:W3:Y:S04]  /*8ebc0*/  LDL R9, [R1+0x14ec] ;  /* 0x0014ec0001097983 */ /* 0x000ee80000100800 */
[----:B------:R1:W3:Y:S02]  /*8ebd0*/  @!P4 LDG.E.U8 R24, desc[UR18][R26.64] ;  /* 0x000000121a18c981 */ /* 0x0002e4000c1e1100 */
[----:B-1----:R-:W-:-:S02]  /*8ebe0*/  @!P3 IMAD.MOV.U32 R26, RZ, RZ, R5 ;  /* 0x000000ffff1ab224 */ /* 0x002fc400078e0005 */
[----:B------:R-:W-:Y:S01]  /*8ebf0*/  @!P3 IMAD.MOV.U32 R27, RZ, RZ, R6 ;  /* 0x000000ffff1bb224 */ /* 0x000fe200078e0006 */
[----:B------:R-:W3:Y:S04]  /*8ec00*/  LDL R5, [R1+0x14b8] ;  /* 0x0014b80001057983 */ /* 0x000ee80000100800 */
[----:B------:R-:W3:Y:S04]  /*8ec10*/  LDL R6, [R1+0x14b4] ;  /* 0x0014b40001067983 */ /* 0x000ee80000100800 */
[----:B------:R1:W3:Y:S02]  /*8ec20*/  @!P3 LDG.E.U8 R25, desc[UR18][R26.64] ;  /* 0x000000121a19b981 */ /* 0x0002e4000c1e1100 */
[----:B-1----:R-:W-:Y:S01]  /*8ec30*/  PRMT R26, RZ, 0x7610, R26 ;  /* 0x00007610ff1a7816 */ /* 0x002fe2000000001a */
[----:B----4-:R-:W-:-:S02]  /*8ec40*/  @!P4 IMAD.MOV.U32 R28, RZ, RZ, R12 ;  /* 0x000000ffff1cc224 */ /* 0x010fc400078e000c */
[----:B------:R-:W-:Y:S01]  /*8ec50*/  @!P4 IMAD.MOV.U32 R29, RZ, RZ, R13 ;  /* 0x000000ffff1dc224 */ /* 0x000fe200078e000d */
[----:B------:R-:W-:Y:S01]  /*8ec60*/  PRMT R27, RZ, 0x7610, R27 ;  /* 0x00007610ff1b7816 */ /* 0x000fe2000000001b */
[----:B------:R-:W4:Y:S04]  /*8ec70*/  LDL R13, [R1+0x14ac] ;  /* 0x0014ac00010d7983 */ /* 0x000f280000100800 */
[----:B------:R1:W4:Y:S04]  /*8ec80*/  @!P4 LDG.E.U8 R26, desc[UR18][R28.64] ;  /* 0x000000121c1ac981 */ /* 0x000328000c1e1100 */
[----:B------:R-:W4:Y:S01]  /*8ec90*/  LDL R12, [R1+0x14b0] ;  /* 0x0014b000010c7983 */ /* 0x000f220000100800 */
[----:B-1----:R-:W-:-:S02]  /*8eca0*/  @!P3 IMAD.MOV.U32 R28, RZ, RZ, R2 ;  /* 0x000000ffff1cb224 */ /* 0x002fc400078e0002 */
[----:B------:R-:W-:Y:S01]  /*8ecb0*/  @!P3 IMAD.MOV.U32 R29, RZ, RZ, R4 ;  /* 0x000000ffff1db224 */ /* 0x000fe200078e0004 */
[----:B------:R-:W4:Y:S04]  /*8ecc0*/  LDL R2, [R1+0x1478] ;  /* 0x0014780001027983 */ /* 0x000f280000100800 */
[----:B------:R-:W4:Y:S04]  /*8ecd0*/  LDL R4, [R1+0x1474] ;  /* 0x0014740001047983 */ /* 0x000f280000100800 */
[----:B------:R1:W4:Y:S02]  /*8ece0*/  @!P3 LDG.E.U8 R27, desc[UR18][R28.64] ;  /* 0x000000121c1bb981 */ /* 0x000324000c1e1100 */
[----:B-1----:R-:W-:Y:S01]  /*8ecf0*/  PRMT R28, RZ, 0x7610, R28 ;  /* 0x00007610ff1c7816 */ /* 0x002fe2000000001c */
[----:B------:R-:W-:-:S02]  /*8ed00*/  @!P4 IMAD.MOV.U32 R30, RZ, RZ, R14 ;  /* 0x000000ffff1ec224 */ /* 0x000fc400078e000e */
[----:B------:R-:W-:-:S05]  /*8ed10*/  @!P4 IMAD.MOV.U32 R31, RZ, RZ, R15 ;  /* 0x000000ffff1fc224 */ /* 0x000fca00078e000f */
[----:B------:R2:W4:Y:S02]  /*8ed20*/  @!P4 LDG.E.U8 R28, desc[UR18][R30.64] ;  /* 0x000000121e1cc981 */ /* 0x000524000c1e1100 */
[----:B--2---:R-:W-:Y:S02]  /*8ed30*/  @!P3 IMAD.MOV.U32 R31, RZ, RZ, R11 ;  /* 0x000000ffff1fb224 */ /* 0x004fe400078e000b */
        /* <DEDUP_REMOVED lines=16> */
[----:B------:R1:W3:Y:S02]  /*8ee40*/  @!P4 LDG.E.U8 R31, desc[UR18][R32.64] ;  /* 0x00000012201fc981 */ /* 0x0002e4000c1e1100 */
[----:B-1----:R-:W-:Y:S01]  /*8ee50*/  PRMT R32, RZ, 0x7610, R32 ;  /* 0x00007610ff207816 */ /* 0x002fe20000000020 */
[----:B------:R-:W-:-:S02]  /*8ee60*/  @!P3 IMAD.MOV.U32 R34, RZ, RZ, R5 ;  /* 0x000000ffff22b224 */ /* 0x000fc400078e0005 */
[----:B------:R-:W-:Y:S01]  /*8ee70*/  @!P3 IMAD.MOV.U32 R35, RZ, RZ, R6 ;  /* 0x000000ffff23b224 */ /* 0x000fe200078e0006 */
[----:B------:R-:W-:Y:S01]  /*8ee80*/  PRMT R33, RZ, 0x7610, R33 ;  /* 0x00007610ff217816 */ /* 0x000fe20000000021 */
[----:B------:R-:W3:Y:S04]  /*8ee90*/  LDL R6, [R1+0x150c] ;  /* 0x00150c0001067983 */ /* 0x000ee80000100800 */
[----:B------:R4:W3:Y:S04]  /*8eea0*/  @!P3 LDG.E.U8 R32, desc[UR18][R34.64] ;  /* 0x000000122220b981 */ /* 0x0008e8000c1e1100 */
[----:B------:R-:W3:Y:S01]  /*8eeb0*/  LDL R5, [R1+0x1510] ;  /* 0x0015100001057983 */ /* 0x000ee20000100800 */
[----:B----4-:R-:W-:-:S02]  /*8eec0*/  @!P4 IMAD.MOV.U32 R35, RZ, RZ, R13 ;  /* 0x000000ffff23c224 */ /* 0x010fc400078e000d */
[----:B------:R-:W-:-:S05]  /*8eed0*/  @!P4 IMAD.MOV.U32 R34, RZ, RZ, R12 ;  /* 0x000000ffff22c224 */ /* 0x000fca00078e000c */
[----:B------:R1:W4:Y:S01]  /*8eee0*/  @!P4 LDG.E.U8 R33, desc[UR18][R34.64] ;  /* 0x000000122221c981 */ /* 0x000322000c1e1100 */
[----:B------:R-:W-:Y:S02]  /*8eef0*/  @!P3 IMAD.MOV.U32 R36, RZ, RZ, R2 ;  /* 0x000000ffff24b224 */ /* 0x000fe400078e0002 */
[----:B------:R-:W-:Y:S01]  /*8ef00*/  @!P3 IMAD.MOV.U32 R37, RZ, RZ, R4 ;  /* 0x000000ffff25b224 */ /* 0x000fe200078e0004 */
[----:B------:R-:W4:Y:S04]  /*8ef10*/  LDL R2, [R1+0x1688] ;  /* 0x0016880001027983 */ /* 0x000f280000100800 */
[----:B------:R-:W4:Y:S01]  /*8ef20*/  LDL R4, [R1+0x1684] ;  /* 0x0016840001047983 */ /* 0x000f220000100800 */
[----:B-1----:R-:W-:-:S06]  /*8ef30*/  PRMT R34, RZ, 0x7610, R34 ;  /* 0x00007610ff227816 */ /* 0x002fcc0000000022 */
        /* <DEDUP_REMOVED lines=27> */
[----:B------:R-:W-:Y:S01]  /*8f0f0*/  @!P3 IMAD.MOV.U32 R41, RZ, RZ, R4 ;  /* 0x000000ffff29b224 */ /* 0x000fe200078e0004 */
[----:B------:R-:W4:Y:S04]  /*8f100*/  LDL R2, [R1+0x1720] ;  /* 0x0017200001027983 */ /* 0x000f280000100800 */
[----:B------:R-:W4:Y:S04]  /*8f110*/  LDL R4, [R1+0x171c] ;  /* 0x00171c0001047983 */ /* 0x000f280000100800 */
[----:B------:R1:W4:Y:S02]  /*8f120*/  @!P3 LDG.E.U8 R39, desc[UR18][R40.64] ;  /* 0x000000122827b981 */ /* 0x000324000c1e1100 */
[----:B-1----:R-:W-:Y:S01]  /*8f130*/  PRMT R40, RZ, 0x7610, R40 ;  /* 0x00007610ff287816 */ /* 0x002fe20000000028 */
[----:B--2---:R-:W-:-:S02]  /*8f140*/  @!P3 IMAD.MOV.U32 R43, RZ, RZ, R11 ;  /* 0x000000ffff2bb224 */ /* 0x004fc400078e000b */
[----:B---3--:R-:W-:Y:S01]  /*8f150*/  @!P3 IMAD.MOV.U32 R42, RZ, RZ, R10 ;  /* 0x000000ffff2ab224 */ /* 0x008fe200078e000a */
[----:B------:R-:W-:Y:S02]  /*8f160*/  PRMT R41, RZ, 0x7610, R41 ;  /* 0x00007610ff297816 */ /* 0x000fe40000000029 */
[----:B------:R-:W-:Y:S02]  /*8f170*/  PRMT R49, RZ, 0x7610, R49 ;  /* 0x00007610ff317816 */ /* 0x000fe40000000031 */
[----:B------:R-:W-:Y:S02]  /*8f180*/  PRMT R51, RZ, 0x7610, R51 ;  /* 0x00007610ff337816 */ /* 0x000fe40000000033 */
[----:B------:R-:W-:Y:S01]  /*8f190*/  PRMT R53, RZ, 0x7610, R53 ;  /* 0x00007610ff357816 */ /* 0x000fe20000000035 */
[----:B------:R1:W2:Y:S01]  /*8f1a0*/  @!P3 LDG.E.U8 R40, desc[UR18][R42.64] ;  /* 0x000000122a28b981 */ /* 0x0002a2000c1e1100 */
        /* <DEDUP_REMOVED lines=8> */
[----:B------:R-:W-:Y:S01]  /*8f230*/  PRMT R71, RZ, 0x7610, R71 ;  /* 0x00007610ff477816 */ /* 0x000fe20000000047 */
[----:B------:R-:W3:Y:S04]  /*8f240*/  LDL R11, [R1+0x148c] ;  /* 0x00148c00010b7983 */ /* 0x000ee80000100800 */
[----:B------:R-:W2:Y:S01]  /*8f250*/  LDL R10, [R1+0x1490] ;  /* 0x00149000010a7983 */ /* 0x000ea20000100800 */
[----:B-1----:R-:W-:-:S03]  /*8f260*/  @!P4 IMAD.MOV.U32 R43, RZ, RZ, R3 ;  /* 0x000000ffff2bc224 */ /* 0x002fc600078e0003 */
[----:B------:R-:W2:Y:S01]  /*8f270*/  LDL R3, [R1+0x1724] ;  /* 0x0017240001037983 */ /* 0x000ea20000100800 */
[----:B------:R-:W-:-:S03]  /*8f280*/  @!P4 IMAD.MOV.U32 R42, RZ, RZ, R0 ;  /* 0x000000ffff2ac224 */ /* 0x000fc600078e0000 */
[----:B------:R-:W3:Y:S04]  /*8f290*/  LDL R0, [R1+0x1728] ;  /* 0x0017280001007983 */ /* 0x000ee80000100800 */
        /* <DEDUP_REMOVED lines=16> */
[----:B------:R-:W4:Y:S04]  /*8f3a0*/  LDL R2, [R1+0x14e0] ;  /* 0x0014e00001027983 */ /* 0x000f280000100800 */
[----:B------:R-:W4:Y:S04]  /*8f3b0*/  LDL R4, [R1+0x14dc] ;  /* 0x0014dc0001047983 */ /* 0x000f280000100800 */
[----:B------:R2:W4:Y:S02]  /*8f3c0*/  @!P3 LDG.E.U8 R44, desc[UR18][R46.64] ;  /* 0x000000122e2cb981 */ /* 0x000524000c1e1100 */
[----:B--2---:R-:W-:-:S02]  /*8f3d0*/  @!P4 IMAD.MOV.U32 R47, RZ, RZ, R3 ;  /* 0x000000ffff2fc224 */ /* 0x004fc400078e0003 */
[----:B------:R-:W2:Y:S01]  /*8f3e0*/  LDL R3, [R1+0x16b4] ;  /* 0x0016b40001037983 */ /* 0x000ea20000100800 */
[----:B---3--:R-:W-:-:S03]  /*8f3f0*/  @!P4 IMAD.MOV.U32 R46, RZ, RZ, R0 ;  /* 0x000000ffff2ec224 */ /* 0x008fc600078e0000 */
[----:B------:R-:W3:Y:S01]  /*8f400*/  LDL R0, [R1+0x16b8] ;  /* 0x0016b80001007983 */ /* 0x000ee20000100800 */
[----:B------:R-:W-:-:S06]  /*8f410*/  PRMT R45, RZ, 0x7610, R45 ;  /* 0x00007610ff2d7816 */ /* 0x000fcc000000002d */
[----:B------:R1:W3:Y:S02]  /*8f420*/  @!P4 LDG.E.U8 R45, desc[UR18][R46.64] ;  /* 0x000000122e2dc981 */ /* 0x0002e4000c1e1100 */
[----:B-1----:R-:W-:Y:S02]  /*8f430*/  @!P4 IMAD.MOV.U32 R46, RZ, RZ, R8 ;  /* 0x000000ffff2ec224 */ /* 0x002fe400078e0008 */
        /* <DEDUP_REMOVED lines=17> */
[----:B------:R-:W3:Y:S04]  /*8f550*/  LDL R0, [R1+0x14a8] ;  /* 0x0014a80001007983 */ /* 0x000ee80000100800 */
        /* <DEDUP_REMOVED lines=40> */
[----:B------:R-:W-:-:S03]  /*8f7e0*/  PRMT R73, RZ, 0x7610, R73 ;  /* 0x00007610ff497816 */ /* 0x000fc60000000049 */
[----:B------:R1:W3:Y:S01]  /*8f7f0*/  @!P3 LDG.E.U8 R71, desc[UR18][R46.64] ;  /* 0x000000122e47b981 */ /* 0x0002e2000c1e1100 */
[----:B------:R-:W-:Y:S02]  /*8f800*/  PRMT R75, RZ, 0x7610, R75 ;  /* 0x00007610ff4b7816 */ /* 0x000fe4000000004b */
[----:B------:R-:W-:Y:S01]  /*8f810*/  PRMT R77, RZ, 0x7610, R77 ;  /* 0x00007610ff4d7816 */ /* 0x000fe2000000004d */
        /* <DEDUP_REMOVED lines=19> */
[----:B------:R-:W-:Y:S02]  /*8f950*/  PRMT R79, RZ, 0x7610, R79 ;  /* 0x00007610ff4f7816 */ /* 0x000fe4000000004f */
        /* <DEDUP_REMOVED lines=8> */
[----:B------:R1:W3:Y:S02]  /*8f9e0*/  @!P4 LDG.E.U8 R81, desc[UR18][R46.64] ;  /* 0x000000122e51c981 */ /* 0x0002e4000c1e1100 */
[----:B-1----:R-:W-:-:S02]  /*8f9f0*/  @!P3 IMAD.MOV.U32 R46, RZ, RZ, R8 ;  /* 0x000000ffff2eb224 */ /* 0x002fc400078e0008 */
[----:B------:R-:W-:-:S05]  /*8fa00*/  @!P3 IMAD.MOV.U32 R47, RZ, RZ, R9 ;  /* 0x000000ffff2fb224 */ /* 0x000fca00078e0009 */
[----:B------:R1:W3:Y:S02]  /*8fa10*/  @!P3 LDG.E.U8 R83, desc[UR18][R46.64] ;  /* 0x000000122e53b981 */ /* 0x0002e4000c1e1100 */
[----:B-1----:R-:W-:Y:S02]  /*8fa20*/  @!P4 IMAD.MOV.U32 R47, RZ, RZ, R6 ;  /* 0x000000ffff2fc224 */ /* 0x002fe400078e0006 */
[----:B------:R-:W-:-:S05]  /*8fa30*/  @!P4 IMAD.MOV.U32 R46, RZ, RZ, R5 ;  /* 0x000000ffff2ec224 */ /* 0x000fca00078e0005 */
[----:B------:R4:W3:Y:S02]  /*8fa40*/  @!P4 LDG.E.U8 R85, desc[UR18][R46.64] ;  /* 0x000000122e55c981 */ /* 0x0008e4000c1e1100 */
[----:B----4-:R-:W-:Y:S02]  /*8fa50*/  @!P3 IMAD.MOV.U32 R46, RZ, RZ, R2 ;  /* 0x000000ffff2eb224 */ /* 0x010fe400078e0002 */
[----:B------:R-:W-:Y:S01]  /*8fa60*/  @!P3 IMAD.MOV.U32 R47, RZ, RZ, R4 ;  /* 0x000000ffff2fb224 */ /* 0x000fe200078e0004 */
[----:B------:R-:W4:Y:S04]  /*8fa70*/  LDL R2, [R1+0x7f8] ;  /* 0x0007f80001027983 */ /* 0x000f280000100800 */
[----:B------:R-:W4:Y:S04]  /*8fa80*/  LDL R4, [R1+0x7f4] ;  /* 0x0007f40001047983 */ /* 0x000f280000100800 */
[----:B------:R2:W4:Y:S02]  /*8fa90*/  @!P3 LDG.E.U8 R87, desc[UR18][R46.64] ;  /* 0x000000122e57b981 */ /* 0x000524000c1e1100 */
[----:B--2---:R-:W-:-:S02]  /*8faa0*/  @!P4 IMAD.MOV.U32 R47, RZ, RZ, R3 ;  /* 0x000000ffff2fc224 */ /* 0x004fc400078e0003 */
[----:B------:R-:W2:Y:S04]  /*8fab0*/  LDL R3, [R1+0x800] ;  /* 0x0008000001037983 */ /* 0x000ea80000100800 */
[----:B0-----:R-:W2:Y:S04]  /*8fac0*/  LDL.LU R78, [R1+0x268] ;  /* 0x00026800014e7983 */ /* 0x001ea80000300800 */
[----:B------:R-:W2:Y:S04]  /*8fad0*/  LDL.LU R80, [R1+0x264] ;  /* 0x0002640001507983 */ /* 0x000ea80000300800 */
[----:B------:R-:W2:Y:S04]  /*8fae0*/  LDL.LU R82, [R1+0x2a0] ;  /* 0x0002a00001527983 */ /* 0x000ea80000300800 */
[----:B------:R-:W2:Y:S04]  /*8faf0*/  LDL.LU R84, [R1+0x29c] ;  /* 0x00029c0001547983 */ /* 0x000ea80000300800 */
[----:B------:R-:W2:Y:S04]  /*8fb00*/  LDL.LU R86, [R1+0x2d8] ;  /* 0x0002d80001567983 */ /* 0x000ea80000300800 */
[----:B------:R-:W2:Y:S04]  /*8fb10*/  LDL.LU R88, [R1+0x2d4] ;  /* 0x0002d40001587983 */ /* 0x000ea80000300800 */
[----:B------:R-:W2:Y:S01]  /*8fb20*/  LDL.LU R90, [R1+0x310] ;  /* 0x00031000015a7983 */ /* 0x000ea20000300800 */
[----:B---3--:R-:W-:-:S03]  /*8fb30*/  @!P4 IMAD.MOV.U32 R46, RZ, RZ, R0 ;  /* 0x000000ffff2ec224 */ /* 0x008fc600078e0000 */
[----:B------:R-:W3:Y:S04]  /*8fb40*/  LDL.LU R92, [R1+0x30c] ;  /* 0x00030c00015c7983 */ /* 0x000ee80000300800 */
[----:B------:R-:W3:Y:S04]  /*8fb50*/  LDL.LU R0, [R1+0x348] ;  /* 0x0003480001007983 */ /* 0x000ee80000300800 */
[----:B------:R-:W3:Y:S04]  /*8fb60*/  LDL.LU R10, [R1+0x344] ;  /* 0x00034400010a7983 */ /* 0x000ee80000300800 */
[----:B------:R-:W3:Y:S04]  /*8fb70*/  LDL.LU R9, [R1+0x380] ;  /* 0x0003800001097983 */ /* 0x000ee80000300800 */
[----:B------:R-:W3:Y:S04]  /*8fb80*/  LDL.LU R12, [R1+0x37c] ;  /* 0x00037c00010c7983 */ /* 0x000ee80000300800 */
[----:B------:R-:W3:Y:S01]  /*8fb90*/  LDL.LU R8, [R1+0x1d0] ;  /* 0x0001d00001087983 */ /* 0x000ee20000300800 */
[----:B------:R-:W0:Y:S01]  /*8fba0*/  S2R R7, SR_TID.X ;  /* 0x0000000000077919 */ /* 0x000e220000002100 */
[----:B------:R-:W-:-:S02]  /*8fbb0*/  PRMT R89, RZ, 0x7610, R89 ;  /* 0x00007610ff597816 */ /* 0x000fc40000000059 */
[----:B------:R-:W-:-:S04]  /*8fbc0*/  PRMT R91, RZ, 0x7610, R91 ;  /* 0x00007610ff5b7816 */ /* 0x000fc8000000005b */
[----:B------:R4:W3:Y:S01]  /*8fbd0*/  @!P4 LDG.E.U8 R89, desc[UR18][R46.64] ;  /* 0x000000122e59c981 */ /* 0x0008e2000c1e1100 */
[----:B------:R-:W-:Y:S02]  /*8fbe0*/  PRMT R93, RZ, 0x7610, R93 ;  /* 0x00007610ff5d7816 */ /* 0x000fe4000000005d */
[----:B0-----:R-:W-:-:S04]  /*8fbf0*/  LOP3.LUT R7, R7, 0x7f, RZ, 0xc0, !PT ;  /* 0x0000007f07077812 */ /* 0x001fc800078ec0ff */
[----:B------:R-:W-:Y:S01]  /*8fc00*/  LOP3.LUT R7, R7, 0x10, RZ, 0x3c, !PT ;  /* 0x0000001007077812 */ /* 0x000fe200078e3cff */
[----:B----4-:R-:W-:Y:S02]  /*8fc10*/  @!P4 IMAD.MOV.U32 R46, RZ, RZ, R2 ;  /* 0x000000ffff2ec224 */ /* 0x010fe400078e0002 */
[----:B------:R-:W-:Y:S02]  /*8fc20*/  @!P4 IMAD.MOV.U32 R47, RZ, RZ, R4 ;  /* 0x000000ffff2fc224 */ /* 0x000fe400078e0004 */
[----:B------:R-:W4:Y:S04]  /*8fc30*/  LDL.LU R4, [R1+0x84] ;  /* 0x0000840001047983 */ /* 0x000f280000300800 */
[----:B------:R-:W4:Y:S04]  /*8fc40*/  LDL.LU R6, [R1+0xb8] ;  /* 0x0000b80001067983 */ /* 0x000f280000300800 */
[----:B------:R-:W4:Y:S04]  /*8fc50*/  LDL.LU R5, [R1+0xbc] ;  /* 0x0000bc0001057983 */ /* 0x000f280000300800 */
[----:B------:R0:W4:Y:S04]  /*8fc60*/  @!P4 LDG.E.U8 R91, desc[UR18][R46.64] ;  /* 0x000000122e5bc981 */ /* 0x000128000c1e1100 */
[----:B------:R-:W4:Y:S04]  /*8fc70*/  LDL.LU R2, [R1+0xf4] ;  /* 0x0000f40001027983 */ /* 0x000f280000300800 */
[----:B------:R-:W4:Y:S04]  /*8fc80*/  LDL.LU R15, [R1+0x128] ;  /* 0x00012800010f7983 */ /* 0x000f280000300800 */
[----:B------:R-:W4:Y:S04]  /*8fc90*/  LDL.LU R13, [R1+0x12c] ;  /* 0x00012c00010d7983 */ /* 0x000f280000300800 */
[----:B------:R-:W4:Y:S01]  /*8fca0*/  LDL.LU R14, [R1+0x160] ;  /* 0x00016000010e7983 */ /* 0x000f220000300800 */
[----:B0-----:R-:W-:-:S02]  /*8fcb0*/  @!P3 IMAD.MOV.U32 R47, RZ, RZ, R11 ;  /* 0x000000ffff2fb224 */ /* 0x001fc400078e000b */
[----:B--2---:R-:W-:Y:S02]  /*8fcc0*/  @!P3 IMAD.MOV.U32 R46, RZ, RZ, R3 ;  /* 0x000000ffff2eb224 */ /* 0x004fe400078e0003 */
[----:B------:R-:W2:Y:S04]  /*8fcd0*/  LDL.LU R3, [R1+0x164] ;  /* 0x0001640001037983 */ /* 0x000ea80000300800 */
[----:B------:R-:W2:Y:S04]  /*8fce0*/  LDL.LU R11, [R1+0x19c] ;  /* 0x00019c00010b7983 */ /* 0x000ea80000300800 */
[----:B------:R-:W2:Y:S04]  /*8fcf0*/  @!P3 LDG.E.U8 R93, desc[UR18][R46.64] ;  /* 0x000000122e5db981 */ /* 0x000ea8000c1e1100 */
[----:B------:R0:W-:Y:S04]  /*8fd00*/  STS.U8 [R7+UR5+0x33c80], R78 ;  /* 0x033c804e07007988 */ /* 0x0001e80008000005 */
[----:B------:R1:W-:Y:S04]  /*8fd10*/  STS.U8 [R7+UR5+0x3bc80], R80 ;  /* 0x03bc805007007988 */ /* 0x0003e80008000005 */
[----:B------:R0:W-:Y:S04]  /*8fd20*/  STS.U8 [R7+UR5+0x33880], R82 ;  /* 0x0338805207007988 */ /* 0x0001e80008000005 */
[----:B------:R0:W-:Y:S04]  /*8fd30*/  STS.U8 [R7+UR5+0x3b880], R84 ;  /* 0x03b8805407007988 */ /* 0x0001e80008000005 */
[----:B------:R0:W-:Y:S04]  /*8fd40*/  STS.U8 [R7+UR5+0x33480], R86 ;  /* 0x0334805607007988 */ /* 0x0001e80008000005 */
[----:B------:R-:W2:Y:S04]  /*8fd50*/  LDL.LU R46, [R1+0x4c] ;  /* 0x00004c00012e7983 */ /* 0x000ea80000300800 */
[----:B------:R-:W2:Y:S04]  /*8fd60*/  LDL.LU R47, [R1+0x80] ;  /* 0x00008000012f7983 */ /* 0x000ea80000300800 */
[----:B0-----:R-:W2:Y:S04]  /*8fd70*/  LDL.LU R78, [R1+0x27d8] ;  /* 0x0027d800014e7983 */ /* 0x001ea80000300800 */
[----:B-1----:R-:W2:Y:S04]  /*8fd80*/  LDL.LU R80, [R1+0x27d4] ;  /* 0x0027d40001507983 */ /* 0x002ea80000300800 */
[----:B------:R-:W2:Y:S04]  /*8fd90*/  LDL.LU R82, [R1+0x27d0] ;  /* 0x0027d00001527983 */ /* 0x000ea80000300800 */
[----:B------:R-:W2:Y:S04]  /*8fda0*/  LDL.LU R84, [R1+0x27cc] ;  /* 0x0027cc0001547983 */ /* 0x000ea80000300800 */
[----:B------:R-:W2:Y:S04]  /*8fdb0*/  LDL.LU R86, [R1+0x27c8] ;  /* 0x0027c80001567983 */ /* 0x000ea80000300800 */
[----:B------:R0:W-:Y:S04]  /*8fdc0*/  STS.U8 [R7+UR5+0x3b480], R88 ;  /* 0x03b4805807007988 */ /* 0x0001e80008000005 */
[----:B------:R1:W-:Y:S04]  /*8fdd0*/  STS.U8 [R7+UR5+0x33080], R90 ;  /* 0x0330805a07007988 */ /* 0x0003e80008000005 */
[----:B---3--:R3:W-:Y:S04]  /*8fde0*/  STS.U8 [R7+UR5+0x3b080], R92 ;  /* 0x03b0805c07007988 */ /* 0x0087e80008000005 */
[----:B------:R0:W-:Y:S04]  /*8fdf0*/  STS.U8 [R7+UR5+0x32c80], R0 ;  /* 0x032c800007007988 */ /* 0x0001e80008000005 */
[----:B------:R1:W-:Y:S04]  /*8fe00*/  STS.U8 [R7+UR5+0x3ac80], R10 ;  /* 0x03ac800a07007988 */ /* 0x0003e80008000005 */
[----:B------:R3:W-:Y:S04]  /*8fe10*/  STS.U8 [R7+UR5+0x32880], R9 ;  /* 0x0328800907007988 */ /* 0x0007e80008000005 */
[----:B0-----:R-:W2:Y:S04]  /*8fe20*/  LDL.LU R88, [R1+0x27c4] ;  /* 0x0027c40001587983 */ /* 0x001ea80000300800 */
[----:B-1----:R-:W2:Y:S04]  /*8fe30*/  LDL.LU R90, [R1+0x27c0] ;  /* 0x0027c000015a7983 */ /* 0x002ea80000300800 */
[----:B---3--:R-:W3:Y:S04]  /*8fe40*/  LDL.LU R92, [R1+0x27bc] ;  /* 0x0027bc00015c7983 */ /* 0x008ee80000300800 */
[----:B------:R-:W2:Y:S04]  /*8fe50*/  LDL.LU R0, [R1+0x27b8] ;  /* 0x0027b80001007983 */ /* 0x000ea80000300800 */
[----:B------:R-:W2:Y:S04]  /*8fe60*/  LDL.LU R10, [R1+0x27b4] ;  /* 0x0027b400010a7983 */ /* 0x000ea80000300800 */
[----:B------:R-:W2:Y:S04]  /*8fe70*/  LDL.LU R9, [R1+0x27b0] ;  /* 0x0027b00001097983 */ /* 0x000ea80000300800 */
[----:B------:R0:W-:Y:S04]  /*8fe80*/  STS.U8 [R7+UR5+0x3a880], R12 ;  /* 0x03a8800c07007988 */ /* 0x0001e80008000005 */
[----:B------:R1:W-:Y:S04]  /*8fe90*/  STS.U8 [R7+UR5+0x34880], R8 ;  /* 0x0348800807007988 */ /* 0x0003e80008000005 */
[----:B0-----:R-:W2:Y:S04]  /*8fea0*/  LDL.LU R12, [R1+0x27ac] ;  /* 0x0027ac00010c7983 */ /* 0x001ea80000300800 */
[----:B-1----:R-:W2:Y:S04]  /*8feb0*/  LDL.LU R8, [R1+0x27a8] ;  /* 0x0027a80001087983 */ /* 0x002ea80000300800 */
[----:B------:R0:W-:Y:S04]  /*8fec0*/  STS.U8 [R7+UR5+0x36c80], R76 ;  /* 0x036c804c07007988 */ /* 0x0001e80008000005 */
[----:B0-----:R-:W3:Y:S04]  /*8fed0*/  LDL.LU R76, [R1+0x48] ;  /* 0x00004800014c7983 */ /* 0x001ee80000300800 */
[----:B--2---:R0:W-:Y:S04]  /*8fee0*/  STS.U8 [R7+UR5+0x3e880], R8 ;  /* 0x03e8800807007988 */ /* 0x0041e80008000005 */
[----:B0-----:R-:W2:Y:S04]  /*8fef0*/  LDL.LU R8, [R1+0x27a4] ;  /* 0x0027a40001087983 */ /* 0x001ea80000300800 */
[----:B--2---:R0:W-:Y:S04]  /*8ff00*/  STS.U8 [R7+UR5+0x36880], R8 ;  /* 0x0368800807007988 */ /* 0x0041e80008000005 */
[----:B0-----:R-:W2:Y:S04]  /*8ff10*/  LDL.LU R8, [R1+0x27a0] ;  /* 0x0027a00001087983 */ /* 0x001ea80000300800 */
[----:B---3--:R-:W-:Y:S04]  /*8ff20*/  STS.U8 [R7+UR5+0x3e480], R76 ;  /* 0x03e4804c07007988 */ /* 0x008fe80008000005 */
[----:B------:R-:W-:Y:S04]  /*8ff30*/  STS.U8 [R7+UR5+0x36480], R46 ;  /* 0x0364802e07007988 */ /* 0x000fe80008000005 */
[----:B------:R-:W-:Y:S04]  /*8ff40*/  STS.U8 [R7+UR5+0x3e080], R47 ;  /* 0x03e0802f07007988 */ /* 0x000fe80008000005 */
        /* <DEDUP_REMOVED lines=34> */
[----:B------:R-:W-:Y:S04]  /*90170*/  STS.U8 [R7+UR5+0x37880], R21 ;  /* 0x0378801507007988 */ /* 0x000fe80008000005 */
[----:B------:R-:W-:Y:S04]  /*90180*/  STS.U8 [R7+UR5+0x3fc80], R24 ;  /* 0x03fc801807007988 */ /* 0x000fe80008000005 */
[----:B------:R-:W-:Y:S04]  /*90190*/  STS.U8 [R7+UR5+0x37c80], R23 ;  /* 0x037c801707007988 */ /* 0x000fe80008000005 */
[----:B0-----:R-:W4:Y:S04]  /*901a0*/  LDL.LU R22, [R1+0x3ac] ;  /* 0x0003ac0001167983 */ /* 0x001f280000300800 */
[----:B--2---:R0:W-:Y:S02]  /*901b0*/  STS.U8 [R7+UR5+0x3cc80], R8 ;  /* 0x03cc800807007988 */ /* 0x0041e40008000005 */
[----:B0-----:R-:W0:Y:S02]  /*901c0*/  S2R R8, SR_TID.X ;  /* 0x0000000000087919 */ /* 0x001e240000002100 */
[----:B0-----:R-:W-:-:S04]  /*901d0*/  LOP3.LUT R8, R8, 0x7f, RZ, 0xc0, !PT ;  /* 0x0000007f08087812 */ /* 0x001fc800078ec0ff */
[----:B------:R-:W-:-:S05]  /*901e0*/  LOP3.LUT R8, R8, 0x20, RZ, 0x3c, !PT ;  /* 0x0000002008087812 */ /* 0x000fca00078e3cff */
[----:B---3--:R0:W-:Y:S04]  /*901f0*/  STS.U8 [R8+UR5+0x32100], R19 ;  /* 0x0321001308007988 */ /* 0x0081e80008000005 */
        /* <DEDUP_REMOVED lines=8> */
[----:B---3--:R-:W3:Y:S04]  /*90280*/  LDL.LU R74, [R1+0x200] ;  /* 0x00020000014a7983 */ /* 0x008ee80000300800 */
[----:B------:R-:W3:Y:S04]  /*90290*/  LDL.LU R4, [R1+0x1fc] ;  /* 0x0001fc0001047983 */ /* 0x000ee80000300800 */
[----:B------:R-:W3:Y:S04]  /*902a0*/  LDL.LU R21, [R1+0x230] ;  /* 0x0002300001157983 */ /* 0x000ee80000300800 */
[----:B------:R0:W-:Y:S04]  /*902b0*/  STS.U8 [R8+UR5+0x39900], R76 ;  /* 0x0399004c08007988 */ /* 0x0001e80008000005 */
[----:B------:R-:W3:Y:S04]  /*902c0*/  LDL.LU R16, [R1+0x22c] ;  /* 0x00022c0001107983 */ /* 0x000ee80000300800 */
[----:B----4-:R1:W-:Y:S04]  /*902d0*/  STS.U8 [R8+UR5+0x31500], R46 ;  /* 0x0315002e08007988 */ /* 0x0103e80008000005 */
        /* <DEDUP_REMOVED lines=22> */
[----:B------:R0:W-:Y:S04]  /*90440*/  STS.U8 [R8+UR5+0x3a500], R22 ;  /* 0x03a5001608007988 */ /* 0x0001e80008000005 */
[----:B------:R-:W4:Y:S04]  /*90450*/  LDL.LU R24, [R1+0x40] ;  /* 0x0000400001187983 */ /* 0x000f280000300800 */
[----:B0-----:R-:W4:Y:S04]  /*90460*/  LDL.LU R22, [R1+0x44] ;  /* 0x0000440001167983 */ /* 0x001f280000300800 */
[----:B------:R-:W-:Y:S04]  /*90470*/  STS.U8 [R8+UR5+0x3e900], R9 ;  /* 0x03e9000908007988 */ /* 0x000fe80008000005 */
[----:B------:R0:W-:Y:S04]  /*90480*/  STS.U8 [R8+UR5+0x38100], R19 ;  /* 0x0381001308007988 */ /* 0x0001e80008000005 */
[----:B------:R1:W-:Y:S04]  /*90490*/  STS.U8 [R8+UR5+0x32500], R20 ;  /* 0x0325001408007988 */ /* 0x0003e80008000005 */
[----:B--2---:R2:W-:Y:S04]  /*904a0*/  STS.U8 [R8+UR5+0x3c900], R48 ;  /* 0x03c9003008007988 */ /* 0x0045e80008000005 */
[----:B---3--:R3:W-:Y:S04]  /*904b0*/  STS.U8 [R8+UR5+0x34500], R74 ;  /* 0x0345004a08007988 */ /* 0x0087e80008000005 */
[----:B------:R1:W-:Y:S04]  /*904c0*/  STS.U8 [R8+UR5+0x3c500], R4 ;  /* 0x03c5000408007988 */ /* 0x0003e80008000005 */
[----:B------:R2:W-:Y:S04]  /*904d0*/  STS.U8 [R8+UR5+0x34100], R21 ;  /* 0x0341001508007988 */ /* 0x0005e80008000005 */
[----:B0-----:R-:W4:Y:S04]  /*904e0*/  LDL.LU R19, [R1+0x78] ;  /* 0x0000780001137983 */ /* 0x001f280000300800 */
[----:B-1----:R-:W4:Y:S04]  /*904f0*/  LDL.LU R20, [R1+0xb0] ;  /* 0x0000b00001147983 */ /* 0x002f280000300800 */
[----:B--2---:R-:W2:Y:S04]  /*90500*/  LDL.LU R48, [R1+0xb4] ;  /* 0x0000b40001307983 */ /* 0x004ea80000300800 */
[----:B---3--:R-:W3:Y:S04]  /*90510*/  LDL.LU R74, [R1+0xe8] ;  /* 0x0000e800014a7983 */ /* 0x008ee80000300800 */
[----:B------:R-:W2:Y:S04]  /*90520*/  LDL.LU R4, [R1+0x2798] ;  /* 0x0027980001047983 */ /* 0x000ea80000300800 */
[----:B------:R0:W-:Y:S04]  /*90530*/  STS.U8 [R8+UR5+0x3c100], R16 ;  /* 0x03c1001008007988 */ /* 0x0001e80008000005 */
[----:B------:R-:W2:Y:S04]  /*90540*/  LDL.LU R21, [R1+0x120] ;  /* 0x0001200001157983 */ /* 0x000ea80000300800 */
[----:B------:R1:W-:Y:S04]  /*90550*/  STS.U8 [R8+UR5+0x33d00], R76 ;  /* 0x033d004c08007988 */ /* 0x0003e80008000005 */
[----:B------:R0:W-:Y:S04]  /*90560*/  STS.U8 [R8+UR5+0x3bd00], R46 ;  /* 0x03bd002e08007988 */ /* 0x0001e80008000005 */
[----:B----4-:R4:W-:Y:S04]  /*90570*/  STS.U8 [R8+UR5+0x33900], R47 ;  /* 0x0339002f08007988 */ /* 0x0109e80008000005 */
[----:B------:R1:W-:Y:S04]  /*90580*/  STS.U8 [R8+UR5+0x3b900], R6 ;  /* 0x03b9000608007988 */ /* 0x0003e80008000005 */
[----:B------:R4:W-:Y:S04]  /*90590*/  STS.U8 [R8+UR5+0x33500], R5 ;  /* 0x0335000508007988 */ /* 0x0009e80008000005 */
[----:B0-----:R-:W2:Y:S04]  /*905a0*/  LDL.LU R16, [R1+0x124] ;  /* 0x0001240001107983 */ /* 0x001ea80000300800 */
[----:B-1----:R-:W2:Y:S04]  /*905b0*/  LDL.LU R76, [R1+0x158] ;  /* 0x00015800014c7983 */ /* 0x002ea80000300800 */
[----:B------:R-:W2:Y:S04]  /*905c0*/  LDL.LU R46, [R1+0x15c] ;  /* 0x00015c00012e7983 */ /* 0x000ea80000300800 */
        /* <DEDUP_REMOVED lines=15> */
[----:B------:R-:W3:Y:S04]  /*906c0*/  LDL.LU R9, [R1+0x2774] ;  /* 0x0027740001097983 */ /* 0x000ee80000300800 */
[----:B------:R0:W-:Y:S04]  /*906d0*/  STS.U8 [R8+UR5+0x36900], R12 ;  /* 0x0369000c08007988 */ /* 0x0001e80008000005 */
[----:B0-----:R-:W4:Y:S04]  /*906e0*/  LDL.LU R12, [R1+0x2770] ;  /* 0x00277000010c7983 */ /* 0x001f280000300800 */
[----:B------:R-:W-:Y:S04]  /*906f0*/  STS.U8 [R8+UR5+0x36500], R22 ;  /* 0x0365001608007988 */ /* 0x000fe80008000005 */
[----:B--2---:R0:W-:Y:S04]  /*90700*/  STS.U8 [R8+UR5+0x36100], R11 ;  /* 0x0361000b08007988 */ /* 0x0041e80008000005 */
[----:B---3--:R1:W-:Y:S04]  /*90710*/  STS.U8 [R8+UR5+0x35900], R9 ;  /* 0x0359000908007988 */ /* 0x0083e80008000005 */
[----:B0-----:R-:W2:Y:S04]  /*90720*/  LDL.LU R11, [R1+0x276c] ;  /* 0x00276c00010b7983 */ /* 0x001ea80000300800 */
[----:B-1----:R-:W3:Y:S04]  /*90730*/  LDL.LU R9, [R1+0x2768] ;  /* 0x0027680001097983 */ /* 0x002ee80000300800 */
[----:B------:R0:W-:Y:S04]  /*90740*/  STS.U8 [R8+UR5+0x3e100], R19 ;  /* 0x03e1001308007988 */ /* 0x0001e80008000005 */
[----:B------:R-:W2:Y:S04]  /*90750*/  LDL.LU R22, [R1+0x3d4] ;  /* 0x0003d40001167983 */ /* 0x000ea80000300800 */
        /* <DEDUP_REMOVED lines=10> */
[----:B----4-:R-:W4:Y:S04]  /*90800*/  LDL.LU R76, [R1+0x464] ;  /* 0x00046400014c7983 */ /* 0x010f280000300800 */
[----:B------:R0:W-:Y:S04]  /*90810*/  STS.U8 [R8+UR5+0x35100], R46 ;  /* 0x0351002e08007988 */ /* 0x0001e80008000005 */
        /* <DEDUP_REMOVED lines=16> */
[----:B------:R1:W-:Y:S04]  /*90920*/  STS.U8 [R8+UR5+0x37d00], R34 ;  /* 0x037d002208007988 */ /* 0x0003e80008000005 */
[----:B------:R-:W-:Y:S04]  /*90930*/  STS.U8 [R8+UR5+0x3a900], R7 ;  /* 0x03a9000708007988 */ /* 0x000fe80008000005 */
[----:B------:R-:W-:Y:S04]  /*90940*/  STS.U8 [R8+UR5+0x3f500], R31 ;  /* 0x03f5001f08007988 */ /* 0x000fe80008000005 */
[----:B------:R-:W-:Y:S04]  /*90950*/  STS.U8 [R8+UR5+0x37500], R30 ;  /* 0x0375001e08007988 */ /* 0x000fe80008000005 */
[----:B------:R-:W-:Y:S04]  /*90960*/  STS.U8 [R8+UR5+0x3f900], R33 ;  /* 0x03f9002108007988 */ /* 0x000fe80008000005 */
[----:B------:R-:W-:Y:S04]  /*90970*/  STS.U8 [R8+UR5+0x37900], R32 ;  /* 0x0379002008007988 */ /* 0x000fe80008000005 */
[----:B------:R1:W-:Y:S04]  /*90980*/  STS.U8 [R8+UR5+0x3fd00], R35 ;  /* 0x03fd002308007988 */ /* 0x0003e80008000005 */
[----:B0-----:R-:W4:Y:S04]  /*90990*/  LDL.LU R17, [R1+0x3a4] ;  /* 0x0003a40001117983 */ /* 0x001f280000300800 */
[----:B-1----:R-:W4:Y:S04]  /*909a0*/  LDL.LU R34, [R1+0x524] ;  /* 0x0005240001227983 */ /* 0x002f280000300800 */
[----:B------:R-:W4:Y:S04]  /*909b0*/  LDL.LU R35, [R1+0x558] ;  /* 0x0005580001237983 */ /* 0x000f280000300800 */
[----:B---3--:R0:W-:Y:S02]  /*909c0*/  STS.U8 [R8+UR5+0x3cd00], R9 ;  /* 0x03cd000908007988 */ /* 0x0081e40008000005 */
[----:B0-----:R-:W0:Y:S02]  /*909d0*/  S2R R9, SR_TID.X ;  /* 0x0000000000097919 */ /* 0x001e240000002100 */
[----:B0-----:R-:W-:-:S04]  /*909e0*/  LOP3.LUT R9, R9, 0x7f, RZ, 0xc0, !PT ;  /* 0x0000007f09097812 */ /* 0x001fc800078ec0ff */
[----:B------:R-:W-:-:S05]  /*909f0*/  LOP3.LUT R9, R9, 0x30, RZ, 0x3c, !PT ;  /* 0x0000003009097812 */ /* 0x000fca00078e3cff */
[----:B--2---:R0:W-:Y:S04]  /*90a00*/  STS.U8 [R9+UR5+0x3a180], R22 ;  /* 0x03a1801609007988 */ /* 0x0041e80008000005 */
[----:B------:R1:W-:Y:S04]  /*90a10*/  STS.U8 [R9+UR5+0x31d80], R19 ;  /* 0x031d801309007988 */ /* 0x0003e80008000005 */
[----:B------:R2:W-:Y:S04]  /*90a20*/  STS.U8 [R9+UR5+0x39980], R74 ;  /* 0x0399804a09007988 */ /* 0x0005e80008000005 */
[----:B----4-:R3:W-:Y:S04]  /*90a30*/  STS.U8 [R9+UR5+0x39580], R76 ;  /* 0x0395804c09007988 */ /* 0x0107e80008000005 */
[----:B------:R4:W-:Y:S04]  /*90a40*/  STS.U8 [R9+UR5+0x39d80], R20 ;  /* 0x039d801409007988 */ /* 0x0009e80008000005 */
[----:B0-----:R-:W4:Y:S04]  /*90a50*/  LDL.LU R22, [R1+0x554] ;  /* 0x0005540001167983 */ /* 0x001f280000300800 */
[----:B-1----:R-:W4:Y:S04]  /*90a60*/  LDL.LU R19, [R1+0x3a8] ;  /* 0x0003a80001137983 */ /* 0x002f280000300800 */
[----:B--2---:R-:W2:Y:S04]  /*90a70*/  LDL.LU R74, [R1+0x1c0] ;  /* 0x0001c000014a7983 */ /* 0x004ea80000300800 */
[----:B---3--:R-:W3:Y:S04]  /*90a80*/  LDL.LU R76, [R1+0x1f8] ;  /* 0x0001f800014c7983 */ /* 0x008ee80000300800 */
[----:B------:R-:W3:Y:S04]  /*90a90*/  LDL.LU R32, [R1+0x1f4] ;  /* 0x0001f40001207983 */ /* 0x000ee80000300800 */
[----:B------:R-:W3:Y:S04]  /*90aa0*/  LDL.LU R33, [R1+0x228] ;  /* 0x0002280001217983 */ /* 0x000ee80000300800 */
[----:B------:R-:W3:Y:S04]  /*90ab0*/  LDL.LU R30, [R1+0x224] ;  /* 0x00022400011e7983 */ /* 0x000ee80000300800 */
[----:B------:R0:W-:Y:S04]  /*90ac0*/  STS.U8 [R9+UR5+0x31980], R48 ;  /* 0x0319803009007988 */ /* 0x0001e80008000005 */
[----:B----4-:R-:W4:Y:S04]  /*90ad0*/  LDL.LU R20, [R1+0x258] ;  /* 0x0002580001147983 */ /* 0x010f280000300800 */
        /* <DEDUP_REMOVED lines=22> */
[----:B------:R-:W-:Y:S04]  /*90c40*/  STS.U8 [R9+UR5+0x3e980], R0 ;  /* 0x03e9800009007988 */ /* 0x000fe80008000005 */
[----:B------:R-:W-:Y:S04]  /*90c50*/  STS.U8 [R9+UR5+0x36980], R10 ;  /* 0x0369800a09007988 */ /* 0x000fe80008000005 */
[----:B------:R0:W-:Y:S04]  /*90c60*/  STS.U8 [R9+UR5+0x38180], R22 ;  /* 0x0381801609007988 */ /* 0x0001e80008000005 */
[----:B------:R1:W-:Y:S04]  /*90c70*/  STS.U8 [R9+UR5+0x32580], R19 ;  /* 0x0325801309007988 */ /* 0x0003e80008000005 */
[----:B--2---:R2:W-:Y:S04]  /*90c80*/  STS.U8 [R9+UR5+0x3c980], R74 ;  /* 0x03c9804a09007988 */ /* 0x0045e80008000005 */
[----:B---3--:R3:W-:Y:S04]  /*90c90*/  STS.U8 [R9+UR5+0x34580], R76 ;  /* 0x0345804c09007988 */ /* 0x0087e80008000005 */
[----:B0-----:R-:W4:Y:S04]  /*90ca0*/  LDL.LU R22, [R1+0x70] ;  /* 0x0000700001167983 */ /* 0x001f280000300800 */
[----:B-1----:R-:W4:Y:S04]  /*90cb0*/  LDL.LU R19, [R1+0x74] ;  /* 0x0000740001137983 */ /* 0x002f280000300800 */
[----:B--2---:R-:W2:Y:S04]  /*90cc0*/  LDL.LU R74, [R1+0xa8] ;  /* 0x0000a800014a7983 */ /* 0x004ea80000300800 */
[----:B---3--:R-:W3:Y:S04]  /*90cd0*/  LDL.LU R76, [R1+0xe0] ;  /* 0x0000e000014c7983 */ /* 0x008ee80000300800 */
[----:B----4-:R0:W-:Y:S04]  /*90ce0*/  STS.U8 [R9+UR5+0x33d80], R20 ;  /* 0x033d801409007988 */ /* 0x0101e80008000005 */
[----:B------:R1:W-:Y:S04]  /*90cf0*/  STS.U8 [R9+UR5+0x3bd80], R48 ;  /* 0x03bd803009007988 */ /* 0x0003e80008000005 */
[----:B------:R4:W-:Y:S04]  /*90d00*/  STS.U8 [R9+UR5+0x33980], R16 ;  /* 0x0339801009007988 */ /* 0x0009e80008000005 */
[----:B------:R1:W-:Y:S04]  /*90d10*/  STS.U8 [R9+UR5+0x3b980], R46 ;  /* 0x03b9802e09007988 */ /* 0x0003e80008000005 */
[----:B------:R4:W-:Y:S04]  /*90d20*/  STS.U8 [R9+UR5+0x33580], R47 ;  /* 0x0335802f09007988 */ /* 0x0009e80008000005 */
[----:B0-----:R-:W2:Y:S04]  /*90d30*/  LDL.LU R20, [R1+0x118] ;  /* 0x0001180001147983 */ /* 0x001ea80000300800 */
[----:B-1----:R-:W2:Y:S04]  /*90d40*/  LDL.LU R48, [R1+0x11c] ;  /* 0x00011c0001307983 */ /* 0x002ea80000300800 */
[----:B----4-:R-:W4:Y:S04]  /*90d50*/  LDL.LU R16, [R1+0x150] ;  /* 0x0001500001107983 */ /* 0x010f280000300800 */
        /* <DEDUP_REMOVED lines=8> */
[----:B-1----:R-:W3:Y:S04]  /*90de0*/  LDL.LU R12, [R1+0x2758] ;  /* 0x00275800010c7983 */ /* 0x002ee80000300800 */
[----:B------:R-:W3:Y:S04]  /*90df0*/  LDL.LU R11, [R1+0x2754] ;  /* 0x00275400010b7983 */ /* 0x000ee80000300800 */
        /* <DEDUP_REMOVED lines=11> */
[----:B------:R0:W-:Y:S04]  /*90eb0*/  STS.U8 [R9+UR5+0x3dd80], R74 ;  /* 0x03dd804a09007988 */ /* 0x0001e80008000005 */
[----:B------:R-:W2:Y:S04]  /*90ec0*/  LDL.LU R21, [R1+0x3fc] ;  /* 0x0003fc0001157983 */ /* 0x000ea80000300800 */
[----:B---3--:R1:W-:Y:S04]  /*90ed0*/  STS.U8 [R9+UR5+0x3d980], R76 ;  /* 0x03d9804c09007988 */ /* 0x0083e80008000005 */
[----:B------:R3:W-:Y:S04]  /*90ee0*/  STS.U8 [R9+UR5+0x35180], R46 ;  /* 0x0351802e09007988 */ /* 0x0007e80008000005 */
[----:B0-----:R-:W2:Y:S04]  /*90ef0*/  LDL.LU R74, [R1+0x430] ;  /* 0x00043000014a7983 */ /* 0x001ea80000300800 */
[----:B-1----:R-:W2:Y:S04]  /*90f00*/  LDL.LU R76, [R1+0x42c] ;  /* 0x00042c00014c7983 */ /* 0x002ea80000300800 */
[----:B---3--:R-:W3:Y:S04]  /*90f10*/  LDL.LU R46, [R1+0x460] ;  /* 0x00046000012e7983 */ /* 0x008ee80000300800 */
[----:B------:R0:W-:Y:S04]  /*90f20*/  STS.U8 [R9+UR5+0x3e180], R22 ;  /* 0x03e1801609007988 */ /* 0x0001e80008000005 */
[----:B------:R1:W-:Y:S04]  /*90f30*/  STS.U8 [R9+UR5+0x34d80], R47 ;  /* 0x034d802f09007988 */ /* 0x0003e80008000005 */
[----:B0-----:R-:W3:Y:S04]  /*90f40*/  LDL.LU R22, [R1+0x45c] ;  /* 0x00045c0001167983 */ /* 0x001ee80000300800 */
[----:B-1----:R-:W3:Y:S04]  /*90f50*/  LDL.LU R47, [R1+0x490] ;  /* 0x00049000012f7983 */ /* 0x002ee80000300800 */
[----:B------:R0:W-:Y:S04]  /*90f60*/  STS.U8 [R9+UR5+0x3b180], R18 ;  /* 0x03b1801209007988 */ /* 0x0001e80008000005 */
[----:B------:R1:W-:Y:S04]  /*90f70*/  STS.U8 [R9+UR5+0x32d80], R70 ;  /* 0x032d804609007988 */ /* 0x0003e80008000005 */
[----:B------:R4:W-:Y:S04]  /*90f80*/  STS.U8 [R9+UR5+0x36180], R19 ;  /* 0x0361801309007988 */ /* 0x0009e80008000005 */
[----:B0-----:R-:W3:Y:S04]  /*90f90*/  LDL.LU R18, [R1+0x48c] ;  /* 0x00048c0001127983 */ /* 0x001ee80000300800 */
[----:B-1----:R-:W3:Y:S04]  /*90fa0*/  LDL.LU R70, [R1+0x4c0] ;  /* 0x0004c00001467983 */ /* 0x002ee80000300800 */
[----:B----4-:R-:W4:Y:S04]  /*90fb0*/  LDL.LU R19, [R1+0x4bc] ;  /* 0x0004bc0001137983 */ /* 0x010f280000300800 */
[----:B------:R0:W-:Y:S04]  /*90fc0*/  STS.U8 [R9+UR5+0x3d580], R20 ;  /* 0x03d5801409007988 */ /* 0x0001e80008000005 */
[----:B------:R1:W-:Y:S04]  /*90fd0*/  STS.U8 [R9+UR5+0x35580], R48 ;  /* 0x0355803009007988 */ /* 0x0003e80008000005 */
[----:B------:R0:W-:Y:S04]  /*90fe0*/  STS.U8 [R9+UR5+0x3d180], R16 ;  /* 0x03d1801009007988 */ /* 0x0001e80008000005 */
[----:B------:R0:W-:Y:S04]  /*90ff0*/  STS.U8 [R9+UR5+0x38580], R34 ;  /* 0x0385802209007988 */ /* 0x0001e80008000005 */
[----:B------:R0:W-:Y:S04]  /*91000*/  STS.U8 [R9+UR5+0x30180], R35 ;  /* 0x0301802309007988 */ /* 0x0001e80008000005 */
[----:B------:R1:W-:Y:S04]  /*91010*/  STS.U8 [R9+UR5+0x3c580], R32 ;  /* 0x03c5802009007988 */ /* 0x0003e80008000005 */
        /* <DEDUP_REMOVED lines=18> */
[----:B------:R-:W4:Y:S04]  /*91140*/  LDL.LU R32, [R1+0x54c] ;  /* 0x00054c0001207983 */ /* 0x000f280000300800 */
[----:B--2---:R0:W-:Y:S02]  /*91150*/  STS.U8 [R9+UR5+0x3cd80], R10 ;  /* 0x03cd800a09007988 */ /* 0x0041e40008000005 */
[----:B0-----:R-:W0:Y:S02]  /*91160*/  S2R R10, SR_TID.X ;  /* 0x00000000000a7919 */ /* 0x001e240000002100 */
[----:B0-----:R-:W-:-:S04]  /*91170*/  LOP3.LUT R10, R10, 0x7f, RZ, 0xc0, !PT ;  /* 0x0000007f0a0a7812 */ /* 0x001fc800078ec0ff */
[----:B------:R-:W-:-:S05]  /*91180*/  LOP3.LUT R10, R10, 0x40, RZ, 0x3c, !PT ;  /* 0x000000400a0a7812 */ /* 0x000fca00078e3cff */
[----:B------:R0:W-:Y:S04]  /*91190*/  STS.U8 [R10+UR5+0x31a00], R74 ;  /* 0x031a004a0a007988 */ /* 0x0001e80008000005 */
[----:B------:R1:W-:Y:S04]  /*911a0*/  STS.U8 [R10+UR5+0x39a00], R76 ;  /* 0x039a004c0a007988 */ /* 0x0003e80008000005 */
[----:B---3--:R2:W-:Y:S04]  /*911b0*/  STS.U8 [R10+UR5+0x31600], R46 ;  /* 0x0316002e0a007988 */ /* 0x0085e80008000005 */
[----:B------:R3:W-:Y:S04]  /*911c0*/  STS.U8 [R10+UR5+0x32200], R72 ;  /* 0x032200480a007988 */ /* 0x0007e80008000005 */
[----:B------:R2:W-:Y:S04]  /*911d0*/  STS.U8 [R10+UR5+0x3a200], R23 ;  /* 0x03a200170a007988 */ /* 0x0005e80008000005 */
[----:B0-----:R-:W4:Y:S04]  /*911e0*/  LDL.LU R74, [R1+0x3a0] ;  /* 0x0003a000014a7983 */ /* 0x001f280000300800 */
[----:B-1----:R-:W4:Y:S04]  /*911f0*/  LDL.LU R76, [R1+0x1b8] ;  /* 0x0001b800014c7983 */ /* 0x002f280000300800 */
[----:B--2---:R-:W2:Y:S04]  /*91200*/  LDL.LU R46, [R1+0x1f0] ;  /* 0x0001f000012e7983 */ /* 0x004ea80000300800 */
[----:B------:R-:W2:Y:S04]  /*91210*/  LDL.LU R33, [R1+0x1ec] ;  /* 0x0001ec0001217983 */ /* 0x000ea80000300800 */
[----:B------:R-:W2:Y:S04]  /*91220*/  LDL.LU R30, [R1+0x220] ;  /* 0x00022000011e7983 */ /* 0x000ea80000300800 */
[----:B---3--:R-:W3:Y:S04]  /*91230*/  LDL.LU R72, [R1+0x21c] ;  /* 0x00021c0001487983 */ /* 0x008ee80000300800 */
        /* <DEDUP_REMOVED lines=10> */
[----:B------:R-:W3:Y:S04]  /*912e0*/  LDL.LU R31, [R1+0x2bc] ;  /* 0x0002bc00011f7983 */ /* 0x000ee80000300800 */
[----:B------:R1:W-:Y:S04]  /*912f0*/  STS.U8 [R10+UR5+0x39200], R18 ;  /* 0x039200120a007988 */ /* 0x0003e80008000005 */
[----:B------:R1:W-:Y:S04]  /*91300*/  STS.U8 [R10+UR5+0x30e00], R70 ;  /* 0x030e00460a007988 */ /* 0x0003e80008000005 */
[----:B----4-:R4:W-:Y:S04]  /*91310*/  STS.U8 [R10+UR5+0x38e00], R19 ;  /* 0x038e00130a007988 */ /* 0x0109e80008000005 */
[----:B0-----:R-:W3:Y:S04]  /*91320*/  LDL.LU R17, [R1+0x2f8] ;  /* 0x0002f80001117983 */ /* 0x001ee80000300800 */
[----:B-1----:R-:W3:Y:S04]  /*91330*/  LDL.LU R18, [R1+0x2f4] ;  /* 0x0002f40001127983 */ /* 0x002ee80000300800 */
[----:B------:R-:W3:Y:S04]  /*91340*/  LDL.LU R70, [R1+0x330] ;  /* 0x0003300001467983 */ /* 0x000ee80000300800 */
[----:B----4-:R-:W4:Y:S04]  /*91350*/  LDL.LU R19, [R1+0x32c] ;  /* 0x00032c0001137983 */ /* 0x010f280000300800 */
        /* <DEDUP_REMOVED lines=8> */
[----:B--2---:R2:W-:Y:S04]  /*913e0*/  STS.U8 [R10+UR5+0x34600], R46 ;  /* 0x0346002e0a007988 */ /* 0x0045e80008000005 */
[----:B---3--:R3:W-:Y:S04]  /*913f0*/  STS.U8 [R10+UR5+0x3c200], R72 ;  /* 0x03c200480a007988 */ /* 0x0087e80008000005 */
[----:B------:R2:W-:Y:S04]  /*91400*/  STS.U8 [R10+UR5+0x33e00], R23 ;  /* 0x033e00170a007988 */ /* 0x0005e80008000005 */
[----:B0-----:R-:W4:Y:S04]  /*91410*/  LDL.LU R74, [R1+0x68] ;  /* 0x00006800014a7983 */ /* 0x001f280000300800 */
[----:B-1----:R-:W4:Y:S04]  /*91420*/  LDL.LU R76, [R1+0xa0] ;  /* 0x0000a000014c7983 */ /* 0x002f280000300800 */
[----:B--2---:R-:W2:Y:S04]  /*91430*/  LDL.LU R46, [R1+0xa4] ;  /* 0x0000a400012e7983 */ /* 0x004ea80000300800 */
        /* <DEDUP_REMOVED lines=38> */
[----:B0-----:R-:W4:Y:S04]  /*916a0*/  LDL.LU R74, [R1+0x3f4] ;  /* 0x0003f400014a7983 */ /* 0x001f280000300800 */
[----:B-1----:R-:W4:Y:S04]  /*916b0*/  LDL.LU R76, [R1+0x428] ;  /* 0x00042800014c7983 */ /* 0x002f280000300800 */
[----:B--2---:R-:W2:Y:S04]  /*916c0*/  LDL.LU R46, [R1+0x424] ;  /* 0x00042400012e7983 */ /* 0x004ea80000300800 */
[----:B---3--:R0:W-:Y:S04]  /*916d0*/  STS.U8 [R10+UR5+0x34e00], R47 ;  /* 0x034e002f0a007988 */ /* 0x0081e80008000005 */
[----:B0-----:R-:W3:Y:S04]  /*916e0*/  LDL.LU R47, [R1+0x458] ;  /* 0x00045800012f7983 */ /* 0x001ee80000300800 */
        /* <DEDUP_REMOVED lines=8> */
[----:B----4-:R0:W-:Y:S04]  /*91770*/  STS.U8 [R10+UR5+0x3ce00], R11 ;  /* 0x03ce000b0a007988 */ /* 0x0101e80008000005 */
[----:B-1----:R-:W4:Y:S04]  /*91780*/  LDL.LU R23, [R1+0x4b8] ;  /* 0x0004b80001177983 */ /* 0x002f280000300800 */
[----:B------:R-:W4:Y:S04]  /*91790*/  LDL.LU R24, [R1+0x4b4] ;  /* 0x0004b40001187983 */ /* 0x000f280000300800 */
[----:B------:R-:W4:Y:S04]  /*917a0*/  LDL.LU R21, [R1+0x4e8] ;  /* 0x0004e80001157983 */ /* 0x000f280000300800 */
[----:B------:R-:W4:Y:S04]  /*917b0*/  LDL.LU R22, [R1+0x4e4] ;  /* 0x0004e40001167983 */ /* 0x000f280000300800 */
[----:B------:R-:W4:Y:S04]  /*917c0*/  LDL.LU R68, [R1+0x518] ;  /* 0x0005180001447983 */ /* 0x000f280000300800 */
[----:B------:R-:W4:Y:S04]  /*917d0*/  LDL.LU R34, [R1+0x514] ;  /* 0x0005140001227983 */ /* 0x000f280000300800 */
[----:B------:R-:W4:Y:S04]  /*917e0*/  LDL.LU R35, [R1+0x548] ;  /* 0x0005480001237983 */ /* 0x000f280000300800 */
[----:B------:R-:W4:Y:S01]  /*917f0*/  LDL.LU R32, [R1+0x544] ;  /* 0x0005440001207983 */ /* 0x000f220000300800 */
[----:B0-----:R-:W0:Y:S03]  /*91800*/  S2R R11, SR_TID.X ;  /* 0x00000000000b7919 */ /* 0x001e260000002100 */
        /* <DEDUP_REMOVED lines=13> */
[----:B------:R-:W4:Y:S01]  /*918e0*/  LDL.LU R30, [R1+0x1b0] ;  /* 0x0001b000011e7983 */ /* 0x000f220000300800 */
[----:B0-----:R-:W-:-:S04]  /*918f0*/  LOP3.LUT R11, R11, 0x7f, RZ, 0xc0, !PT ;  /* 0x0000007f0b0b7812 */ /* 0x001fc800078ec0ff */
[----:B------:R-:W-:-:S05]  /*91900*/  LOP3.LUT R11, R11, 0x50, RZ, 0x3c, !PT ;  /* 0x000000500b0b7812 */ /* 0x000fca00078e3cff */
[----:B------:R0:W-:Y:S04]  /*91910*/  STS.U8 [R11+UR5+0x3a680], R19 ;  /* 0x03a680130b007988 */ /* 0x0001e80008000005 */
[----:B------:R1:W-:Y:S04]  /*91920*/  STS.U8 [R11+UR5+0x32280], R20 ;  /* 0x032280140b007988 */ /* 0x0003e80008000005 */
[----:B------:R1:W-:Y:S04]  /*91930*/  STS.U8 [R11+UR5+0x3a280], R48 ;  /* 0x03a280300b007988 */ /* 0x0003e80008000005 */
[----:B------:R1:W-:Y:S04]  /*91940*/  STS.U8 [R11+UR5+0x31e80], R16 ;  /* 0x031e80100b007988 */ /* 0x0003e80008000005 */
[----:B0-----:R-:W4:Y:S04]  /*91950*/  LDL.LU R19, [R1+0x1e8] ;  /* 0x0001e80001137983 */ /* 0x001f280000300800 */
[----:B------:R-:W4:Y:S04]  /*91960*/  LDL.LU R31, [R1+0x1e4] ;  /* 0x0001e400011f7983 */ /* 0x000f280000300800 */
[----:B-1----:R-:W4:Y:S04]  /*91970*/  LDL.LU R20, [R1+0x218] ;  /* 0x0002180001147983 */ /* 0x002f280000300800 */
[----:B------:R-:W4:Y:S04]  /*91980*/  LDL.LU R48, [R1+0x214] ;  /* 0x0002140001307983 */ /* 0x000f280000300800 */
        /* <DEDUP_REMOVED lines=9> */
[----:B------:R0:W-:Y:S04]  /*91a20*/  STS.U8 [R11+UR5+0x39680], R18 ;  /* 0x039680120b007988 */ /* 0x0001e80008000005 */
[----:B------:R-:W3:Y:S04]  /*91a30*/  LDL.LU R17, [R1+0x2b4] ;  /* 0x0002b40001117983 */ /* 0x000ee80000300800 */
[----:B------:R1:W-:Y:S04]  /*91a40*/  STS.U8 [R11+UR5+0x31280], R70 ;  /* 0x031280460b007988 */ /* 0x0003e80008000005 */
[----:B------:R0:W-:Y:S04]  /*91a50*/  STS.U8 [R11+UR5+0x39280], R72 ;  /* 0x039280480b007988 */ /* 0x0001e80008000005 */
[----:B----4-:R4:W-:Y:S04]  /*91a60*/  STS.U8 [R11+UR5+0x30e80], R23 ;  /* 0x030e80170b007988 */ /* 0x0109e80008000005 */
[----:B------:R1:W-:Y:S04]  /*91a70*/  STS.U8 [R11+UR5+0x38e80], R24 ;  /* 0x038e80180b007988 */ /* 0x0003e80008000005 */
[----:B------:R4:W-:Y:S04]  /*91a80*/  STS.U8 [R11+UR5+0x30a80], R21 ;  /* 0x030a80150b007988 */ /* 0x0009e80008000005 */
[----:B0-----:R-:W3:Y:S04]  /*91a90*/  LDL.LU R18, [R1+0x2f0] ;  /* 0x0002f00001127983 */ /* 0x001ee80000300800 */
[----:B-1----:R-:W3:Y:S04]  /*91aa0*/  LDL.LU R70, [R1+0x2ec] ;  /* 0x0002ec0001467983 */ /* 0x002ee80000300800 */
[----:B------:R-:W3:Y:S04]  /*91ab0*/  LDL.LU R72, [R1+0x328] ;  /* 0x0003280001487983 */ /* 0x000ee80000300800 */
[----:B----4-:R-:W4:Y:S04]  /*91ac0*/  LDL.LU R23, [R1+0x324] ;  /* 0x0003240001177983 */ /* 0x010f280000300800 */
        /* <DEDUP_REMOVED lines=32> */
[----:B----4-:R4:W-:Y:S04]  /*91cd0*/  STS.U8 [R11+UR5+0x3ae80], R23 ;  /* 0x03ae80170b007988 */ /* 0x0109e80008000005 */
        /* <DEDUP_REMOVED lines=31> */
[----:B0-----:R-:W3:Y:S01]  /*91ed0*/  LDL.LU R68, [R1+0x4dc] ;  /* 0x0004dc0001447983 */ /* 0x001ee20000300800 */
[----:B-1----:R-:W0:Y:S03]  /*91ee0*/  S2R R12, SR_TID.X ;  /* 0x00000000000c7919 */ /* 0x002e260000002100 */
        /* <DEDUP_REMOVED lines=8> */
[----:B------:R-:W-:Y:S04]  /*91f70*/  STS.U8 [R11+UR5+0x36e80], R60 ;  /* 0x036e803c0b007988 */ /* 0x000fe80008000005 */
[----:B------:R-:W-:Y:S04]  /*91f80*/  STS.U8 [R11+UR5+0x3ea80], R86 ;  /* 0x03ea80560b007988 */ /* 0x000fe80008000005 */
[----:B-1----:R-:W3:Y:S04]  /*91f90*/  LDL.LU R33, [R1+0x53c] ;  /* 0x00053c0001217983 */ /* 0x002ee80000300800 */
[----:B------:R-:W-:Y:S04]  /*91fa0*/  STS.U8 [R11+UR5+0x36a80], R88 ;  /* 0x036a80580b007988 */ /* 0x000fe80008000005 */
[----:B0-----:R-:W3:Y:S04]  /*91fb0*/  LDL.LU R30, [R1+0x1ac] ;  /* 0x0001ac00011e7983 */ /* 0x001ee80000300800 */
        /* <DEDUP_REMOVED lines=11> */
[----:B------:R-:W3:Y:S01]  /*92070*/  LDL.LU R18, [R1+0x1dc] ;  /* 0x0001dc0001127983 */ /* 0x000ee20000300800 */
[----:B------:R-:W-:-:S04]  /*92080*/  LOP3.LUT R12, R12, 0x7f, RZ, 0xc0, !PT ;  /* 0x0000007f0c0c7812 */ /* 0x000fc800078ec0ff */
[----:B------:R-:W-:-:S05]  /*92090*/  LOP3.LUT R12, R12, 0x60, RZ, 0x3c, !PT ;  /* 0x000000600c0c7812 */ /* 0x000fca00078e3cff */
        /* <DEDUP_REMOVED lines=28> */
[----:B------:R-:W-:Y:S04]  /*92260*/  STS.U8 [R12+UR5+0x3e700], R5 ;  /* 0x03e700050c007988 */ /* 0x000fe80008000005 */
[----:B------:R-:W-:Y:S04]  /*92270*/  STS.U8 [R12+UR5+0x36700], R2 ;  /* 0x036700020c007988 */ /* 0x000fe80008000005 */
[----:B------:R-:W-:Y:S04]  /*92280*/  STS.U8 [R12+UR5+0x3e300], R15 ;  /* 0x03e3000f0c007988 */ /* 0x000fe80008000005 */
[----:B------:R-:W-:Y:S04]  /*92290*/  STS.U8 [R12+UR5+0x36300], R13 ;  /* 0x0363000d0c007988 */ /* 0x000fe80008000005 */
        /* <DEDUP_REMOVED lines=74> */
[----:B------:R-:W-:Y:S04]  /*92740*/  STS.U8 [R12+UR5+0x3ef00], R54 ;  /* 0x03ef00360c007988 */ /* 0x000fe80008000005 */
[----:B------:R-:W-:Y:S04]  /*92750*/  STS.U8 [R12+UR5+0x36f00], R56 ;  /* 0x036f00380c007988 */ /* 0x000fe80008000005 */
[----:B------:R-:W-:Y:S04]  /*92760*/  STS.U8 [R12+UR5+0x3eb00], R82 ;  /* 0x03eb00520c007988 */ /* 0x000fe80008000005 */
        /* <DEDUP_REMOVED lines=27> */
[----:B---3--:R0:W-:Y:S04]  /*92920*/  STS.U8 [R13+UR5+0x31b80], R47 ;  /* 0x031b802f0d007988 */ /* 0x0081e80008000005 */
[----:B------:R-:W3:Y:S04]  /*92930*/  LDL.LU R46, [R1+0x350] ;  /* 0x00035000012e7983 */ /* 0x000ee80000300800 */
        /* <DEDUP_REMOVED lines=33> */
[----:B--2---:R-:W-:Y:S04]  /*92b50*/  STS.U8 [R13+UR5+0x3b380], R16 ;  /* 0x03b380100d007988 */ /* 0x004fe80008000005 */
[----:B------:R-:W-:Y:S04]  /*92b60*/  STS.U8 [R13+UR5+0x32f80], R74 ;  /* 0x032f804a0d007988 */ /* 0x000fe80008000005 */
[----:B------:R-:W-:Y:S04]  /*92b70*/  STS.U8 [R13+UR5+0x3af80], R76 ;  /* 0x03af804c0d007988 */ /* 0x000fe80008000005 */
[----:B---3--:R-:W-:Y:S04]  /*92b80*/  STS.U8 [R13+UR5+0x32b80], R46 ;  /* 0x032b802e0d007988 */ /* 0x008fe80008000005 */
[----:B------:R-:W-:Y:S04]  /*92b90*/  STS.U8 [R13+UR5+0x3ab80], R47 ;  /* 0x03ab802f0d007988 */ /* 0x000fe80008000005 */
        /* <DEDUP_REMOVED lines=13> */
[----:B0-----:R-:W3:Y:S04]  /*92c70*/  LDL.LU R0, [R1+0x26f4] ;  /* 0x0026f40001007983 */ /* 0x001ee80000300800 */
[----:B----4-:R0:W-:Y:S04]  /*92c80*/  STS.U8 [R13+UR5+0x3d780], R4 ;  /* 0x03d780040d007988 */ /* 0x0101e80008000005 */
[----:B0-----:R0:W5:Y:S04]  /*92c90*/  LDL.LU R4, [R1+0x26f0] ;  /* 0x0026f00001047983 */ /* 0x0011680000300800 */
[----:B------:R1:W-:Y:S04]  /*92ca0*/  STS.U8 [R13+UR5+0x35780], R6 ;  /* 0x035780060d007988 */ /* 0x0003e80008000005 */
[----:B------:R4:W-:Y:S04]  /*92cb0*/  STS.U8 [R13+UR5+0x3d380], R3 ;  /* 0x03d380030d007988 */ /* 0x0009e80008000005 */
[----:B--2---:R2:W-:Y:S04]  /*92cc0*/  STS.U8 [R13+UR5+0x35380], R5 ;  /* 0x035380050d007988 */ /* 0x0045e80008000005 */
[----:B---3--:R3:W-:Y:S04]  /*92cd0*/  STS.U8 [R13+UR5+0x34f80], R15 ;  /* 0x034f800f0d007988 */ /* 0x0087e80008000005 */
[----:B------:R0:W-:Y:S04]  /*92ce0*/  STS.U8 [R13+UR5+0x37f80], R14 ;  /* 0x037f800e0d007988 */ /* 0x0001e80008000005 */
[----:B-1----:R1:W5:Y:S04]  /*92cf0*/  LDL.LU R6, [R1+0x26ec] ;  /* 0x0026ec0001067983 */ /* 0x0023680000300800 */
[----:B----4-:R1:W5:Y:S04]  /*92d00*/  LDL.LU R3, [R1+0x26e8] ;  /* 0x0026e80001037983 */ /* 0x0103680000300800 */
[----:B--2---:R1:W5:Y:S04]  /*92d10*/  LDL.LU R5, [R1+0x26e4] ;  /* 0x0026e40001057983 */ /* 0x0043680000300800 */
[----:B---3--:R1:W5:Y:S04]  /*92d20*/  LDL.LU R15, [R1+0x26e0] ;  /* 0x0026e000010f7983 */ /* 0x0083680000300800 */
[----:B0-----:R1:W5:Y:S04]  /*92d30*/  LDL.LU R14, [R1+0x26dc] ;  /* 0x0026dc00010e7983 */ /* 0x0013680000300800 */
[----:B------:R0:W-:Y:S04]  /*92d40*/  STS.U8 [R13+UR5+0x3ff80], R0 ;  /* 0x03ff80000d007988 */ /* 0x0001e80008000005 */
[----:B0-----:R1:W5:Y:S01]  /*92d50*/  LDL.LU R0, [R1+0x26d8] ;  /* 0x0026d80001007983 */ /* 0x0013620000300800 */
[----:B------:R-:W0:Y:S03]  /*92d60*/  S2R R7, SR_TID.X ;  /* 0x0000000000077919 */ /* 0x000e260000002100 */
[----:B------:R2:W-:Y:S04]  /*92d70*/  STS.U8 [R13+UR5+0x3cf80], R2 ;  /* 0x03cf80020d007988 */ /* 0x0005e80008000005 */
        /* <DEDUP_REMOVED lines=9> */
[----:B------:R-:W-:Y:S01]  /*92e10*/  ULEA UR8, UR72, UR5, 0x3 ;  /* 0x0000000548087291 */ /* 0x000fe2000f8e18ff */
[----:B------:R-:W-:-:S03]  /*92e20*/  UMOV UR4, UR60 ;  /* 0x0000003c00047c82 */ /* 0x000fc60008000000 */
[----:B------:R-:W-:Y:S01]  /*92e30*/  UIADD3 UR8, UPT, UPT, UR8, 0x40000, URZ ;  /* 0x0004000008087890 */ /* 0x000fe2000fffe0ff */
[----:B0-----:R-:W-:-:S04]  /*92e40*/  LOP3.LUT R7, R7, 0x7f, RZ, 0xc0, !PT ;  /* 0x0000007f07077812 */ /* 0x001fc800078ec0ff */
[----:B------:R-:W-:Y:S02]  /*92e50*/  LOP3.LUT R7, R7, 0x10, RZ, 0x3c, !PT ;  /* 0x0000001007077812 */ /* 0x000fe400078e3cff */
[----:B--2---:R-:W-:Y:S01]  /*92e60*/  LOP3.LUT R2, R2, 0x7f, RZ, 0xc0, !PT ;  /* 0x0000007f02027812 */ /* 0x004fe200078ec0ff */
[----:B---3--:R-:W-:Y:S06]  /*92e70*/  BAR.SYNC.DEFER_BLOCKING 0x0 ;  /* 0x0000000000007b1d */ /* 0x008fec0000010000 */
[----:B-1----:R-:W-:Y:S05]  /*92e80*/  @P0 BRA `(.L_x_9) ;  /* 0x0000000000b80947 */ /* 0x002fea0003800000 */
[----:B------:R-:W-:Y:S01]  /*92e90*/  UMOV UR62, UR10 ;  /* 0x0000000a003e7c82 */ /* 0x000fe20008000000 */
[----:B------:R-:W-:Y:S01]  /*92ea0*/  UMOV UR63, 0x40004040 ;  /* 0x40004040003f7882 */ /* 0x000fe20000000000 */
[----:B------:R-:W-:Y:S01]  /*92eb0*/  UMOV UR60, 0x0 ;  /* 0x00000000003c7882 */ /* 0x000fe20000000000 */
[----:B------:R-:W-:Y:S01]  /*92ec0*/  UMOV UR61, 0x8408010 ;  /* 0x08408010003d7882 */ /* 0x000fe20000000000 */
[----:B------:R-:W-:Y:S01]  /*92ed0*/  UMOV UR74, 0x0 ;  /* 0x00000000004a7882 */ /* 0x000fe20000000000 */
[----:B------:R-:W-:Y:S01]  /*92ee0*/  UMOV UR75, 0x8408010 ;  /* 0x08408010004b7882 */ /* 0x000fe20000000000 */
[----:B------:R-:W-:Y:S01]  /*92ef0*/  UMOV UR64, 0x0 ;  /* 0x0000000000407882 */ /* 0x000fe20000000000 */
[----:B------:R-:W-:Y:S01]  /*92f00*/  UMOV UR65, 0x8408010 ;  /* 0x0840801000417882 */ /* 0x000fe20000000000 */
[----:B------:R-:W-:Y:S01]  /*92f10*/  UTCQMMA gdesc[UR62], gdesc[UR16], tmem[UR6], tmem[UR60], idesc[UR61], UPT ;  /* 0x00ff3c103e0075ea */ /* 0x000fe2000b800306 */
[----:B------:R-:W-:Y:S01]  /*92f20*/  UMOV UR66, 0x0 ;  /* 0x0000000000427882 */ /* 0x000fe20000000000 */
[----:B------:R-:W-:Y:S01]  /*92f30*/  UMOV UR67, 0x8408010 ;  /* 0x0840801000437882 */ /* 0x000fe20000000000 */
[----:B------:R0:W-:Y:S01]  /*92f40*/  UTCQMMA gdesc[UR14], gdesc[UR12], tmem[UR6], tmem[UR74], idesc[UR75], UPT ;  /* 0x00ff4a0c0e0075ea */ /* 0x0001e2000b800306 */
[----:B------:R-:W-:Y:S01]  /*92f50*/  UMOV UR76, 0x0 ;  /* 0x00000000004c7882 */ /* 0x000fe20000000000 */
[----:B------:R-:W-:Y:S01]  /*92f60*/  UMOV UR77, 0x8408010 ;  /* 0x08408010004d7882 */ /* 0x000fe20000000000 */
[----:B------:R-:W-:Y:S01]  /*92f70*/  UTCQMMA gdesc[UR20], gdesc[UR22], tmem[UR6], tmem[UR64], idesc[UR65], UPT ;  /* 0x00ff4016140075ea */ /* 0x000fe2000b800306 */
[----:B------:R-:W-:Y:S01]  /*92f80*/  UMOV UR68, 0x0 ;  /* 0x0000000000447882 */ /* 0x000fe20000000000 */
[----:B------:R-:W-:Y:S01]  /*92f90*/  UMOV UR69, 0x8408010 ;  /* 0x0840801000457882 */ /* 0x000fe20000000000 */
[----:B------:R-:W-:-:S02]  /*92fa0*/  UIADD3 UR73, UPT, UPT, UR6, 0x100, URZ ;  /* 0x0000010006497890 */ /* 0x000fc4000fffe0ff */
[----:B------:R-:W-:Y:S01]  /*92fb0*/  UTCQMMA gdesc[UR24], gdesc[UR26], tmem[UR6], tmem[UR66], idesc[UR67], UPT ;  /* 0x00ff421a180075ea */ /* 0x000fe2000b800306 */
[----:B------:R-:W-:Y:S01]  /*92fc0*/  UMOV UR70, 0x0 ;  /* 0x0000000000467882 */ /* 0x000fe20000000000 */
[----:B------:R-:W-:Y:S01]  /*92fd0*/  UMOV UR71, 0x8408010 ;  /* 0x0840801000477882 */ /* 0x000fe20000000000 */
[----:B0-----:R-:W-:Y:S02]  /*92fe0*/  UIADD3 UR74, UPT, UPT, UR6, 0x100, URZ ;  /* 0x00000100064a7890 */ /* 0x001fe4000fffe0ff */
[----:B------:R0:W-:Y:S01]  /*92ff0*/  UTCQMMA gdesc[UR28], gdesc[UR30], tmem[UR6], tmem[UR76], idesc[UR77], UPT ;  /* 0x00ff4c1e1c0075ea */ /* 0x0001e2000b800306 */
[----:B------:R-:W-:Y:S02]  /*93000*/  UIADD3 UR75, UPT, UPT, UR6, 0x100, URZ ;  /* 0x00000100064b7890 */ /* 0x000fe4000fffe0ff */
[----:B------:R-:W-:Y:S01]  /*93010*/  UTCQMMA gdesc[UR32], gdesc[UR34], tmem[UR6], tmem[UR68], idesc[UR69], UPT ;  /* 0x00ff4422200075ea */ /* 0x000fe2000b800306 */
[----:B------:R-:W-:Y:S01]  /*93020*/  UTCQMMA gdesc[UR36], gdesc[UR38], tmem[UR6], tmem[UR70], idesc[UR71], UPT ;  /* 0x00ff4626240075ea */ /* 0x000fe2000b800306 */
[----:B------:R1:W-:Y:S01]  /*93030*/  UTCQMMA gdesc[UR40], gdesc[UR42], tmem[UR6], tmem[UR60], idesc[UR61], UPT ;  /* 0x00ff3c2a280075ea */ /* 0x0003e2000b800306 */
[----:B------:R-:W-:Y:S01]  /*93040*/  UMOV UR62, 0x0 ;  /* 0x00000000003e7882 */ /* 0x000fe20000000000 */
[----:B------:R-:W-:-:S02]  /*93050*/  UMOV UR63, 0x8408010 ;  /* 0x08408010003f7882 */ /* 0x000fc40000000000 */
[----:B------:R-:W-:Y:S01]  /*93060*/  UTCQMMA gdesc[UR44], gdesc[UR16], tmem[UR73], tmem[UR62], idesc[UR63], UPT ;  /* 0x00ff3e102c0075ea */ /* 0x000fe2000b800349 */
[----:B------:R2:W-:Y:S01]  /*93070*/  UTCQMMA gdesc[UR46], gdesc[UR12], tmem[UR74], tmem[UR64], idesc[UR65], UPT ;  /* 0x00ff400c2e0075ea */ /* 0x0005e2000b80034a */
[----:B0-----:R-:W-:Y:S01]  /*93080*/  UIADD3 UR76, UPT, UPT, UR6, 0x100, URZ ;  /* 0x00000100064c7890 */ /* 0x001fe2000fffe0ff */
[----:B------:R0:W-:Y:S01]  /*93090*/  UTCQMMA gdesc[UR48], gdesc[UR22], tmem[UR75], tmem[UR66], idesc[UR67], UPT ;  /* 0x00ff4216300075ea */ /* 0x0001e2000b80034b */
[----:B------:R-:W-:Y:S02]  /*930a0*/  UIADD3 UR77, UPT, UPT, UR6, 0x100, URZ ;  /* 0x00000100064d7890 */ /* 0x000fe4000fffe0ff */
[----:B-1----:R-:W-:Y:S02]  /*930b0*/  UIADD3 UR60, UPT, UPT, UR6, 0x100, URZ ;  /* 0x00000100063c7890 */ /* 0x002fe4000fffe0ff */
[----:B------:R-:W-:-:S03]  /*930c0*/  UIADD3 UR61, UPT, UPT, UR6, 0x100, URZ ;  /* 0x00000100063d7890 */ /* 0x000fc6000fffe0ff */
[----:B------:R1:W-:Y:S01]  /*930d0*/  UTCQMMA gdesc[UR50], gdesc[UR26], tmem[UR76], tmem[UR68], idesc[UR69], UPT ;  /* 0x00ff441a320075ea */ /* 0x0003e2000b80034c */
[----:B--2---:R-:W-:Y:S01]  /*930e0*/  UMOV UR74, UR8 ;  /* 0x00000008004a7c82 */ /* 0x004fe20008000000 */
[----:B0-----:R-:W-:Y:S01]  /*930f0*/  UMOV UR75, URZ ;  /* 0x000000ff004b7c82 */ /* 0x001fe20008000000 */
[----:B------:R1:W-:Y:S01]  /*93100*/  UTCQMMA gdesc[UR52], gdesc[UR30], tmem[UR77], tmem[UR70], idesc[UR71], UPT ;  /* 0x00ff461e340075ea */ /* 0x0003e2000b80034d */
[----:B------:R1:W-:Y:S01]  /*93110*/  UTCQMMA gdesc[UR54], gdesc[UR34], tmem[UR60], tmem[UR62], idesc[UR63], UPT ;  /* 0x00ff3e22360075ea */ /* 0x0003e2000b80033c */
[----:B------:R-:W-:Y:S01]  /*93120*/  UMOV UR74, UR74 ;  /* 0x0000004a004a7c82 */ /* 0x000fe20008000000 */
[----:B------:R1:W-:Y:S01]  /*93130*/  UTCQMMA gdesc[UR56], gdesc[UR38], tmem[UR61], tmem[UR64], idesc[UR65], UPT ;  /* 0x00ff4026380075ea */ /* 0x0003e2000b80033d */
[----:B------:R1:W-:Y:S01]  /*93140*/  UTCQMMA gdesc[UR58], gdesc[UR42], tmem[UR73], tmem[UR66], idesc[UR67], UPT ;  /* 0x00ff422a3a0075ea */ /* 0x0003e2000b800349 */
[----:B------:R1:W-:Y:S01]  /*93150*/  UTCBAR [UR74], URZ ;  /* 0x000000ff4a0073e9 */ /* 0x0003e200080000ff */
[----:B------:R-:W-:Y:S01]  /*93160*/  NOP ;  /* 0x0000000000007918 */ /* 0x000fe20000000000 */
.L_x_9:
[----:B------:R-:W2:Y:S04]  /*93170*/  LDL R17, [R1+0x26d4] ;  /* 0x0026d40001117983 */ /* 0x000ea80000100800 */
[----:B------:R-:W2:Y:S01]  /*93180*/  LDL.LU R16, [R1+0x2560] ;  /* 0x0025600001107983 */ /* 0x000ea20000300800 */
[----:B------:R-:W-:-:S04]  /*93190*/  UIADD3 UR72, UPT, UPT, UR72, 0x1, URZ ;  /* 0x0000000148487890 */ /* 0x000fc8000fffe0ff */
[----:B------:R-:W-:-:S04]  /*931a0*/  UISETP.GT.AND UP1, UPT, UR72, 0x1, UPT ;  /* 0x000000014800788c */ /* 0x000fc8000bf24270 */
[----:B-1----:R-:W-:Y:S02]  /*931b0*/  USEL UR60, URZ, 0x1, !UP1 ;  /* 0x00000001ff3c7887 */ /* 0x002fe4000c800000 */
[----:B------:R-:W-:Y:S02]  /*931c0*/  USEL UR72, UR72, URZ, !UP1 ;  /* 0x000000ff48487287 */ /* 0x000fe4000c800000 */
[----:B------:R-:W-:Y:S01]  /*931d0*/  ULOP3.LUT UR60, UR4, UR60, URZ, 0x3c, !UPT ;  /* 0x0000003c043c7292 */ /* 0x000fe2000f8e3cff */
[----:B--2---:R-:W-:Y:S02]  /*931e0*/  ISETP.NE.U32.AND P3, PT, R16, R17, PT ;  /* 0x000000111000720c */ /* 0x004fe40003f65070 */
[----:B------:R-:W2:Y:S01]  /*931f0*/  LDL.LU R16, [R1+0x26d0] ;  /* 0x0026d00001107983 */ /* 0x000ea20000300800 */
[----:B------:R-:W-:-:S03]  /*93200*/  IMAD.U32 R17, RZ, RZ, UR4 ;  /* 0x00000004ff117e24 */ /* 0x000fc6000f8e00ff */
[----:B--2---:R0:W-:Y:S07]  /*93210*/  STL [R1+0x2560], R16 ;  /* 0x0025601001007387 */ /* 0x0041ee0000100800 */
[----:B------:R-:W-:Y:S05]  /*93220*/  @P3 BRA `(.L_x_10) ;  /* 0xfffffbc800503947 */ /* 0x000fea000383ffff */
.L_x_7:
[----:B------:R-:W1:Y:S01]  /*93230*/  LDCU UR9, c[0x0][0x3b4] ;  /* 0x00007680ff0977ac */ /* 0x000e620008000800 */
[----:B------:R-:W2:Y:S01]  /*93240*/  LDCU UR17, c[0x0][0x39c] ;  /* 0x00007380ff1177ac */ /* 0x000ea20008000800 */
[----:B------:R-:W3:Y:S01]  /*93250*/  LDCU.64 UR28, c[0x0][0x398] ;  /* 0x00007300ff1c77ac */ /* 0x000ee20008000a00 */
[----:B------:R-:W4:Y:S01]  /*93260*/  LDCU.64 UR10, c[0x0][0x398] ;  /* 0x00007300ff0a77ac */ /* 0x000f220008000a00 */
[----:B------:R-:W-:Y:S05]  /*93270*/  @!P2 BRA `(.L_x_11) ;  /* 0x000000000010a947 */ /* 0x000fea0003800000 */
[----:B------:R-:W-:-:S06]  /*93280*/  USHF.L.U32 UR4, UR4, 0x1f, URZ ;  /* 0x0000001f04047899 */ /* 0x000fcc00080006ff */
[----:B------:R-:W-:-:S04]  /*93290*/  IMAD.U32 R2, RZ, RZ, UR4 ;  /* 0x00000004ff027e24 */ /* 0x000fc8000f8e00ff */
[----:B------:R-:W0:Y:S02]  /*932a0*/  SYNCS.PHASECHK.TRANS64.TRYWAIT P0, [UR8], R2 ;  /* 0x00000002ff0075a7 */ /* 0x000e240008001108 */
[----:B0-----:R-:W-:Y:S05]  /*932b0*/  @!P0 BRA `(.L_x_12) ;  /* 0x0000018000748947 */ /* 0x001fea0003800000 */
.L_x_11:
[----:B------:R-:W-:Y:S06]  /*932c0*/  BAR.SYNC.DEFER_BLOCKING 0x0 ;  /* 0x0000000000007b1d */ /* 0x000fec0000010000 */
[----:B------:R-:W0:Y:S01]  /*932d0*/  LDCU.128 UR12, c[0x0][0x390] ;  /* 0x00007200ff0c77ac */ /* 0x000e220008000c00 */
[----:B------:R4:W-:Y:S01]  /*932e0*/  STL [R1+0x28c0], R67 ;  /* 0x0028c04301007387 */ /* 0x0009e20000100800 */
[C---:B-----5:R-:W-:Y:S01]  /*932f0*/  VIADD R2, R0.reuse, 0xff ;  /* 0x000000ff00027836 */ /* 0x060fe20000000000 */
[----:B------:R-:W3:Y:S02]  /*93300*/  LDCU UR26, c[0x0][0x3b8] ;  /* 0x00007700ff1a77ac */ /* 0x000ee40008000800 */
[----:B--2---:R-:W2:Y:S01]  /*93310*/  LDL R8, [R1+0x704] ;  /* 0x0007040001087983 */ /* 0x004ea20000100800 */
[C---:B------:R-:W-:Y:S01]  /*93320*/  VIADD R4, R0.reuse, 0x6 ;  /* 0x0000000600047836 */ /* 0x040fe20000000000 */
[----:B------:R-:W1:Y:S02]  /*93330*/  LDCU.64 UR30, c[0x0][0x398] ;  /* 0x00007300ff1e77ac */ /* 0x000e640008000a00 */
[----:B------:R-:W2:Y:S01]  /*93340*/  LDL R12, [R1+0x700] ;  /* 0x00070000010c7983 */ /* 0x000ea20000100800 */
[----:B------:R-:W-:Y:S01]  /*93350*/  VIADD R3, R0, 0x2 ;  /* 0x0000000200037836 */ /* 0x000fe20000000000 */
[----:B------:R-:W0:Y:S01]  /*93360*/  LDCU.64 UR32, c[0x0][0x398] ;  /* 0x00007300ff2077ac */ /* 0x000e220008000a00 */
[----:B------:R-:W0:Y:S01]  /*93370*/  LDCU UR16, c[0x0][0x39c] ;  /* 0x00007380ff1077ac */ /* 0x000e220008000800 */
[----:B------:R-:W0:Y:S02]  /*93380*/  @!P1 SYNCS.CCTL.IV [UR5+0x40000] ;  /* 0x04000000ff0099b1 */ /* 0x000e240008000005 */
[----:B0-----:R-:W-:Y:S06]  /*93390*/  BAR.SYNC.DEFER_BLOCKING 0x0 ;  /* 0x0000000000007b1d */ /* 0x001fec0000010000 */
[----:B------:R-:W0:Y:S01]  /*933a0*/  LDCU.64 UR24, c[0x0][0x398] ;  /* 0x00007300ff1877ac */ /* 0x000e220008000a00 */
[----:B----4-:R-:W4:Y:S01]  /*933b0*/  LDTM.x64 R16, tmem[UR7] ;  /* 0x00000007001079ee */ /* 0x010f220008340000 */
[----:B---3--:R-:W-:Y:S01]  /*933c0*/  ISETP.GE.AND P2, PT, R2, UR29, PT ;  /* 0x0000001d02007c0c */ /* 0x008fe2000bf46270 */
[----:B------:R-:W3:Y:S01]  /*933d0*/  LDCU.64 UR22, c[0x0][0x398] ;  /* 0x00007300ff1677ac */ /* 0x000ee20008000a00 */
[----:B------:R-:W-:-:S02]  /*933e0*/  ISETP.GE.AND P4, PT, R4, UR17, PT ;  /* 0x0000001104007c0c */ /* 0x000fc4000bf86270 */
[----:B------:R-:W-:Y:S01]  /*933f0*/  ISETP.GE.AND P3, PT, R3, UR11, PT ;  /* 0x0000000b03007c0c */ /* 0x000fe2000bf66270 */
[----:B------:R-:W0:Y:S01]  /*93400*/  LDCU.64 UR20, c[0x0][0x398] ;  /* 0x00007300ff1477ac */ /* 0x000e220008000a00 */
[----:B------:R-:W0:Y:S01]  /*93410*/  @!P1 SYNCS.CCTL.IV [UR5+0x40008] ;  /* 0x04000800ff0099b1 */ /* 0x000e220008000005 */
[----:B----4-:R-:W-:Y:S01]  /*93420*/  STL.64 [R1+0x608], R18 ;  /* 0x0006081201007387 */ /* 0x010fe20000100a00 */
[----:B------:R-:W-:Y:S01]  /*93430*/  VIADD R2, R0, 0x1 ;  /* 0x0000000100027836 */ /* 0x000fe20000000000 */
[----:B------:R-:W4:Y:S01]  /*93440*/  LDCU.64 UR4, c[0x0][0x398] ;  /* 0x00007300ff0477ac */ /* 0x000f220008000a00 */
[----:B------:R-:W-:Y:S01]  /*93450*/  IMAD.MOV.U32 R6, RZ, RZ, R16 ;  /* 0x000000ffff067224 */ /* 0x000fe200078e0010 */
[----:B------:R-:W-:Y:S01]  /*93460*/  STL.64 [R1+0x610], R20 ;  /* 0x0006101401007387 */ /* 0x000fe20000100a00 */
[----:B------:R-:W-:Y:S01]  /*93470*/  IMAD.MOV.U32 R5, RZ, RZ, R17 ;  /* 0x000000ffff057224 */ /* 0x000fe200078e0011 */
[----:B------:R-:W0:Y:S02]  /*93480*/  LDCU UR17, c[0x0][0x39c] ;  /* 0x00007380ff1177ac */ /* 0x000e240008000800 */
[----:B------:R-:W-:Y:S04]  /*93490*/  STL.64 [R1+0x618], R22 ;  /* 0x0006181601007387 */ /* 0x000fe80000100a00 */
        /* <DEDUP_REMOVED lines=21> */
[----:B------:R0:W-:Y:S04]  /*935f0*/  STL.64 [R1+0x6c8], R66 ;  /* 0x0006c84201007387 */ /* 0x0001e80000100a00 */
[----:B------:R-:W-:Y:S04]  /*93600*/  STL.64 [R1+0x6d0], R68 ;  /* 0x0006d04401007387 */ /* 0x000fe80000100a00 */
[----:B------:R-:W-:Y:S04]  /*93610*/  STL.64 [R1+0x6d8], R70 ;  /* 0x0006d84601007387 */ /* 0x000fe80000100a00 */
[----:B------:R-:W-:Y:S04]  /*93620*/  STL.64 [R1+0x6e0], R72 ;  /* 0x0006e04801007387 */ /* 0x000fe80000100a00 */
[----:B------:R0:W-:Y:S04]  /*93630*/  STL.64 [R1+0x6e8], R74 ;  /* 0x0006e84a01007387 */ /* 0x0001e80000100a00 */
[----:B------:R-:W-:Y:S04]  /*93640*/  STL.64 [R1+0x6f0], R76 ;  /* 0x0006f04c01007387 */ /* 0x000fe80000100a00 */
[----:B------:R-:W-:Y:S04]  /*93650*/  STL.64 [R1+0x6f8], R78 ;  /* 0x0006f84e01007387 */ /* 0x000fe80000100a00 */
[----:B0-----:R-:W3:Y:S01]  /*93660*/  LDL.LU R67, [R1+0x28c0] ;  /* 0x0028c00001437983 */ /* 0x001ee20000300800 */
[----:B------:R-:W-:Y:S01]  /*93670*/  ISETP.GE.AND P6, PT, R2, UR15, PT ;  /* 0x0000000f02007c0c */ /* 0x000fe2000bfc6270 */
[----:B------:R-:W-:Y:S01]  /*93680*/  IMAD R4, R0, UR26, RZ ;  /* 0x0000001a00047c24 */ /* 0x000fe2000f8e02ff */
[----:B------:R-:W-:-:S03]  /*93690*/  F2FP.SATFINITE.E4M3.F32.PACK_AB_MERGE_C R5, R5, R6, RZ ;  /* 0x000000060505723e */ /* 0x000fc600048070ff */
[----:B------:R-:W-:Y:S02]  /*936a0*/  VIADD R6, R4, UR26 ;  /* 0x0000001a04067c36 */ /* 0x000fe40008000000 */
[----:B------:R0:W-:Y:S02]  /*936b0*/  STL [R1+0x874], R5 ;  /* 0x0008740501007387 */ /* 0x0001e40000100800 */
[----:B------:R-:W-:Y:S01]  /*936c0*/  VIADD R74, R6, UR26 ;  /* 0x0000001a064a7c36 */ /* 0x000fe20008000000 */
[----:B------:R-:W-:Y:S02]  /*936d0*/  SHF.R.S32.HI R7, RZ, 0x1f, R6 ;  /* 0x0000001fff077819 */ /* 0x000fe40000011406 */
[----:B0-----:R-:W-:Y:S01]  /*936e0*/  SHF.R.S32.HI R5, RZ, 0x1f, R4 ;  /* 0x0000001fff057819 */ /* 0x001fe20000011404 */
[----:B-12---:R-:W-:Y:S02]  /*936f0*/  IMAD R2, R8, UR9, RZ ;  /* 0x0000000908027c24 */ /* 0x006fe4000f8e02ff */
[----:B------:R-:W-:-:S03]  /*93700*/  IMAD R68, R12, UR9, RZ ;  /* 0x000000090c447c24 */ /* 0x000fc6000f8e02ff */
[----:B------:R-:W-:Y:S01]  /*93710*/  IADD3 R3, P0, PT, R2, UR12, RZ ;  /* 0x0000000c02037c10 */ /* 0x000fe2000ff1e0ff */
[----:B------:R-:W0:Y:S01]  /*93720*/  LDCU.64 UR8, c[0x0][0x398] ;  /* 0x00007300ff0877ac */ /* 0x000e220008000a00 */
[----:B------:R-:W-:Y:S02]  /*93730*/  IADD3 R69, P5, PT, R68, UR12, RZ ;  /* 0x0000000c44457c10 */ /* 0x000fe4000ffbe0ff */
[----:B------:R-:W-:Y:S02]  /*93740*/  LEA.HI.X.SX32 R2, R2, UR13, 0x1, P0 ;  /* 0x0000000d02027c11 */ /* 0x000fe400080f0eff */
[----:B------:R-:W-:Y:S02]  /*93750*/  IADD3 R14, P0, PT, R4, R3, RZ ;  /* 0x00000003040e7210 */ /* 0x000fe40007f1e0ff */
[----:B------:R-:W-:Y:S01]  /*93760*/  LEA.HI.X.SX32 R68, R68, UR13, 0x1, P5 ;  /* 0x0000000d44447c11 */ /* 0x000fe2000a8f0eff */
[----:B------:R-:W1:Y:S01]  /*93770*/  LDCU.64 UR12, c[0x0][0x398] ;  /* 0x00007300ff0c77ac */ /* 0x000e620008000a00 */
[----:B------:R-:W-:Y:S01]  /*93780*/  IADD3 R10, P5, PT, R4, R69, RZ ;  /* 0x00000045040a7210 */ /* 0x000fe20007fbe0ff */
[----:B------:R-:W-:-:S02]  /*93790*/  IMAD.X R15, R5, 0x1, R2, P0 ;  /* 0x00000001050f7824 */ /* 0x000fc400000e0602 */
[----:B------:R-:W-:Y:S02]  /*937a0*/  VIADD R4, R74, UR26 ;  /* 0x0000001a4a047c36 */ /* 0x000fe40008000000 */
[----:B------:R-:W-:Y:S01]  /*937b0*/  IMAD.X R11, R5, 0x1, R68, P5 ;  /* 0x00000001050b7824 */ /* 0x000fe200028e0644 */
[----:B------:R2:W-:Y:S01]  /*937c0*/  STL.64 [R1+0x818], R14 ;  /* 0x0008180e01007387 */ /* 0x0005e20000100a00 */
[----:B------:R-:W-:-:S03]  /*937d0*/  SHF.R.S32.HI R5, RZ, 0x1f, R74 ;  /* 0x0000001fff057819 */ /* 0x000fc6000001144a */
[----:B------:R0:W-:Y:S01]  /*937e0*/  STL.64 [R1+0x810], R10 ;  /* 0x0008100a01007387 */ /* 0x0001e20000100a00 */
[C---:B--2---:R-:W-:Y:S02]  /*937f0*/  IADD3 R14, P0, PT, R6.reuse, R3, RZ ;  /* 0x00000003060e7210 */ /* 0x044fe40007f1e0ff */
[----:B0-----:R-:W-:-:S03]  /*93800*/  IADD3 R10, P5, PT, R6, R69, RZ ;  /* 0x00000045060a7210 */ /* 0x001fc60007fbe0ff */
[C---:B------:R-:W-:Y:S01]  /*93810*/  IMAD.X R15, R7.reuse, 0x1, R2, P0 ;  /* 0x00000001070f7824 */ /* 0x040fe200000e0602 */
[C---:B------:R-:W-:Y:S01]  /*93820*/  IADD3 R76, P0, PT, R74.reuse, R3, RZ ;  /* 0x000000034a4c7210 */ /* 0x040fe20007f1e0ff */
[----:B------:R-:W-:Y:S01]  /*93830*/  IMAD.X R11, R7, 0x1, R68, P5 ;  /* 0x00000001070b7824 */ /* 0x000fe200028e0644 */
[----:B------:R-:W-:-:S03]  /*93840*/  IADD3 R74, P5, PT, R74, R69, RZ ;  /* 0x000000454a4a7210 */ /* 0x000fc60007fbe0ff */
[C---:B------:R-:W-:Y:S01]  /*93850*/  IMAD.X R77, R5.reuse, 0x1, R2, P0 ;  /* 0x00000001054d7824 */ /* 0x040fe200000e0602 */
[----:B------:R-:W-:Y:S01]  /*93860*/  ISETP.GE.AND P0, PT, R8, UR14, PT ;  /* 0x0000000e08007c0c */ /* 0x000fe2000bf06270 */
[----:B------:R-:W-:Y:S01]  /*93870*/  STL.64 [R1+0x808], R14 ;  /* 0x0008080e01007387 */ /* 0x000fe20000100a00 */
[C---:B------:R-:W-:Y:S01]  /*93880*/  IADD3 R8, P1, PT, R4.reuse, R3, RZ ;  /* 0x0000000304087210 */ /* 0x040fe20007f3e0ff */
[----:B------:R-:W-:Y:S01]  /*93890*/  IMAD.X R75, R5, 0x1, R68, P5 ;  /* 0x00000001054b7824 */ /* 0x000fe200028e0644 */
[----:B------:R-:W-:Y:S01]  /*938a0*/  SHF.R.S32.HI R5, RZ, 0x1f, R4 ;  /* 0x0000001fff057819 */ /* 0x000fe20000011404 */
[----:B------:R-:W-:Y:S01]  /*938b0*/  STL.64 [R1+0x600], R10 ;  /* 0x0006000a01007387 */ /* 0x000fe20000100a00 */
[C---:B------:R-:W-:Y:S01]  /*938c0*/  IADD3 R6, P5, PT, R4.reuse, R69, RZ ;  /* 0x0000004504067210 */ /* 0x040fe20007fbe0ff */
[----:B------:R-:W-:Y:S01]  /*938d0*/  VIADD R4, R4, UR26 ;  /* 0x0000001a04047c36 */ /* 0x000fe20008000000 */
[----:B------:R-:W-:Y:S01]  /*938e0*/  ISETP.LT.AND P0, PT, R0, UR31, !P0 ;  /* 0x0000001f00007c0c */ /* 0x000fe2000c701270 */
[C---:B------:R-:W-:Y:S01]  /*938f0*/  IMAD.X R9, R5.reuse, 0x1, R2, P1 ;  /* 0x0000000105097824 */ /* 0x040fe200008e0602 */
[----:B------:R-:W-:Y:S01]  /*93900*/  STL [R1+0x2840], R76 ;  /* 0x0028404c01007387 */ /* 0x000fe20000100800 */
[----:B------:R-:W-:Y:S01]  /*93910*/  IMAD.X R7, R5, 0x1, R68, P5 ;  /* 0x0000000105077824 */ /* 0x000fe200028e0644 */
[----:B------:R-:W-:Y:S01]  /*93920*/  SHF.R.S32.HI R5, RZ, 0x1f, R4 ;  /* 0x0000001fff057819 */ /* 0x000fe20000011404 */
[----:B------:R-:W0:Y:S01]  /*93930*/  LDCU.64 UR14, c[0x0][0x398] ;  /* 0x00007300ff0e77ac */ /* 0x000e220008000a00 */
[----:B------:R-:W-:Y:S04]  /*93940*/  STL [R1+0x283c], R77 ;  /* 0x00283c4d01007387 */ /* 0x000fe80000100800 */
[----:B------:R-:W-:Y:S04]  /*93950*/  STL [R1+0x2848], R74 ;  /* 0x0028484a01007387 */ /* 0x000fe80000100800 */
[----:B------:R-:W-:Y:S04]  /*93960*/  STL [R1+0x2844], R75 ;  /* 0x0028444b01007387 */ /* 0x000fe80000100800 */
[----:B------:R2:W-:Y:S04]  /*93970*/  STL.64 [R1+0x828], R8 ;  /* 0x0008280801007387 */ /* 0x0005e80000100a00 */
[----:B------:R0:W-:Y:S01]  /*93980*/  STL.64 [R1+0x848], R6 ;  /* 0x0008480601007387 */ /* 0x0001e20000100a00 */
[----:B--2---:R-:W-:-:S02]  /*93990*/  IADD3 R8, P1, PT, R4, R3, RZ ;  /* 0x0000000304087210 */ /* 0x004fc40007f3e0ff */
[----:B0-----:R-:W-:-:S03]  /*939a0*/  IADD3 R6, P5, PT, R4, R69, RZ ;  /* 0x0000004504067210 */ /* 0x001fc60007fbe0ff */
[C---:B------:R-:W-:Y:S02]  /*939b0*/  IMAD.X R9, R5.reuse, 0x1, R2, P1 ;  /* 0x0000000105097824 */ /* 0x040fe400008e0602 */
[----:B------:R-:W-:Y:S02]  /*939c0*/  VIADD R4, R4, UR26 ;  /* 0x0000001a04047c36 */ /* 0x000fe40008000000 */
[----:B------:R-:W-:Y:S01]  /*939d0*/  IMAD.X R7, R5, 0x1, R68, P5 ;  /* 0x0000000105077824 */ /* 0x000fe200028e0644 */
[----:B------:R0:W-:Y:S02]  /*939e0*/  STL.64 [R1+0x868], R8 ;  /* 0x0008680801007387 */ /* 0x0001e40000100a00 */
[----:B------:R-:W-:Y:S02]  /*939f0*/  SHF.R.S32.HI R5, RZ, 0x1f, R4 ;  /* 0x0000001fff057819 */ /* 0x000fe40000011404 */
[----:B------:R2:W-:Y:S04]  /*93a00*/  STL.64 [R1+0x860], R6 ;  /* 0x0008600601007387 */ /* 0x0005e80000100a00 */
[----:B------:R-:W-:Y:S01]  /*93a10*/  STL.64 [R1+0x28b8], R68 ;  /* 0x0028b84401007387 */ /* 0x000fe20000100a00 */
[----:B0-----:R-:W-:-:S02]  /*93a20*/  IADD3 R8, P1, PT, R4, R3, RZ ;  /* 0x0000000304087210 */ /* 0x001fc40007f3e0ff */
[C---:B--2---:R-:W-:Y:S01]  /*93a30*/  IADD3 R6, P5, PT, R4.reuse, R69, RZ ;  /* 0x0000004504067210 */ /* 0x044fe20007fbe0ff */
[----:B------:R-:W-:Y:S01]  /*93a40*/  VIADD R4, R4, UR26 ;  /* 0x0000001a04047c36 */ /* 0x000fe20008000000 */
[----:B---3--:R-:W-:Y:S04]  /*93a50*/  STL [R1+0x28b0], R67 ;  /* 0x0028b04301007387 */ /* 0x008fe80000100800 */
[----:B------:R-:W-:Y:S04]  /*93a60*/  STL [R1+0x28ac], R12 ;  /* 0x0028ac0c01007387 */ /* 0x000fe80000100800 */
[----:B------:R0:W-:Y:S02]  /*93a70*/  STL [R1+0x28a8], R8 ;  /* 0x0028a80801007387 */ /* 0x0001e40000100800 */
[----:B0-----:R-:W0:Y:S02]  /*93a80*/  LDTM.x64 R8, tmem[UR7+0x40] ;  /* 0x00004007000879ee */ /* 0x001e240008340000 */
[----:B0-----:R-:W-:Y:S04]  /*93a90*/  STL.64 [R1+0x500], R8 ;  /* 0x0005000801007387 */ /* 0x001fe80000100a00 */
        /* <DEDUP_REMOVED lines=31> */
[----:B0-----:R-:W2:Y:S04]  /*93c90*/  LDL.LU.64 R68, [R1+0x28b8] ;  /* 0x0028b80001447983 */ /* 0x001ea80000300a00 */
[----:B------:R-:W3:Y:S04]  /*93ca0*/  LDL.LU R67, [R1+0x28b0] ;  /* 0x0028b00001437983 */ /* 0x000ee80000300800 */
[----:B------:R-:W3:Y:S04]  /*93cb0*/  LDL.LU R12, [R1+0x28ac] ;  /* 0x0028ac00010c7983 */ /* 0x000ee80000300800 */
[----:B------:R-:W3:Y:S01]  /*93cc0*/  LDL.LU R8, [R1+0x28a8] ;  /* 0x0028a80001087983 */ /* 0x000ee20000300800 */
[----:B------:R-:W-:-:S02]  /*93cd0*/  IMAD.X R9, R5, 0x1, R2, P1 ;  /* 0x0000000105097824 */ /* 0x000fc400008e0602 */
[----:B--2---:R-:W-:Y:S01]  /*93ce0*/  IMAD.X R7, R5, 0x1, R68, P5 ;  /* 0x0000000105077824 */ /* 0x004fe200028e0644 */
[----:B------:R-:W-:Y:S02]  /*93cf0*/  SHF.R.S32.HI R5, RZ, 0x1f, R4 ;  /* 0x0000001fff057819 */ /* 0x000fe40000011404 */
[----:B---3--:R0:W-:Y:S04]  /*93d00*/  STL.64 [R1+0x858], R8 ;  /* 0x0008580801007387 */ /* 0x0081e80000100a00 */
[----:B------:R2:W-:Y:S04]  /*93d10*/  STL.64 [R1+0x850], R6 ;  /* 0x0008500601007387 */ /* 0x0005e80000100a00 */
[----:B------:R-:W-:Y:S01]  /*93d20*/  STL.64 [R1+0x28a0], R68 ;  /* 0x0028a04401007387 */ /* 0x000fe20000100a00 */
[----:B0-----:R-:W-:-:S03]  /*93d30*/  IADD3 R8, P1, PT, R4, R3, RZ ;  /* 0x0000000304087210 */ /* 0x001fc60007f3e0ff */
[----:B------:R-:W-:Y:S01]  /*93d40*/  STL [R1+0x2898], R67 ;  /* 0x0028984301007387 */ /* 0x000fe20000100800 */
[----:B--2---:R-:W-:-:S03]  /*93d50*/  IADD3 R6, P5, PT, R4, R69, RZ ;  /* 0x0000004504067210 */ /* 0x004fc60007fbe0ff */
[----:B------:R-:W-:Y:S01]  /*93d60*/  STL [R1+0x2894], R12 ;  /* 0x0028940c01007387 */ /* 0x000fe20000100800 */
[----:B------:R-:W-:-:S03]  /*93d70*/  VIADD R4, R4, UR26 ;  /* 0x0000001a04047c36 */ /* 0x000fc60008000000 */
        /* <DEDUP_REMOVED lines=89> */
[C---:B------:R-:W-:Y:S01]  /*94310*/  IADD3 R14, P1, PT, R4.reuse, R69, RZ ;  /* 0x00000045040e7210 */ /* 0x040fe20007f3e0ff */
[----:B------:R-:W-:-:S03]  /*94320*/  VIADD R5, R4, UR26 ;  /* 0x0000001a04057c36 */ /* 0x000fc60008000000 */
[----:B------:R0:W-:Y:S04]  /*94330*/  STL.64 [R1+0x830], R6 ;  /* 0x0008300601007387 */ /* 0x0001e80000100a00 */
[----:B---3--:R2:W-:Y:S04]  /*94340*/  STL.64 [R1+0x820], R8 ;  /* 0x0008200801007387 */ /* 0x0085e80000100a00 */
[----:B------:R-:W-:Y:S01]  /*94350*/  STL.64 [R1+0x2870], R68 ;  /* 0x0028704401007387 */ /* 0x000fe20000100a00 */
[----:B0-----:R-:W-:-:S03]  /*94360*/  SHF.R.S32.HI R6, RZ, 0x1f, R4 ;  /* 0x0000001fff067819 */ /* 0x001fc60000011404 */
[----:B------:R-:W-:Y:S04]  /*94370*/  STL [R1+0x2868], R67 ;  /* 0x0028684301007387 */ /* 0x000fe80000100800 */
[----:B------:R-:W-:Y:S01]  /*94380*/  STL [R1+0x2864], R14 ;  /* 0x0028640e01007387 */ /* 0x000fe20000100800 */
[----:B--2---:R-:W-:-:S03]  /*94390*/  IADD3 R8, P5, PT, R4, R3, RZ ;  /* 0x0000000304087210 */ /* 0x004fc60007fbe0ff */
[----:B------:R0:W-:Y:S02]  /*943a0*/  STL [R1+0x2860], R12 ;  /* 0x0028600c01007387 */ /* 0x0001e40000100800 */
[----:B0-----:R-:W0:Y:S02]  /*943b0*/  LDTM.x64 R12, tmem[UR7+0x100] ;  /* 0x00010007000c79ee */ /* 0x001e240008340000 */
[----:B0-----:R-:W-:Y:S01]  /*943c0*/  STL.64 [R1+0x210], R16 ;  /* 0x0002101001007387 */ /* 0x001fe20000100a00 */
[----:B------:R-:W-:Y:S02]  /*943d0*/  IMAD.MOV.U32 R76, RZ, RZ, R14 ;  /* 0x000000ffff4c7224 */ /* 0x000fe400078e000e */
[----:B------:R-:W-:Y:S01]  /*943e0*/  IMAD.MOV.U32 R11, RZ, RZ, R12 ;  /* 0x000000ffff0b7224 */ /* 0x000fe200078e000c */
[----:B------:R-:W-:Y:S01]  /*943f0*/  STL.64 [R1+0x218], R18 ;  /* 0x0002181201007387 */ /* 0x000fe20000100a00 */
[----:B------:R-:W-:Y:S01]  /*94400*/  IMAD.X R9, R6, 0x1, R2, P5 ;  /* 0x0000000106097824 */ /* 0x000fe200028e0602 */
[----:B------:R-:W-:Y:S01]  /*94410*/  SHF.R.S32.HI R7, RZ, 0x1f, R5 ;  /* 0x0000001fff077819 */ /* 0x000fe20000011405 */
[----:B------:R-:W-:Y:S01]  /*94420*/  IMAD.MOV.U32 R77, RZ, RZ, R15 ;  /* 0x000000ffff4d7224 */ /* 0x000fe200078e000f */
[----:B------:R-:W-:Y:S01]  /*94430*/  STL.64 [R1+0x220], R20 ;  /* 0x0002201401007387 */ /* 0x000fe20000100a00 */
[----:B------:R-:W-:-:S02]  /*94440*/  VIADD R4, R5, UR26 ;  /* 0x0000001a05047c36 */ /* 0x000fc40008000000 */
[----:B------:R-:W-:Y:S01]  /*94450*/  IMAD.MOV.U32 R10, RZ, RZ, R13 ;  /* 0x000000ffff0a7224 */ /* 0x000fe200078e000d */
        /* <DEDUP_REMOVED lines=26> */
[----:B------:R2:W-:Y:S04]  /*94600*/  STL.64 [R1+0x2f8], R74 ;  /* 0x0002f84a01007387 */ /* 0x0005e80000100a00 */
[----:B0-----:R-:W3:Y:S04]  /*94610*/  LDL.LU.64 R68, [R1+0x2870] ;  /* 0x0028700001447983 */ /* 0x001ee80000300a00 */
[----:B------:R-:W4:Y:S04]  /*94620*/  LDL.LU R67, [R1+0x2868] ;  /* 0x0028680001437983 */ /* 0x000f280000300800 */
[----:B------:R-:W4:Y:S04]  /*94630*/  LDL.LU R14, [R1+0x2864] ;  /* 0x00286400010e7983 */ /* 0x000f280000300800 */
[----:B------:R-:W4:Y:S01]  /*94640*/  LDL.LU R12, [R1+0x2860] ;  /* 0x00286000010c7983 */ /* 0x000f220000300800 */
[----:B--2---:R-:W-:-:S03]  /*94650*/  F2FP.SATFINITE.E4M3.F32.PACK_AB_MERGE_C R75, R10, R11, RZ ;  /* 0x0000000b0a4b723e */ /* 0x004fc600048070ff */
[----:B------:R0:W-:Y:S02]  /*94660*/  STL.64 [R1+0x800], R8 ;  /* 0x0008000801007387 */ /* 0x0001e40000100a00 */
[----:B0-----:R-:W-:-:S05]  /*94670*/  IADD3 R8, P5, PT, R5, R3, RZ ;  /* 0x0000000305087210 */ /* 0x001fca0007fbe0ff */
[----:B------:R-:W-:Y:S02]  /*94680*/  IMAD.X R9, R7, 0x1, R2, P5 ;  /* 0x0000000107097824 */ /* 0x000fe400028e0602 */
[----:B---3--:R-:W-:Y:S01]  /*94690*/  IMAD.X R15, R6, 0x1, R68, P1 ;  /* 0x00000001060f7824 */ /* 0x008fe200008e0644 */
[----:B------:R-:W-:Y:S01]  /*946a0*/  IADD3 R92, P1, PT, R5, R69, RZ ;  /* 0x00000045055c7210 */ /* 0x000fe20007f3e0ff */
[----:B------:R-:W-:Y:S01]  /*946b0*/  VIADD R5, R4, UR26 ;  /* 0x0000001a04057c36 */ /* 0x000fe20008000000 */
[----:B------:R-:W-:-:S03]  /*946c0*/  SHF.R.S32.HI R6, RZ, 0x1f, R4 ;  /* 0x0000001fff067819 */ /* 0x000fc60000011404 */
[----:B------:R-:W-:Y:S01]  /*946d0*/  IMAD.X R93, R7, 0x1, R68, P1 ;  /* 0x00000001075d7824 */ /* 0x000fe200008e0644 */
[----:B------:R-:W-:Y:S01]  /*946e0*/  IADD3 R90, P1, PT, R4, R69, RZ ;  /* 0x00000045045a7210 */ /* 0x000fe20007f3e0ff */
[----:B----4-:R-:W-:Y:S01]  /*946f0*/  STL.64 [R1+0x7e8], R14 ;  /* 0x0007e80e01007387 */ /* 0x010fe20000100a00 */
[----:B------:R-:W-:-:S03]  /*94700*/  SHF.R.S32.HI R7, RZ, 0x1f, R5 ;  /* 0x0000001fff077819 */ /* 0x000fc60000011405 */
[----:B------:R0:W-:Y:S01]  /*94710*/  STL.64 [R1+0x7e0], R8 ;  /* 0x0007e00801007387 */ /* 0x0001e20000100a00 */
[----:B------:R-:W-:-:S03]  /*94720*/  IMAD.X R91, R6, 0x1, R68, P1 ;  /* 0x00000001065b7824 */ /* 0x000fc600008e0644 */
[----:B------:R-:W-:Y:S01]  /*94730*/  STL [R1+0x2838], R93 ;  /* 0x0028385d01007387 */ /* 0x000fe20000100800 */
[----:B0-----:R-:W-:Y:S01]  /*94740*/  IADD3 R8, P5, PT, R4, R3, RZ ;  /* 0x0000000304087210 */ /* 0x001fe20007fbe0ff */
[----:B------:R-:W-:-:S04]  /*94750*/  VIADD R4, R5, UR26 ;  /* 0x0000001a05047c36 */ /* 0x000fc80008000000 */
[----:B------:R-:W-:Y:S01]  /*94760*/  IMAD.X R9, R6, 0x1, R2, P5 ;  /* 0x0000000106097824 */ /* 0x000fe200028e0602 */
[----:B------:R-:W-:Y:S02]  /*94770*/  IADD3 R14, P5, PT, R5, R3, RZ ;  /* 0x00000003050e7210 */ /* 0x000fe40007fbe0ff */
[----:B------:R-:W-:Y:S02]  /*94780*/  SHF.R.S32.HI R6, RZ, 0x1f, R4 ;  /* 0x0000001fff067819 */ /* 0x000fe40000011404 */
[----:B------:R0:W-:Y:S01]  /*94790*/  STL.64 [R1+0x7d8], R8 ;  /* 0x0007d80801007387 */ /* 0x0001e20000100a00 */
[----:B------:R-:W-:-:S05]  /*947a0*/  IMAD.X R15, R7, 0x1, R2, P5 ;  /* 0x00000001070f7824 */ /* 0x000fca00028e0602 */
[----:B------:R2:W-:Y:S01]  /*947b0*/  STL.64 [R1+0x7d0], R14 ;  /* 0x0007d00e01007387 */ /* 0x0005e20000100a00 */
[----:B0-----:R-:W-:Y:S01]  /*947c0*/  IADD3 R8, P1, PT, R5, R69, RZ ;  /* 0x0000004505087210 */ /* 0x001fe20007f3e0ff */
[----:B------:R-:W-:-:S04]  /*947d0*/  VIADD R5, R4, UR26 ;  /* 0x0000001a04057c36 */ /* 0x000fc80008000000 */
[----:B------:R-:W-:Y:S01]  /*947e0*/  IMAD.X R9, R7, 0x1, R68, P1 ;  /* 0x0000000107097824 */ /* 0x000fe200008e0644 */
[----:B--2---:R-:W-:Y:S02]  /*947f0*/  IADD3 R14, P5, PT, R4, R3, RZ ;  /* 0x00000003040e7210 */ /* 0x004fe40007fbe0ff */
        /* <DEDUP_REMOVED lines=23> */
[-C--:B--2---:R-:W-:Y:S02]  /*94970*/  IADD3 R14, P5, PT, R5, R3.reuse, RZ ;  /* 0x00000003050e7210 */ /* 0x084fe40007fbe0ff */
[----:B------:R-:W-:Y:S02]  /*94980*/  SHF.R.S32.HI R6, RZ, 0x1f, R4 ;  /* 0x0000001fff067819 */ /* 0x000fe40000011404 */
[----:B------:R0:W-:Y:S01]  /*94990*/  STL.64 [R1+0x7a8], R8 ;  /* 0x0007a80801007387 */ /* 0x0001e20000100a00 */
[----:B------:R-:W-:Y:S01]  /*949a0*/  IMAD.X R15, R7, 0x1, R2, P5 ;  /* 0x00000001070f7824 */ /* 0x000fe200028e0602 */
[----:B------:R-:W-:-:S04]  /*949b0*/  IADD3 R88, P5, PT, R4, R3, RZ ;  /* 0x0000000304587210 */ /* 0x000fc80007fbe0ff */
[----:B------:R2:W-:Y:S01]  /*949c0*/  STL.64 [R1+0x7a0], R14 ;  /* 0x0007a00e01007387 */ /* 0x0005e20000100a00 */
[----:B------:R-:W-:Y:S01]  /*949d0*/  IMAD.X R89, R6, 0x1, R2, P5 ;  /* 0x0000000106597824 */ /* 0x000fe200028e0602 */
[----:B0-----:R-:W-:Y:S01]  /*949e0*/  IADD3 R8, P1, PT, R5, R69, RZ ;  /* 0x0000004505087210 */ /* 0x001fe20007f3e0ff */
[----:B------:R-:W-:-:S04]  /*949f0*/  VIADD R5, R4, UR26 ;  /* 0x0000001a04057c36 */ /* 0x000fc80008000000 */
[--C-:B------:R-:W-:Y:S01]  /*94a00*/  IMAD.X R9, R7, 0x1, R68.reuse, P1 ;  /* 0x0000000107097824 */ /* 0x100fe200008e0644 */
[----:B------:R-:W-:Y:S02]  /*94a10*/  SHF.R.S32.HI R7, RZ, 0x1f, R5 ;  /* 0x0000001fff077819 */ /* 0x000fe40000011405 */
[-C--:B------:R-:W-:Y:S01]  /*94a20*/  IADD3 R72, P1, PT, R4, R69.reuse, RZ ;  /* 0x0000004504487210 */ /* 0x080fe20007f3e0ff */
[C---:B------:R-:W-:Y:S01]  /*94a30*/  VIADD R4, R5.reuse, UR26 ;  /* 0x0000001a05047c36 */ /* 0x040fe20008000000 */
[----:B------:R0:W-:Y:S03]  /*94a40*/  STL.64 [R1+0x798], R8 ;  /* 0x0007980801007387 */ /* 0x0001e60000100a00 */
[----:B------:R-:W-:Y:S01]  /*94a50*/  IMAD.X R73, R6, 0x1, R68, P1 ;  /* 0x0000000106497824 */ /* 0x000fe200008e0644 */
[----:B--2---:R-:W-:Y:S02]  /*94a60*/  IADD3 R14, P1, PT, R5, R69, RZ ;  /* 0x00000045050e7210 */ /* 0x004fe40007f3e0ff */
[----:B------:R-:W-:-:S03]  /*94a70*/  SHF.R.S32.HI R6, RZ, 0x1f, R4 ;  /* 0x0000001fff067819 */ /* 0x000fc60000011404 */
[----:B------:R-:W-:Y:S01]  /*94a80*/  IMAD.X R15, R7, 0x1, R68, P1 ;  /* 0x00000001070f7824 */ /* 0x000fe200008e0644 */
[----:B0-----:R-:W-:Y:S01]  /*94a90*/  IADD3 R8, P5, PT, R5, R3, RZ ;  /* 0x0000000305087210 */ /* 0x001fe20007fbe0ff */
[----:B------:R-:W-:-:S04]  /*94aa0*/  VIADD R5, R4, UR26 ;  /* 0x0000001a04057c36 */ /* 0x000fc80008000000 */
[----:B------:R-:W-:Y:S01]  /*94ab0*/  IMAD.X R9, R7, 0x1, R2, P5 ;  /* 0x0000000107097824 */ /* 0x000fe200028e0602 */
[----:B------:R-:W-:-:S04]  /*94ac0*/  SHF.R.S32.HI R7, RZ, 0x1f, R5 ;  /* 0x0000001fff077819 */ /* 0x000fc80000011405 */
[----:B------:R0:W-:Y:S04]  /*94ad0*/  STL.64 [R1+0x790], R8 ;  /* 0x0007900801007387 */ /* 0x0001e80000100a00 */
[----:B------:R2:W-:Y:S01]  /*94ae0*/  STL.64 [R1+0x788], R14 ;  /* 0x0007880e01007387 */ /* 0x0005e20000100a00 */
[C---:B0-----:R-:W-:Y:S02]  /*94af0*/  IADD3 R8, P5, PT, R4.reuse, R3, RZ ;  /* 0x0000000304087210 */ /* 0x041fe40007fbe0ff */
[----:B--2---:R-:W-:-:S03]  /*94b00*/  IADD3 R14, P1, PT, R4, R69, RZ ;  /* 0x00000045040e7210 */ /* 0x004fc60007f3e0ff */
[C---:B------:R-:W-:Y:S02]  /*94b10*/  IMAD.X R9, R6.reuse, 0x1, R2, P5 ;  /* 0x0000000106097824 */ /* 0x040fe400028e0602 */
[C---:B------:R-:W-:Y:S02]  /*94b20*/  VIADD R4, R5.reuse, UR26 ;  /* 0x0000001a05047c36 */ /* 0x040fe40008000000 */
[----:B------:R-:W-:Y:S01]  /*94b30*/  IMAD.X R15, R6, 0x1, R68, P1 ;  /* 0x00000001060f7824 */ /* 0x000fe200008e0644 */
[----:B------:R0:W-:Y:S02]  /*94b40*/  STL.64 [R1+0x780], R8 ;  /* 0x0007800801007387 */ /* 0x0001e40000100a00 */
[----:B------:R-:W-:Y:S02]  /*94b50*/  SHF.R.S32.HI R6, RZ, 0x1f, R4 ;  /* 0x0000001fff067819 */ /* 0x000fe40000011404 */
[----:B------:R2:W-:Y:S01]  /*94b60*/  STL.64 [R1+0x778], R14 ;  /* 0x0007780e01007387 */ /* 0x0005e20000100a00 */
[----:B0-----:R-:W-:-:S02]  /*94b70*/  IADD3 R8, P5, PT, R5, R3, RZ ;  /* 0x0000000305087210 */ /* 0x001fc40007fbe0ff */
[----:B--2---:R-:W-:-:S03]  /*94b80*/  IADD3 R14, P1, PT, R5, R69, RZ ;  /* 0x00000045050e7210 */ /* 0x004fc60007f3e0ff */
[C---:B------:R-:W-:Y:S02]  /*94b90*/  IMAD.X R9, R7.reuse, 0x1, R2, P5 ;  /* 0x0000000107097824 */ /* 0x040fe400028e0602 */
[C---:B------:R-:W-:Y:S02]  /*94ba0*/  VIADD R5, R4.reuse, UR26 ;  /* 0x0000001a04057c36 */ /* 0x040fe40008000000 */
[--C-:B------:R-:W-:Y:S01]  /*94bb0*/  IMAD.X R15, R7, 0x1, R68.reuse, P1 ;  /* 0x00000001070f7824 */ /* 0x100fe200008e0644 */
[----:B------:R0:W-:Y:S01]  /*94bc0*/  STL.64 [R1+0x770], R8 ;  /* 0x0007700801007387 */ /* 0x0001e20000100a00 */
[----:B------:R-:W-:Y:S02]  /*94bd0*/  IADD3 R70, P1, PT, R4, R69, RZ ;  /* 0x0000004504467210 */ /* 0x000fe40007f3e0ff */
[----:B------:R-:W-:Y:S01]  /*94be0*/  SHF.R.S32.HI R7, RZ, 0x1f, R5 ;  /* 0x0000001fff077819 */ /* 0x000fe20000011405 */
[----:B------:R2:W-:Y:S02]  /*94bf0*/  STL.64 [R1+0x768], R14 ;  /* 0x0007680e01007387 */ /* 0x0005e40000100a00 */
[----:B------:R-:W-:Y:S01]  /*94c00*/  IMAD.X R71, R6, 0x1, R68, P1 ;  /* 0x0000000106477824 */ /* 0x000fe200008e0644 */
[----:B0-----:R-:W-:Y:S01]  /*94c10*/  IADD3 R8, P5, PT, R4, R3, RZ ;  /* 0x0000000304087210 */ /* 0x001fe20007fbe0ff */
[----:B------:R-:W-:-:S04]  /*94c20*/  VIADD R4, R5, UR26 ;  /* 0x0000001a05047c36 */ /* 0x000fc80008000000 */
[----:B------:R-:W-:Y:S01]  /*94c30*/  IMAD.X R9, R6, 0x1, R2, P5 ;  /* 0x0000000106097824 */ /* 0x000fe200028e0602 */
[-C--:B------:R-:W-:Y:S02]  /*94c40*/  IADD3 R86, P5, PT, R5, R3.reuse, RZ ;  /* 0x0000000305567210 */ /* 0x080fe40007fbe0ff */
[----:B------:R-:W-:Y:S02]  /*94c50*/  SHF.R.S32.HI R6, RZ, 0x1f, R4 ;  /* 0x0000001fff067819 */ /* 0x000fe40000011404 */
[----:B------:R0:W-:Y:S01]  /*94c60*/  STL.64 [R1+0x760], R8 ;  /* 0x0007600801007387 */ /* 0x0001e20000100a00 */
[----:B------:R-:W-:Y:S01]  /*94c70*/  IMAD.X R87, R7, 0x1, R2, P5 ;  /* 0x0000000107577824 */ /* 0x000fe200028e0602 */
[----:B--2---:R-:W-:-:S05]  /*94c80*/  IADD3 R14, P5, PT, R4, R3, RZ ;  /* 0x00000003040e7210 */ /* 0x004fca0007fbe0ff */
[----:B------:R-:W-:Y:S01]  /*94c90*/  IMAD.X R15, R6, 0x1, R2, P5 ;  /* 0x00000001060f7824 */ /* 0x000fe200028e0602 */
[----:B0-----:R-:W-:Y:S01]  /*94ca0*/  IADD3 R8, P1, PT, R5, R69, RZ ;  /* 0x0000004505087210 */ /* 0x001fe20007f3e0ff */
[----:B------:R-:W-:-:S04]  /*94cb0*/  VIADD R5, R4, UR26 ;  /* 0x0000001a04057c36 */ /* 0x000fc80008000000 */
[----:B------:R-:W-:Y:S01]  /*94cc0*/  IMAD.X R9, R7, 0x1, R68, P1 ;  /* 0x0000000107097824 */ /* 0x000fe200008e0644 */
[----:B------:R-:W-:Y:S02]  /*94cd0*/  SHF.R.S32.HI R7, RZ, 0x1f, R5 ;  /* 0x0000001fff077819 */ /* 0x000fe40000011405 */
[----:B------:R-:W-:Y:S02]  /*94ce0*/  IADD3 R84, P5, PT, R5, R3, RZ ;  /* 0x0000000305547210 */ /* 0x000fe40007fbe0ff */
[----:B------:R0:W-:Y:S03]  /*94cf0*/  STL.64 [R1+0x758], R8 ;  /* 0x0007580801007387 */ /* 0x0001e60000100a00 */
[----:B------:R-:W-:Y:S01]  /*94d00*/  IMAD.X R85, R7, 0x1, R2, P5 ;  /* 0x0000000107557824 */ /* 0x000fe200028e0602 */
[----:B------:R-:W-:Y:S01]  /*94d10*/  STL.64 [R1+0x750], R14 ;  /* 0x0007500e01007387 */ /* 0x000fe20000100a00 */
[----:B0-----:R-:W-:Y:S01]  /*94d20*/  IADD3 R8, P1, PT, R4, R69, RZ ;  /* 0x0000004504087210 */ /* 0x001fe20007f3e0ff */
[----:B------:R-:W-:-:S04]  /*94d30*/  VIADD R4, R5, UR26 ;  /* 0x0000001a05047c36 */ /* 0x000fc80008000000 */
[--C-:B------:R-:W-:Y:S01]  /*94d40*/  IMAD.X R9, R6, 0x1, R68.reuse, P1 ;  /* 0x0000000106097824 */ /* 0x100fe200008e0644 */
[----:B------:R-:W-:Y:S01]  /*94d50*/  IADD3 R80, P1, PT, R5, R69, RZ ;  /* 0x0000004505507210 */ /* 0x000fe20007f3e0ff */
[C---:B------:R-:W-:Y:S01]  /*94d60*/  VIADD R6, R4.reuse, UR26 ;  /* 0x0000001a04067c36 */ /* 0x040fe20008000000 */
[C---:B------:R-:W-:Y:S02]  /*94d70*/  IADD3 R82, P5, PT, R4.reuse, R3, RZ ;  /* 0x0000000304527210 */ /* 0x040fe40007fbe0ff */
[----:B------:R0:W-:Y:S01]  /*94d80*/  STL.64 [R1+0x738], R8 ;  /* 0x0007380801007387 */ /* 0x0001e20000100a00 */
[----:B------:R-:W-:Y:S01]  /*94d90*/  IMAD.X R81, R7, 0x1, R68, P1 ;  /* 0x0000000107517824 */ /* 0x000fe200008e0644 */
[----:B------:R-:W-:Y:S01]  /*94da0*/  IADD3 R78, P1, PT, R4, R69, RZ ;  /* 0x00000045044e7210 */ /* 0x000fe20007f3e0ff */
[----:B------:R-:W-:Y:S01]  /*94db0*/  VIADD R5, R6, UR26 ;  /* 0x0000001a06057c36 */ /* 0x000fe20008000000 */
[----:B0-----:R-:W-:Y:S02]  /*94dc0*/  SHF.R.S32.HI R8, RZ, 0x1f, R4 ;  /* 0x0000001fff087819 */ /* 0x001fe40000011404 */
[----:B------:R-:W-:-:S03]  /*94dd0*/  SHF.R.S32.HI R4, RZ, 0x1f, R6 ;  /* 0x0000001fff047819 */ /* 0x000fc60000011406 */
[----:B------:R-:W-:Y:S01]  /*94de0*/  IMAD.X R83, R8, 0x1, R2, P5 ;  /* 0x0000000108537824 */ /* 0x000fe200028e0602 */
[----:B------:R-:W-:Y:S01]  /*94df0*/  IADD3 R14, P5, PT, R6, R3, RZ ;  /* 0x00000003060e7210 */ /* 0x000fe20007fbe0ff */
[----:B------:R-:W-:Y:S01]  /*94e00*/  IMAD.X R79, R8, 0x1, R68, P1 ;  /* 0x00000001084f7824 */ /* 0x000fe200008e0644 */
[-C--:B------:R-:W-:Y:S02]  /*94e10*/  IADD3 R16, P1, PT, R6, R69.reuse, RZ ;  /* 0x0000004506107210 */ /* 0x080fe40007f3e0ff */
[----:B------:R-:W-:Y:S01]  /*94e20*/  SHF.R.S32.HI R6, RZ, 0x1f, R5 ;  /* 0x0000001fff067819 */ /* 0x000fe20000011405 */
[C---:B------:R-:W-:Y:S02]  /*94e30*/  IMAD.X R15, R4.reuse, 0x1, R2, P5 ;  /* 0x00000001040f7824 */ /* 0x040fe400028e0602 */
[--C-:B------:R-:W-:Y:S01]  /*94e40*/  IMAD.X R17, R4, 0x1, R68.reuse, P1 ;  /* 0x0000000104117824 */ /* 0x100fe200008e0644 */
[C---:B------:R-:W-:Y:S01]  /*94e50*/  IADD3 R8, P1, PT, R5.reuse, R69, RZ ;  /* 0x0000004505087210 */ /* 0x040fe20007f3e0ff */
[C---:B------:R-:W-:Y:S01]  /*94e60*/  VIADD R4, R5.reuse, UR26 ;  /* 0x0000001a05047c36 */ /* 0x040fe20008000000 */
[----:B------:R0:W-:Y:S03]  /*94e70*/  STL.64 [R1+0x730], R14 ;  /* 0x0007300e01007387 */ /* 0x0001e60000100a00 */
[----:B------:R-:W-:Y:S01]  /*94e80*/  IMAD.X R9, R6, 0x1, R68, P1 ;  /* 0x0000000106097824 */ /* 0x000fe200008e0644 */
[----:B------:R-:W-:Y:S01]  /*94e90*/  STL.64 [R1+0x748], R16 ;  /* 0x0007481001007387 */ /* 0x000fe20000100a00 */
[----:B------:R-:W-:Y:S01]  /*94ea0*/  VIADD R93, R4, UR26 ;  /* 0x0000001a045d7c36 */ /* 0x000fe20008000000 */
[----:B0-----:R-:W-:-:S02]  /*94eb0*/  IADD3 R14, P5, PT, R5, R3, RZ ;  /* 0x00000003050e7210 */ /* 0x001fc40007fbe0ff */
[----:B------:R-:W-:-:S03]  /*94ec0*/  SHF.R.S32.HI R5, RZ, 0x1f, R4 ;  /* 0x0000001fff057819 */ /* 0x000fc60000011404 */
[----:B------:R-:W-:Y:S01]  /*94ed0*/  IMAD.X R15, R6, 0x1, R2, P5 ;  /* 0x00000001060f7824 */ /* 0x000fe200028e0602 */
[----:B------:R-:W-:Y:S01]  /*94ee0*/  ISETP.GE.AND P5, PT, R12, UR10, PT ;  /* 0x0000000a0c007c0c */ /* 0x000fe2000bfa6270 */
[----:B------:R-:W0:Y:S03]  /*94ef0*/  LDCU.64 UR10, c[0x0][0x398] ;  /* 0x00007300ff0a77ac */ /* 0x000e260008000a00 */
[----:B------:R-:W-:Y:S01]  /*94f00*/  STL.64 [R1+0x740], R14 ;  /* 0x0007400e01007387 */ /* 0x000fe20000100a00 */
[----:B------:R-:W-:Y:S02]  /*94f10*/  SHF.R.S32.HI R74, RZ, 0x1f, R93 ;  /* 0x0000001fff4a7819 */ /* 0x000fe4000001145d */
[----:B------:R-:W-:Y:S01]  /*94f20*/  ISETP.LT.AND P5, PT, R0, UR33, !P5 ;  /* 0x0000002100007c0c */ /* 0x000fe2000efa1270 */
[----:B------:R2:W-:Y:S04]  /*94f30*/  STL.64 [R1+0x728], R8 ;  /* 0x0007280801007387 */ /* 0x0005e80000100a00 */
[----:B------:R-:W-:Y:S04]  /*94f40*/  STL.64 [R1+0x2858], R70 ;  /* 0x0028584601007387 */ /* 0x000fe80000100a00 */
[----:B------:R-:W-:Y:S01]  /*94f50*/  STL.64 [R1+0x2850], R68 ;  /* 0x0028504401007387 */ /* 0x000fe20000100a00 */
[----:B--2---:R-:W-:-:S05]  /*94f60*/  IADD3 R8, P1, PT, R4, R3, RZ ;  /* 0x0000000304087210 */ /* 0x004fca0007f3e0ff */
[----:B------:R-:W-:Y:S01]  /*94f70*/  IMAD.X R9, R5, 0x1, R2, P1 ;  /* 0x0000000105097824 */ /* 0x000fe200008e0602 */
[----:B------:R-:W-:-:S04]  /*94f80*/  IADD3 R6, P1, PT, R4, R69, RZ ;  /* 0x0000004504067210 */ /* 0x000fc80007f3e0ff */
[----:B------:R-:W-:Y:S04]  /*94f90*/  STL.64 [R1+0x720], R8 ;  /* 0x0007200801007387 */ /* 0x000fe80000100a00 */
[----:B------:R2:W-:Y:S02]  /*94fa0*/  STL [R1+0x284c], R67 ;  /* 0x00284c4301007387 */ /* 0x0005e40000100800 */
[----:B--2---:R-:W2:Y:S02]  /*94fb0*/  LDTM.x64 R8, tmem[UR7+0x140] ;  /* 0x00014007000879ee */ /* 0x004ea40008340000 */
[----:B--2---:R-:W-:Y:S04]  /*94fc0*/  STL.64 [R1+0x100], R8 ;  /* 0x0001000801007387 */ /* 0x004fe80000100a00 */
        /* <DEDUP_REMOVED lines=31> */
[----:B--2---:R-:W2:Y:S04]  /*951c0*/  LDL.LU.64 R70, [R1+0x2858] ;  /* 0x0028580001467983 */ /* 0x004ea80000300a00 */
[----:B------:R-:W3:Y:S04]  /*951d0*/  LDL.LU.64 R68, [R1+0x2850] ;  /* 0x0028500001447983 */ /* 0x000ee80000300a00 */
[----:B------:R4:W2:Y:S01]  /*951e0*/  LDL.LU R67, [R1+0x284c] ;  /* 0x00284c0001437983 */ /* 0x0008a20000300800 */
[----:B---3--:R-:W-:Y:S01]  /*951f0*/  IMAD.X R7, R5, 0x1, R68, P1 ;  /* 0x0000000105077824 */ /* 0x008fe200008e0644 */
[----:B------:R-:W-:-:S05]  /*95200*/  IADD3 R66, P1, PT, R93, R3, RZ ;  /* 0x000000035d427210 */ /* 0x000fca0007f3e0ff */
[----:B------:R-:W-:Y:S04]  /*95210*/  STL [R1+0x710], R66 ;  /* 0x0007104201007387 */ /* 0x000fe80000100800 */
[----:B------:R2:W-:Y:S02]  /*95220*/  STL.64 [R1+0x718], R6 ;  /* 0x0007180601007387 */ /* 0x0005e40000100a00 */
[----:B--2---:R-:W2:Y:S02]  /*95230*/  LDTM.x64 R4, tmem[UR7+0x180] ;  /* 0x00018007000479ee */ /* 0x004ea40008340000 */
[----:B--2---:R-:W-:Y:S04]  /*95240*/  STL.64 [R1], R4 ;  /* 0x0000000401007387 */ /* 0x004fe80000100a00 */
        /* <DEDUP_REMOVED lines=30> */
[----:B------:R2:W-:Y:S02]  /*95430*/  STL.64 [R1+0xf8], R66 ;  /* 0x0000f84201007387 */ /* 0x0005e40000100a00 */
[----:B--2---:R-:W2:Y:S01]  /*95440*/  LDTM.x64 R4, tmem[UR7+0x1c0] ;  /* 0x0001c007000479ee */ /* 0x004ea20008340000 */
[----:B------:R-:W-:Y:S01]  /*95450*/  NOP ;  /* 0x0000000000007918 */ /* 0x000fe20000000000 */
[----:B------:R-:W3:Y:S01]  /*95460*/  LDCU UR7, c[0x0][0x39c] ;  /* 0x00007380ff0777ac */ /* 0x000ee20008000800 */
[----:B--2---:R2:W-:Y:S04]  /*95470*/  STL.64 [R1+0x2800], R4 ;  /* 0x0028000401007387 */ /* 0x0045e80000100a00 */
[----:B--2---:R-:W2:Y:S04]  /*95480*/  LDL.LU R4, [R1+0x874] ;  /* 0x0008740001047983 */ /* 0x004ea80000300800 */
[----:B------:R-:W0:Y:S04]  /*95490*/  LDL R5, [R1+0x700] ;  /* 0x0007000001057983 */ /* 0x000e280000100800 */
[----:B------:R1:W-:Y:S04]  /*954a0*/  STL.64 [R1+0x27f0], R6 ;  /* 0x0027f00601007387 */ /* 0x0003e80000100a00 */
[----:B-1----:R-:W2:Y:S04]  /*954b0*/  LDL.LU.64 R6, [R1+0x600] ;  /* 0x0006000001067983 */ /* 0x002ea80000300a00 */
[----:B------:R1:W-:Y:S04]  /*954c0*/  STL.64 [R1+0x27e0], R8 ;  /* 0x0027e00801007387 */ /* 0x0003e80000100a00 */
[----:B-1----:R-:W2:Y:S04]  /*954d0*/  LDL.LU R9, [R1+0x60c] ;  /* 0x00060c0001097983 */ /* 0x002ea80000300800 */
[----:B------:R-:W2:Y:S04]  /*954e0*/  LDL R8, [R1+0x704] ;  /* 0x0007040001087983 */ /* 0x000ea80000100800 */
[----:B------:R1:W-:Y:S04]  /*954f0*/  STL.64 [R1+0x27d0], R10 ;  /* 0x0027d00a01007387 */ /* 0x0003e80000100a00 */
[----:B-1----:R-:W2:Y:S04]  /*95500*/  LDL.LU R11, [R1+0x608] ;  /* 0x00060800010b7983 */ /* 0x002ea80000300800 */
[----:B------:R1:W-:Y:S04]  /*95510*/  STL.64 [R1+0x27c0], R12 ;  /* 0x0027c00c01007387 */ /* 0x0003e80000100a00 */
[----:B-1----:R-:W2:Y:S04]  /*95520*/  LDL.LU.64 R12, [R1+0x810] ;  /* 0x00081000010c7983 */ /* 0x002ea80000300a00 */
[----:B------:R1:W-:Y:S04]  /*95530*/  STL.64 [R1+0x27b8], R14 ;  /* 0x0027b80e01007387 */ /* 0x0003e80000100a00 */
[----:B-1----:R-:W2:Y:S04]  /*95540*/  LDL.LU.64 R14, [R1+0x818] ;  /* 0x00081800010e7983 */ /* 0x002ea80000300a00 */
[----:B------:R1:W-:Y:S04]  /*95550*/  STL.64 [R1+0x27b0], R16 ;  /* 0x0027b01001007387 */ /* 0x0003e80000100a00 */
[----:B-1----:R-:W3:Y:S04]  /*95560*/  LDL.LU.64 R16, [R1+0x808] ;  /* 0x0008080001107983 */ /* 0x002ee80000300a00 */
[----:B------:R-:W-:Y:S04]  /*95570*/  STL.64 [R1+0x27a0], R18 ;  /* 0x0027a01201007387 */ /* 0x000fe80000100a00 */
[----:B------:R-:W-:Y:S04]  /*95580*/  STL.64 [R1+0x2798], R20 ;  /* 0x0027981401007387 */ /* 0x000fe80000100a00 */
[----:B------:R-:W-:Y:S04]  /*95590*/  STL.64 [R1+0x2790], R22 ;  /* 0x0027901601007387 */ /* 0x000fe80000100a00 */
[----:B------:R-:W-:Y:S04]  /*955a0*/  STL.64 [R1+0x2788], R24 ;  /* 0x0027881801007387 */ /* 0x000fe80000100a00 */
[----:B------:R-:W-:Y:S04]  /*955b0*/  STL.64 [R1+0x2780], R26 ;  /* 0x0027801a01007387 */ /* 0x000fe80000100a00 */
[----:B------:R1:W-:Y:S04]  /*955c0*/  STL.64 [R1+0x2778], R28 ;  /* 0x0027781c01007387 */ /* 0x0003e80000100a00 */
[----:B-1----:R-:W3:Y:S01]  /*955d0*/  LDL.LU.64 R28, [R1+0x710] ;  /* 0x00071000011c7983 */ /* 0x002ee20000300a00 */
[----:B------:R-:W-:-:S03]  /*955e0*/  VIADD R10, R0, 0x3 ;  /* 0x00000003000a7836 */ /* 0x000fc60000000000 */
        /* <DEDUP_REMOVED lines=19> */
[----:B--2---:R1:W-:Y:S01]  /*95720*/  @P0 STG.E.U8 desc[UR18][R14.64], R4 ;  /* 0x000000040e000986 */ /* 0x0043e2000c101112 */
[----:B------:R-:W-:Y:S01]  /*95730*/  ISETP.GE.AND P0, PT, R10, UR16, PT ;  /* 0x000000100a007c0c */ /* 0x000fe2000bf06270 */
[----:B------:R-:W-:-:S02]  /*95740*/  VIADD R10, R0, 0x4 ;  /* 0x00000004000a7836 */ /* 0x000fc40000000000 */
[----:B------:R2:W-:Y:S01]  /*95750*/  @P5 STG.E.U8 desc[UR18][R12.64], R75 ;  /* 0x0000004b0c005986 */ /* 0x0005e2000c101112 */
[----:B-1----:R-:W-:-:S04]  /*95760*/  PRMT R4, R4, 0x9910, RZ ;  /* 0x0000991004047816 */ /* 0x002fc800000000ff */
[----:B------:R-:W-:Y:S02]  /*95770*/  SHF.R.S32.HI R14, RZ, 0x8, R4 ;  /* 0x00000008ff0e7819 */ /* 0x000fe40000011404 */
[----:B------:R-:W-:Y:S01]  /*95780*/  PRMT R4, R75, 0x9910, RZ ;  /* 0x000099104b047816 */ /* 0x000fe200000000ff */
[----:B---3--:R-:W-:Y:S01]  /*95790*/  IMAD.X R29, R74, 0x1, R2, P1 ;  /* 0x000000014a1d7824 */ /* 0x008fe200008e0602 */
[----:B------:R-:W-:-:S05]  /*957a0*/  IADD3 R26, P1, PT, R93, R69, RZ ;  /* 0x000000455d1a7210 */ /* 0x000fca0007f3e0ff */
[----:B------:R-:W-:Y:S01]  /*957b0*/  IMAD.X R27, R74, 0x1, R68, P1 ;  /* 0x000000014a1b7824 */ /* 0x000fe200008e0644 */
[C---:B------:R-:W-:Y:S01]  /*957c0*/  ISETP.LT.AND P1, PT, R8.reuse, UR4, !P6 ;  /* 0x0000000408007c0c */ /* 0x040fe2000f721270 */
[----:B------:R-:W3:Y:S01]  /*957d0*/  LDL.LU R74, [R1+0x2848] ;  /* 0x00284800014a7983 */ /* 0x000ee20000300800 */
[----:B------:R-:W1:Y:S01]  /*957e0*/  LDCU UR4, c[0x0][0x39c] ;  /* 0x00007380ff0477ac */ /* 0x000e620008000800 */
[----:B0-----:R-:W-:Y:S02]  /*957f0*/  ISETP.LT.AND P6, PT, R5, UR10, !P6 ;  /* 0x0000000a05007c0c */ /* 0x001fe4000f7c1270 */
[----:B--2---:R-:W3:Y:S01]  /*95800*/  LDL.LU R75, [R1+0x2844] ;  /* 0x00284400014b7983 */ /* 0x004ee20000300800 */
[----:B------:R-:W-:Y:S01]  /*95810*/  ISETP.LT.AND P5, PT, R8, UR8, !P3 ;  /* 0x0000000808007c0c */ /* 0x000fe2000dfa1270 */
[----:B------:R-:W0:Y:S02]  /*95820*/  LDCU UR10, c[0x0][0x398] ;  /* 0x00007300ff0a77ac */ /* 0x000e240008000800 */
[----:B------:R-:W2:Y:S01]  /*95830*/  LDL.LU.64 R12, [R1+0x828] ;  /* 0x00082800010c7983 */ /* 0x000ea20000300a00 */
[----:B------:R-:W-:Y:S01]  /*95840*/  SHF.R.S32.HI R4, RZ, 0x8, R4 ;  /* 0x00000008ff047819 */ /* 0x000fe20000011404 */
[----:B------:R-:W0:Y:S01]  /*95850*/  LDCU UR8, c[0x0][0x39c] ;  /* 0x00007380ff0877ac */ /* 0x000e220008000800 */
[----:B------:R-:W-:Y:S01]  /*95860*/  F2FP.SATFINITE.E4M3.F32.PACK_AB_MERGE_C R15, R9, R11, RZ ;  /* 0x0000000b090f723e */ /* 0x000fe200048070ff */
[----:B------:R1:W-:Y:S01]  /*95870*/  @P1 STG.E.U8 desc[UR18][R16.64], R14 ;  /* 0x0000000e10001986 */ /* 0x0003e2000c101112 */
[----:B------:R-:W-:Y:S01]  /*95880*/  ISETP.GE.AND P1, PT, R10, UR17, PT ;  /* 0x000000110a007c0c */ /* 0x000fe2000bf26270 */
[----:B------:R-:W0:Y:S01]  /*95890*/  LDCU.64 UR16, c[0x0][0x398] ;  /* 0x00007300ff1077ac */ /* 0x000e220008000a00 */
[----:B------:R-:W-:-:S02]  /*958a0*/  F2FP.SATFINITE.E4M3.F32.PACK_AB_MERGE_C R10, R77, R76, RZ ;  /* 0x0000004c4d0a723e */ /* 0x000fc400048070ff */
[----:B------:R-:W2:Y:S04]  /*958b0*/  LDL.LU R76, [R1+0x2840] ;  /* 0x00284000014c7983 */ /* 0x000ea80000300800 */
[----:B------:R-:W2:Y:S01]  /*958c0*/  LDL.LU R77, [R1+0x283c] ;  /* 0x00283c00014d7983 */ /* 0x000ea20000300800 */
[----:B------:R-:W-:Y:S01]  /*958d0*/  ISETP.LT.AND P3, PT, R5, UR12, !P3 ;  /* 0x0000000c05007c0c */ /* 0x000fe2000df61270 */
[----:B------:R-:W0:Y:S01]  /*958e0*/  LDCU UR12, c[0x0][0x398] ;  /* 0x00007300ff0c77ac */ /* 0x000e220008000800 */
[----:B-1----:R-:W-:Y:S01]  /*958f0*/  VIADD R14, R0, 0x5 ;  /* 0x00000005000e7836 */ /* 0x002fe20000000000 */
[----:B------:R1:W-:Y:S04]  /*95900*/  @P6 STG.E.U8 desc[UR18][R6.64], R4 ;  /* 0x0000000406006986 */ /* 0x0003e8000c101112 */
[----:B------:R-:W3:Y:S01]  /*95910*/  LDL.LU R9, [R1+0x610] ;  /* 0x0006100001097983 */ /* 0x000ee20000300800 */
[----:B------:R-:W-:-:S03]  /*95920*/  PRMT R11, R15, 0x9910, RZ ;  /* 0x000099100f0b7816 */ /* 0x000fc600000000ff */
[----:B-1----:R-:W3:Y:S04]  /*95930*/  LDL.LU R6, [R1+0x614] ;  /* 0x0006140001067983 */ /* 0x002ee80000300800 */
[----:B------:R-:W4:Y:S04]  /*95940*/  LDL.LU R7, [R1+0x210] ;  /* 0x0002100001077983 */ /* 0x000f280000300800 */
[----:B------:R-:W4:Y:S01]  /*95950*/  LDL.LU R4, [R1+0x214] ;  /* 0x0002140001047983 */ /* 0x000f220000300800 */
[----:B------:R-:W-:Y:S01]  /*95960*/  ISETP.LT.AND P6, PT, R8, UR14, !P0 ;  /* 0x0000000e08007c0c */ /* 0x000fe2000c7c1270 */
[----:B------:R-:W1:Y:S02]  /*95970*/  LDCU UR14, c[0x0][0x398] ;  /* 0x00007300ff0e77ac */ /* 0x000e640008000800 */
[----:B--2---:R2:W-:Y:S01]  /*95980*/  @P5 STG.E.U8 desc[UR18][R76.64], R15 ;  /* 0x0000000f4c005986 */ /* 0x0045e2000c101112 */
[----:B------:R-:W-:Y:S01]  /*95990*/  ISETP.GE.AND P5, PT, R14, UR4, PT ;  /* 0x000000040e007c0c */ /* 0x000fe2000bfa6270 */
[----:B------:R-:W0:Y:S02]  /*959a0*/  LDCU UR4, c[0x0][0x39c] ;  /* 0x00007380ff0477ac */ /* 0x000e240008000800 */
[----:B--2---:R-:W2:Y:S01]  /*959b0*/  LDL.LU.64 R14, [R1+0x848] ;  /* 0x00084800010e7983 */ /* 0x004ea20000300a00 */
[----:B------:R-:W-:-:S03]  /*959c0*/  IMAD.MOV.U32 R76, RZ, RZ, R11 ;  /* 0x000000ffff4c7224 */ /* 0x000fc600078e000b */
[----:B---3--:R3:W-:Y:S02]  /*959d0*/  @P3 STG.E.U8 desc[UR18][R74.64], R10 ;  /* 0x0000000a4a003986 */ /* 0x0087e4000c101112 */
[----:B------:R-:W-:Y:S01]  /*959e0*/  SHF.R.S32.HI R76, RZ, 0x8, R76 ;  /* 0x00000008ff4c7819 */ /* 0x000fe2000001144c */
[----:B---3--:R-:W-:Y:S02]  /*959f0*/  VIADD R75, R93, UR26 ;  /* 0x0000001a5d4b7c36 */ /* 0x008fe40008000000 */
[----:B------:R-:W3:Y:S03]  /*95a00*/  LDL.LU R93, [R1+0x2838] ;  /* 0x00283800015d7983 */ /* 0x000ee60000300800 */
[----:B------:R-:W-:Y:S01]  /*95a10*/  SHF.R.S32.HI R74, RZ, 0x1f, R75 ;  /* 0x0000001fff4a7819 */ /* 0x000fe2000001144b */
[----:B------:R-:W3:Y:S01]  /*95a20*/  LDL.LU.64 R18, [R1+0x868] ;  /* 0x0008680001127983 */ /* 0x000ee20000300a00 */
[----:B------:R-:W-:-:S03]  /*95a30*/  IADD3 R22, P3, PT, R75, R3, RZ ;  /* 0x000000034b167210 */ /* 0x000fc60007f7e0ff */
[----:B------:R1:W-:Y:S02]  /*95a40*/  @P6 STG.E.U8 desc[UR18][R12.64], R76 ;  /* 0x0000004c0c006986 */ /* 0x0003e4000c101112 */
[----:B------:R-:W-:Y:S02]  /*95a50*/  IMAD.X R23, R74, 0x1, R2, P3 ;  /* 0x000000014a177824 */ /* 0x000fe400018e0602 */
[----:B------:R-:W3:Y:S01]  /*95a60*/  LDL.LU.64 R30, [R1+0x860] ;  /* 0x00086000011e7983 */ /* 0x000ee20000300a00 */
[----:B------:R-:W-:Y:S02]  /*95a70*/  PRMT R77, R10, 0x9910, RZ ;  /* 0x000099100a4d7816 */ /* 0x000fe400000000ff */
[----:B0-----:R-:W-:Y:S01]  /*95a80*/  ISETP.LT.AND P0, PT, R5, UR16, !P0 ;  /* 0x0000001005007c0c */ /* 0x001fe2000c701270 */
[----:B------:R-:W3:Y:S01]  /*95a90*/  LDL.LU.64 R24, [R1+0x858] ;  /* 0x0008580001187983 */ /* 0x000ee20000300a00 */
[----:B------:R-:W-:Y:S01]  /*95aa0*/  F2FP.SATFINITE.E4M3.F32.PACK_AB_MERGE_C R16, R6, R9, RZ ;  /* 0x000000090610723e */ /* 0x000fe200048070ff */
[----:B------:R-:W0:Y:S01]  /*95ab0*/  LDCU UR16, c[0x0][0x398] ;  /* 0x00007300ff1077ac */ /* 0x000e220008000800 */
[C---:B-1----:R-:W-:Y:S01]  /*95ac0*/  IADD3 R12, P3, PT, R75.reuse, R69, RZ ;  /* 0x000000454b0c7210 */ /* 0x042fe20007f7e0ff */
[----:B------:R-:W3:Y:S04]  /*95ad0*/  LDL.LU R9, [R1+0x618] ;  /* 0x0006180001097983 */ /* 0x000ee80000300800 */
[----:B------:R-:W-:Y:S01]  /*95ae0*/  IMAD.X R13, R74, 0x1, R68, P3 ;  /* 0x000000014a0d7824 */ /* 0x000fe200018e0644 */
[----:B----4-:R-:W-:Y:S01]  /*95af0*/  F2FP.SATFINITE.E4M3.F32.PACK_AB_MERGE_C R11, R4, R7, RZ ;  /* 0x00000007040b723e */ /* 0x010fe200048070ff */
[----:B------:R-:W-:Y:S01]  /*95b00*/  IMAD.MOV.U32 R74, RZ, RZ, R77 ;  /* 0x000000ffff4a7224 */ /* 0x000fe200078e004d */
[----:B------:R-:W4:Y:S04]  /*95b10*/  LDL.LU R6, [R1+0x61c] ;  /* 0x00061c0001067983 */ /* 0x000f280000300800 */
[----:B------:R-:W-:Y:S01]  /*95b20*/  SHF.R.S32.HI R74, RZ, 0x8, R74 ;  /* 0x00000008ff4a7819 */ /* 0x000fe2000001144a */
[----:B------:R-:W4:Y:S04]  /*95b30*/  LDL.LU R7, [R1+0x218] ;  /* 0x0002180001077983 */ /* 0x000f280000300800 */
[----:B------:R-:W4:Y:S04]  /*95b40*/  LDL.LU R4, [R1+0x21c] ;  /* 0x00021c0001047983 */ /* 0x000f280000300800 */
[----:B--2---:R1:W-:Y:S04]  /*95b50*/  @P0 STG.E.U8 desc[UR18][R14.64], R74 ;  /* 0x0000004a0e000986 */ /* 0x0043e8000c101112 */
[----:B-1----:R-:W2:Y:S04]  /*95b60*/  LDL.LU.64 R14, [R1+0x850] ;  /* 0x00085000010e7983 */ /* 0x002ea80000300a00 */
[----:B------:R-:W2:Y:S01]  /*95b70*/  LDL.LU.64 R20, [R1+0x840] ;  /* 0x0008400001147983 */ /* 0x000ea20000300a00 */
[----:B------:R-:W-:Y:S01]  /*95b80*/  VIADD R76, R0, 0x7 ;  /* 0x00000007004c7836 */ /* 0x000fe20000000000 */
[----:B------:R-:W-:Y:S01]  /*95b90*/  ISETP.LT.AND P6, PT, R8, UR24, !P1 ;  /* 0x0000001808007c0c */ /* 0x000fe2000cfc1270 */
[----:B------:R-:W-:-:S03]  /*95ba0*/  VIADD R75, R75, UR26 ;  /* 0x0000001a4b4b7c36 */ /* 0x000fc60008000000 */
[----:B------:R-:W-:Y:S01]  /*95bb0*/  ISETP.GE.AND P3, PT, R76, UR7, PT ;  /* 0x000000074c007c0c */ /* 0x000fe2000bf66270 */
[----:B------:R-:W1:Y:S01]  /*95bc0*/  LDCU UR7, c[0x0][0x39c] ;  /* 0x00007380ff0777ac */ /* 0x000e620008000800 */
[----:B------:R-:W-:Y:S02]  /*95bd0*/  ISETP.LT.AND P1, PT, R5, UR22, !P1 ;  /* 0x0000001605007c0c */ /* 0x000fe4000cf21270 */
[----:B------:R-:W-:Y:S02]  /*95be0*/  SHF.R.S32.HI R10, RZ, 0x1f, R75 ;  /* 0x0000001fff0a7819 */ /* 0x000fe4000001144b */
[----:B------:R-:W-:Y:S01]  /*95bf0*/  IADD3 R76, P0, PT, R75, R3, RZ ;  /* 0x000000034b4c7210 */ /* 0x000fe20007f1e0ff */
[----:B------:R-:W-:Y:S02]  /*95c00*/  VIADD R74, R0, 0x8 ;  /* 0x00000008004a7836 */ /* 0x000fe40000000000 */
[----:B---3--:R3:W-:Y:S02]  /*95c10*/  @P6 STG.E.U8 desc[UR18][R18.64], R16 ;  /* 0x0000001012006986 */ /* 0x0087e4000c101112 */
[----:B------:R-:W-:Y:S01]  /*95c20*/  IMAD.X R77, R10, 0x1, R2, P0 ;  /* 0x000000010a4d7824 */ /* 0x000fe200000e0602 */
[----:B------:R-:W-:-:S02]  /*95c30*/  ISETP.LT.AND P0, PT, R8, UR20, !P5 ;  /* 0x0000001408007c0c */ /* 0x000fc4000ef01270 */
[----:B------:R-:W-:Y:S01]  /*95c40*/  ISETP.GE.AND P6, PT, R74, UR4, PT ;  /* 0x000000044a007c0c */ /* 0x000fe2000bfc6270 */
[----:B------:R-:W-:Y:S01]  /*95c50*/  VIADD R74, R0, 0x9 ;  /* 0x00000009004a7836 */ /* 0x000fe20000000000 */
[----:B------:R0:W-:Y:S01]  /*95c60*/  @P1 STG.E.U8 desc[UR18][R30.64], R11 ;  /* 0x0000000b1e001986 */ /* 0x0001e2000c101112 */
[----:B---3--:R-:W-:Y:S01]  /*95c70*/  PRMT R18, R16, 0x9910, RZ ;  /* 0x0000991010127816 */ /* 0x008fe200000000ff */
[----:B------:R-:W3:Y:S02]  /*95c80*/  LDCU UR4, c[0x0][0x39c] ;  /* 0x00007380ff0477ac */ /* 0x000ee40008000800 */
[----:B-1----:R-:W-:Y:S01]  /*95c90*/  ISETP.GE.AND P1, PT, R74, UR7, PT ;  /* 0x000000074a007c0c */ /* 0x002fe2000bf26270 */
[----:B------:R-:W3:Y:S01]  /*95ca0*/  LDL.LU.64 R16, [R1+0x838] ;  /* 0x0008380001107983 */ /* 0x000ee20000300a00 */
[----:B------:R-:W-:Y:S01]  /*95cb0*/  SHF.R.S32.HI R74, RZ, 0x8, R18 ;  /* 0x00000008ff4a7819 */ /* 0x000fe20000011412 */
[----:B------:R-:W1:Y:S01]  /*95cc0*/  LDCU UR7, c[0x0][0x39c] ;  /* 0x00007380ff0777ac */ /* 0x000e620008000800 */
[----:B0-----:R-:W-:Y:S01]  /*95cd0*/  PRMT R11, R11, 0x9910, RZ ;  /* 0x000099100b0b7816 */ /* 0x001fe200000000ff */
[----:B------:R-:W3:Y:S01]  /*95ce0*/  LDL.LU.64 R18, [R1+0x820] ;  /* 0x0008200001127983 */ /* 0x000ee20000300a00 */
[----:B------:R-:W-:-:S03]  /*95cf0*/  ISETP.LT.AND P5, PT, R5, UR28, !P5 ;  /* 0x0000001c05007c0c */ /* 0x000fc6000efa1270 */
[----:B------:R0:W-:Y:S01]  /*95d00*/  @P0 STG.E.U8 desc[UR18][R24.64], R74 ;  /* 0x0000004a18000986 */ /* 0x0001e2000c101112 */
[----:B------:R-:W-:Y:S01]  /*95d10*/  ISETP.LT.AND P0, PT, R8, UR30, !P4 ;  /* 0x0000001e08007c0c */ /* 0x000fe2000e701270 */
[----:B0-----:R-:W-:-:S05]  /*95d20*/  IMAD.MOV.U32 R74, RZ, RZ, R11 ;  /* 0x000000ffff4a7224 */ /* 0x001fca00078e000b */
[----:B------:R-:W-:Y:S02]  /*95d30*/  SHF.R.S32.HI R74, RZ, 0x8, R74 ;  /* 0x00000008ff4a7819 */ /* 0x000fe4000001144a */
[----:B----4-:R-:W-:Y:S02]  /*95d40*/  F2FP.SATFINITE.E4M3.F32.PACK_AB_MERGE_C R6, R6, R9, RZ ;  /* 0x000000090606723e */ /* 0x010fe400048070ff */
[----:B------:R-:W-:Y:S02]  /*95d50*/  F2FP.SATFINITE.E4M3.F32.PACK_AB_MERGE_C R9, R4, R7, RZ ;  /* 0x000000070409723e */ /* 0x000fe400048070ff */
[----:B------:R-:W-:Y:S01]  /*95d60*/  PRMT R4, R6, 0x9910, RZ ;  /* 0x0000991006047816 */ /* 0x000fe200000000ff */
[----:B--2---:R0:W-:Y:S04]  /*95d70*/  @P5 STG.E.U8 desc[UR18][R14.64], R74 ;  /* 0x0000004a0e005986 */ /* 0x0041e8000c101112 */
[----:B------:R2:W-:Y:S04]  /*95d80*/  @P0 STG.E.U8 desc[UR18][R20.64], R6 ;  /* 0x0000000614000986 */ /* 0x0005e8000c101112 */
[----:B0-----:R-:W4:Y:S01]  /*95d90*/  LDL.LU R14, [R1+0x620] ;  /* 0x00062000010e7983 */ /* 0x001f220000300800 */
[----:B------:R-:W-:-:S03]  /*95da0*/  VIADD R74, R0, 0xa ;  /* 0x0000000a004a7836 */ /* 0x000fc60000000000 */
[----:B------:R-:W4:Y:S02]  /*95db0*/  LDL.LU R7, [R1+0x624] ;  /* 0x0006240001077983 */ /* 0x000f240000300800 */
[----:B---3--:R-:W-:Y:S01]  /*95dc0*/  ISETP.GE.AND P0, PT, R74, UR4, PT ;  /* 0x000000044a007c0c */ /* 0x008fe2000bf06270 */
[----:B------:R-:W-:Y:S01]  /*95dd0*/  IMAD.MOV.U32 R74, RZ, RZ, R4 ;  /* 0x000000ffff4a7224 */ /* 0x000fe200078e0004 */
[----:B------:R-:W3:Y:S01]  /*95de0*/  LDL.LU.64 R34, [R1+0x830] ;  /* 0x0008300001227983 */ /* 0x000ee20000300a00 */
[C---:B------:R-:W-:Y:S01]  /*95df0*/  ISETP.LT.AND P4, PT, R5.reuse, UR32, !P4 ;  /* 0x0000002005007c0c */ /* 0x040fe2000e781270 */
[----:B------:R-:W0:Y:S02]  /*95e00*/  LDCU UR4, c[0x0][0x39c] ;  /* 0x00007380ff0477ac */ /* 0x000e240008000800 */
[----:B--2---:R-:W2:Y:S04]  /*95e10*/  LDL.LU R6, [R1+0x220] ;  /* 0x0002200001067983 */ /* 0x004ea80000300800 */
[----:B------:R-:W2:Y:S01]  /*95e20*/  LDL.LU R4, [R1+0x224] ;  /* 0x0002240001047983 */ /* 0x000ea20000300800 */
[----:B------:R-:W-:Y:S01]  /*95e30*/  ISETP.LT.AND P5, PT, R8, UR10, !P3 ;  /* 0x0000000a08007c0c */ /* 0x000fe2000dfa1270 */
[----:B------:R-:W0:Y:S02]  /*95e40*/  LDCU UR10, c[0x0][0x398] ;  /* 0x00007300ff0a77ac */ /* 0x000e240008000800 */
[----:B------:R-:W3:Y:S04]  /*95e50*/  LDL.LU.64 R32, [R1+0x800] ;  /* 0x0008000001207983 */ /* 0x000ee80000300a00 */
[----:B------:R-:W3:Y:S01]  /*95e60*/  LDL.LU.64 R24, [R1+0x7e8] ;  /* 0x0007e80001187983 */ /* 0x000ee20000300a00 */
[----:B------:R-:W-:Y:S01]  /*95e70*/  ISETP.LT.AND P3, PT, R5, UR12, !P3 ;  /* 0x0000000c05007c0c */ /* 0x000fe2000df61270 */
[----:B------:R-:W0:Y:S01]  /*95e80*/  LDCU UR12, c[0x0][0x398] ;  /* 0x00007300ff0c77ac */ /* 0x000e220008000800 */
[----:B------:R-:W-:Y:S01]  /*95e90*/  SHF.R.S32.HI R11, RZ, 0x8, R74 ;  /* 0x00000008ff0b7819 */ /* 0x000fe2000001144a */
[----:B------:R1:W-:Y:S04]  /*95ea0*/  @P4 STG.E.U8 desc[UR18][R16.64], R9 ;  /* 0x0000000910004986 */ /* 0x0003e8000c101112 */
[----:B------:R0:W-:Y:S04]  /*95eb0*/  @P5 STG.E.U8 desc[UR18][R18.64], R11 ;  /* 0x0000000b12005986 */ /* 0x0001e8000c101112 */
[----:B------:R-:W3:Y:S01]  /*95ec0*/  LDL.LU.64 R30, [R1+0x7e0] ;  /* 0x0007e000011e7983 */ /* 0x000ee20000300a00 */
[----:B-1----:R-:W-:Y:S01]  /*95ed0*/  VIADD R17, R0, 0xb ;  /* 0x0000000b00117836 */ /* 0x002fe20000000000 */
[----:B------:R-:W-:-:S02]  /*95ee0*/  PRMT R9, R9, 0x9910, RZ ;  /* 0x0000991009097816 */ /* 0x000fc400000000ff */
[----:B------:R-:W3:Y:S02]  /*95ef0*/  LDL.LU R21, [R1+0x628] ;  /* 0x0006280001157983 */ /* 0x000ee40000300800 */
[----:B------:R-:W-:Y:S01]  /*95f00*/  ISETP.GE.AND P5, PT, R17, UR7, PT ;  /* 0x0000000711007c0c */ /* 0x000fe2000bfa6270 */
[----:B------:R-:W-:Y:S01]  /*95f10*/  VIADD R16, R75, UR26 ;  /* 0x0000001a4b107c36 */ /* 0x000fe20008000000 */
[----:B------:R-:W-:Y:S01]  /*95f20*/  SHF.R.S32.HI R17, RZ, 0x8, R9 ;  /* 0x00000008ff117819 */ /* 0x000fe20000011409 */
[C---:B------:R-:W-:Y:S01]  /*95f30*/  VIADD R9, R0.reuse, 0xc ;  /* 0x0000000c00097836 */ /* 0x040fe20000000000 */
[----:B----4-:R-:W-:Y:S01]  /*95f40*/  F2FP.SATFINITE.E4M3.F32.PACK_AB_MERGE_C R7, R7, R14, RZ ;  /* 0x0000000e0707723e */ /* 0x010fe200048070ff */
[----:B------:R-:W-:Y:S01]  /*95f50*/  VIADD R20, R0, 0xd ;  /* 0x0000000d00147836 */ /* 0x000fe20000000000 */
[----:B------:R-:W4:Y:S01]  /*95f60*/  LDL.LU R14, [R1+0x62c] ;  /* 0x00062c00010e7983 */ /* 0x000f220000300800 */
[----:B--2---:R-:W-:-:S03]  /*95f70*/  F2FP.SATFINITE.E4M3.F32.PACK_AB_MERGE_C R6, R4, R6, RZ ;  /* 0x000000060406723e */ /* 0x004fc600048070ff */
[----:B0-----:R-:W2:Y:S01]  /*95f80*/  LDL.LU.64 R18, [R1+0x7d8] ;  /* 0x0007d80001127983 */ /* 0x001ea20000300a00 */
[----:B------:R-:W-:Y:S01]  /*95f90*/  IADD3 R74, P4, PT, R75, R69, RZ ;  /* 0x000000454b4a7210 */ /* 0x000fe20007f9e0ff */
[----:B------:R-:W0:Y:S02]  /*95fa0*/  LDCU UR7, c[0x0][0x39c] ;  /* 0x00007380ff0777ac */ /* 0x000e240008000800 */
[----:B---3--:R-:W-:Y:S01]  /*95fb0*/  @P3 STG.E.U8 desc[UR18][R34.64], R17 ;  /* 0x0000001122003986 */ /* 0x008fe2000c101112 */
[----:B------:R-:W-:Y:S01]  /*95fc0*/  ISETP.GE.AND P3, PT, R9, UR8, PT ;  /* 0x0000000809007c0c */ /* 0x000fe2000bf66270 */
[----:B------:R-:W-:Y:S02]  /*95fd0*/  IMAD.X R75, R10, 0x1, R68, P4 ;  /* 0x000000010a4b7824 */ /* 0x000fe400020e0644 */
[----:B------:R-:W3:Y:S01]  /*95fe0*/  LDL.LU R9, [R1+0x228] ;  /* 0x0002280001097983 */ /* 0x000ee20000300800 */
[----:B------:R-:W-:Y:S01]  /*95ff0*/  SHF.R.S32.HI R15, RZ, 0x1f, R16 ;  /* 0x0000001fff0f7819 */ /* 0x000fe20000011410 */
[----:B------:R-:W1:Y:S02]  /*96000*/  LDCU UR8, c[0x0][0x39c] ;  /* 0x00007380ff0877ac */ /* 0x000e640008000800 */
[----:B------:R-:W3:Y:S01]  /*96010*/  LDL.LU R4, [R1+0x22c] ;  /* 0x00022c0001047983 */ /* 0x000ee20000300800 */
[----:B------:R-:W-:-:S05]  /*96020*/  IADD3 R10, P4, PT, R16, R3, RZ ;  /* 0x00000003100a7210 */ /* 0x000fca0007f9e0ff */
[----:B------:R-:W-:Y:S01]  /*96030*/  IMAD.X R11, R15, 0x1, R2, P4 ;  /* 0x000000010f0b7824 */ /* 0x000fe200020e0602 */
[C---:B------:R-:W-:Y:S01]  /*96040*/  ISETP.LT.AND P4, PT, R8.reuse, UR10, !P6 ;  /* 0x0000000a08007c0c */ /* 0x040fe2000f781270 */
[----:B------:R-:W0:Y:S01]  /*96050*/  LDCU UR10, c[0x0][0x398] ;  /* 0x00007300ff0a77ac */ /* 0x000e220008000800 */
[C---:B------:R-:W-:Y:S01]  /*96060*/  ISETP.LT.AND P6, PT, R5.reuse, UR14, !P6 ;  /* 0x0000000e05007c0c */ /* 0x040fe2000f7c1270 */
[----:B------:R-:W1:Y:S10]  /*96070*/  LDCU UR14, c[0x0][0x398] ;  /* 0x00007300ff0e77ac */ /* 0x000e740008000800 */
[----:B------:R-:W-:Y:S01]  /*96080*/  @P4 STG.E.U8 desc[UR18][R32.64], R7 ;  /* 0x0000000720004986 */ /* 0x000fe2000c101112 */
[C---:B------:R-:W-:Y:S01]  /*96090*/  ISETP.LT.AND P4, PT, R8.reuse, UR16, !P1 ;  /* 0x0000001008007c0c */ /* 0x040fe2000cf81270 */
[----:B------:R-:W1:Y:S02]  /*960a0*/  LDCU UR16, c[0x0][0x398] ;  /* 0x00007300ff1077ac */ /* 0x000e640008000800 */
[----:B------:R1:W-:Y:S01]  /*960b0*/  @P6 STG.E.U8 desc[UR18][R24.64], R6 ;  /* 0x0000000618006986 */ /* 0x0003e2000c101112 */
[----:B0-----:R-:W-:Y:S01]  /*960c0*/  ISETP.LT.AND P1, PT, R5, UR10, !P1 ;  /* 0x0000000a05007c0c */ /* 0x001fe2000cf21270 */
[----:B------:R-:W0:Y:S01]  /*960d0*/  LDCU UR10, c[0x0][0x39c] ;  /* 0x00007380ff0a77ac */ /* 0x000e220008000800 */
[----:B------:R-:W-:-:S02]  /*960e0*/  ISETP.LT.AND P6, PT, R8, UR12, !P0 ;  /* 0x0000000c08007c0c */ /* 0x000fc4000c7c1270 */
[----:B-1----:R-:W-:Y:S01]  /*960f0*/  PRMT R6, R6, 0x9910, RZ ;  /* 0x0000991006067816 */ /* 0x002fe200000000ff */
[----:B------:R-:W1:Y:S01]  /*96100*/  LDCU UR12, c[0x0][0x398] ;  /* 0x00007300ff0c77ac */ /* 0x000e620008000800 */
[----:B------:R-:W-:-:S03]  /*96110*/  PRMT R7, R7, 0x9910, RZ ;  /* 0x0000991007077816 */ /* 0x000fc600000000ff */
[----:B------:R-:W-:Y:S01]  /*96120*/  IMAD.MOV.U32 R17, RZ, RZ, R6 ;  /* 0x000000ffff117224 */ /* 0x000fe200078e0006 */
[----:B------:R-:W-:Y:S02]  /*96130*/  SHF.R.S32.HI R24, RZ, 0x8, R7 ;  /* 0x00000008ff187819 */ /* 0x000fe40000011407 */
[----:B------:R-:W3:Y:S02]  /*96140*/  LDL.LU.64 R6, [R1+0x7d0] ;  /* 0x0007d00001067983 */ /* 0x000ee40000300a00 */
[----:B------:R-:W-:Y:S02]  /*96150*/  SHF.R.S32.HI R17, RZ, 0x8, R17 ;  /* 0x00000008ff117819 */ /* 0x000fe40000011411 */
[----:B------:R-:W-:Y:S01]  /*96160*/  @P4 STG.E.U8 desc[UR18][R30.64], R24 ;  /* 0x000000181e004986 */ /* 0x000fe2000c101112 */
[----:B------:R-:W-:Y:S01]  /*96170*/  ISETP.GE.AND P4, PT, R20, UR4, PT ;  /* 0x0000000414007c0c */ /* 0x000fe2000bf86270 */
[----:B------:R-:W0:Y:S02]  /*96180*/  LDCU UR4, c[0x0][0x39c] ;  /* 0x00007380ff0477ac */ /* 0x000e240008000800 */
[----:B------:R0:W-:Y:S01]  /*96190*/  @P1 STG.E.U8 desc[UR18][R92.64], R17 ;  /* 0x000000115c001986 */ /* 0x0001e2000c101112 */
[----:B------:R-:W-:-:S02]  /*961a0*/  IADD3 R20, P1, PT, R16, R69, RZ ;  /* 0x0000004510147210 */ /* 0x000fc40007f3e0ff */
[----:B----4-:R-:W-:-:S03]  /*961b0*/  F2FP.SATFINITE.E4M3.F32.PACK_AB_MERGE_C R14, R14, R21, RZ ;  /* 0x000000150e0e723e */ /* 0x010fc600048070ff */
[----:B------:R-:W-:Y:S01]  /*961c0*/  IMAD.X R21, R15, 0x1, R68, P1 ;  /* 0x000000010f157824 */ /* 0x000fe200008e0644 */
[----:B0-----:R-:W-:Y:S01]  /*961d0*/  PRMT R93, R14, 0x9910, RZ ;  /* 0x000099100e5d7816 */ /* 0x001fe200000000ff */
[----:B--2---:R0:W-:Y:S04]  /*961e0*/  @P6 STG.E.U8 desc[UR18][R18.64], R14 ;  /* 0x0000000e12006986 */ /* 0x0041e8000c101112 */
[----:B0-----:R-:W2:Y:S01]  /*961f0*/  LDL.LU R19, [R1+0x630] ;  /* 0x0006300001137983 */ /* 0x001ea20000300800 */
[----:B---3--:R-:W-:-:S03]  /*96200*/  F2FP.SATFINITE.E4M3.F32.PACK_AB_MERGE_C R4, R4, R9, RZ ;  /* 0x000000090404723e */ /* 0x008fc600048070ff */
[----:B------:R-:W2:Y:S04]  /*96210*/  LDL.LU R15, [R1+0x634] ;  /* 0x00063400010f7983 */ /* 0x000ea80000300800 */
[----:B------:R-:W3:Y:S04]  /*96220*/  LDL.LU R14, [R1+0x230] ;  /* 0x00023000010e7983 */ /* 0x000ee80000300800 */
[----:B------:R-:W3:Y:S04]  /*96230*/  LDL.LU R9, [R1+0x234] ;  /* 0x0002340001097983 */ /* 0x000ee80000300800 */
[----:B------:R-:W4:Y:S01]  /*96240*/  LDL.LU.64 R36, [R1+0x7f8] ;  /* 0x0007f80001247983 */ /* 0x000f220000300a00 */
[----:B------:R-:W-:Y:S01]  /*96250*/  ISETP.LT.AND P0, PT, R5, UR14, !P0 ;  /* 0x0000000e05007c0c */ /* 0x000fe2000c701270 */
[----:B------:R-:W-:Y:S01]  /*96260*/  VIADD R92, R0, 0xe ;  /* 0x0000000e005c7836 */ /* 0x000fe20000000000 */
[----:B------:R-:W-:Y:S01]  /*96270*/  ISETP.LT.AND P1, PT, R8, UR16, !P5 ;  /* 0x0000001008007c0c */ /* 0x000fe2000ef21270 */
[----:B------:R-:W2:Y:S01]  /*96280*/  LDL.LU.64 R34, [R1+0x7f0] ;  /* 0x0007f00001227983 */ /* 0x000ea20000300a00 */
[----:B------:R-:W-:Y:S01]  /*96290*/  VIADD R18, R0, 0xf ;  /* 0x0000000f00127836 */ /* 0x000fe20000000000 */
[----:B------:R-:W0:Y:S01]  /*962a0*/  LDCU UR14, c[0x0][0x398] ;  /* 0x00007300ff0e77ac */ /* 0x000e220008000800 */
[----:B------:R-:W-:Y:S01]  /*962b0*/  ISETP.GE.AND P6, PT, R92, UR7, PT ;  /* 0x000000075c007c0c */ /* 0x000fe2000bfc6270 */
[----:B------:R-:W-:Y:S01]  /*962c0*/  IMAD.MOV.U32 R92, RZ, RZ, R93 ;  /* 0x000000ffff5c7224 */ /* 0x000fe200078e005d */
[----:B------:R-:W2:Y:S01]  /*962d0*/  LDL.LU.64 R32, [R1+0x7c8] ;  /* 0x0007c80001207983 */ /* 0x000ea20000300a00 */
[----:B------:R-:W0:Y:S03]  /*962e0*/  LDCU UR7, c[0x0][0x398] ;  /* 0x00007300ff0777ac */ /* 0x000e260008000800 */
[----:B------:R-:W2:Y:S01]  /*962f0*/  LDL.LU.64 R30, [R1+0x7c0] ;  /* 0x0007c000011e7983 */ /* 0x000ea20000300a00 */
[----:B------:R-:W0:Y:S03]  /*96300*/  LDCU UR16, c[0x0][0x398] ;  /* 0x00007300ff1077ac */ /* 0x000e260008000800 */
[----:B------:R1:W-:Y:S04]  /*96310*/  @P0 STG.E.U8 desc[UR18][R90.64], R4 ;  /* 0x000000045a000986 */ /* 0x0003e8000c101112 */
[----:B------:R-:W4:Y:S01]  /*96320*/  LDL.LU R25, [R1+0x638] ;  /* 0x0006380001197983 */ /* 0x000f220000300800 */
[----:B-1----:R-:W-:-:S05]  /*96330*/  SHF.R.S32.HI R91, RZ, 0x8, R92 ;  /* 0x00000008ff5b7819 */ /* 0x002fca000001145c */
[----:B------:R1:W-:Y:S01]  /*96340*/  @P1 STG.E.U8 desc[UR18][R6.64], R91 ;  /* 0x0000005b06001986 */ /* 0x0003e2000c101112 */
[----:B------:R-:W-:Y:S01]  /*96350*/  ISETP.GE.AND P1, PT, R18, UR8, PT ;  /* 0x0000000812007c0c */ /* 0x000fe2000bf26270 */
[----:B------:R-:W-:Y:S01]  /*96360*/  VIADD R93, R16, UR26 ;  /* 0x0000001a105d7c36 */ /* 0x000fe20008000000 */
[----:B------:R-:W-:Y:S01]  /*96370*/  ISETP.LT.AND P5, PT, R5, UR12, !P5 ;  /* 0x0000000c05007c0c */ /* 0x000fe2000efa1270 */
[----:B------:R-:W0:Y:S03]  /*96380*/  LDCU UR12, c[0x0][0x398] ;  /* 0x00007300ff0c77ac */ /* 0x000e260008000800 */
[----:B------:R-:W-:Y:S01]  /*96390*/  SHF.R.S32.HI R90, RZ, 0x1f, R93 ;  /* 0x0000001fff5a7819 */ /* 0x000fe2000001145d */
[----:B------:R-:W0:Y:S01]  /*963a0*/  LDCU UR8, c[0x0][0x398] ;  /* 0x00007300ff0877ac */ /* 0x000e220008000800 */
[----:B------:R-:W-:Y:S02]  /*963b0*/  IADD3 R16, P0, PT, R93, R3, RZ ;  /* 0x000000035d107210 */ /* 0x000fe40007f1e0ff */
[----:B---3--:R-:W-:-:S02]  /*963c0*/  F2FP.SATFINITE.E4M3.F32.PACK_AB_MERGE_C R18, R9, R14, RZ ;  /* 0x0000000e0912723e */ /* 0x008fc400048070ff */
[----:B------:R-:W3:Y:S01]  /*963d0*/  LDL.LU R14, [R1+0x63c] ;  /* 0x00063c00010e7983 */ /* 0x000ee20000300800 */
[----:B------:R-:W-:Y:S01]  /*963e0*/  IMAD.X R17, R90, 0x1, R2, P0 ;  /* 0x000000015a117824 */ /* 0x000fe200000e0602 */
[C---:B------:R-:W-:Y:S01]  /*963f0*/  IADD3 R92, P0, PT, R93.reuse, R69, RZ ;  /* 0x000000455d5c7210 */ /* 0x040fe20007f1e0ff */
[----:B-1----:R-:W-:Y:S01]  /*96400*/  VIADD R6, R93, UR26 ;  /* 0x0000001a5d067c36 */ /* 0x002fe20008000000 */
[----:B------:R-:W-:Y:S01]  /*96410*/  PRMT R91, R4, 0x9910, RZ ;  /* 0x00009910045b7816 */ /* 0x000fe200000000ff */
[----:B------:R-:W3:Y:S02]  /*96420*/  LDL.LU.64 R40, [R1+0x7b8] ;  /* 0x0007b80001287983 */ /* 0x000ee40000300a00 */
[----:B------:R-:W-:Y:S01]  /*96430*/  IMAD.X R93, R90, 0x1, R68, P0 ;  /* 0x000000015a5d7824 */ /* 0x000fe200000e0644 */
[----:B------:R-:W-:Y:S02]  /*96440*/  SHF.R.S32.HI R4, RZ, 0x1f, R6 ;  /* 0x0000001fff047819 */ /* 0x000fe40000011406 */
[----:B------:R-:W-:Y:S01]  /*96450*/  IADD3 R90, P0, PT, R6, R3, RZ ;  /* 0x00000003065a7210 */ /* 0x000fe20007f1e0ff */
[----:B------:R-:W-:-:S04]  /*96460*/  IMAD.MOV.U32 R7, RZ, RZ, R91 ;  /* 0x000000ffff077224 */ /* 0x000fc800078e005b */
[----:B------:R-:W-:Y:S01]  /*96470*/  IMAD.X R91, R4, 0x1, R2, P0 ;  /* 0x00000001045b7824 */ /* 0x000fe200000e0602 */
[----:B0-----:R-:W-:Y:S01]  /*96480*/  ISETP.LT.AND P0, PT, R8, UR7, !P3 ;  /* 0x0000000708007c0c */ /* 0x001fe2000df01270 */
[----:B------:R-:W-:Y:S01]  /*96490*/  VIADD R9, R0, 0x10 ;  /* 0x0000001000097836 */ /* 0x000fe20000000000 */
[----:B------:R-:W-:Y:S01]  /*964a0*/  SHF.R.S32.HI R7, RZ, 0x8, R7 ;  /* 0x00000008ff077819 */ /* 0x000fe20000011407 */
[----:B------:R-:W0:Y:S01]  /*964b0*/  LDCU UR7, c[0x0][0x39c] ;  /* 0x00007380ff0777ac */ /* 0x000e220008000800 */
[----:B--2---:R-:W-:Y:S02]  /*964c0*/  F2FP.SATFINITE.E4M3.F32.PACK_AB_MERGE_C R15, R15, R19, RZ ;  /* 0x000000130f0f723e */ /* 0x004fe400048070ff */
[----:B------:R-:W-:Y:S01]  /*964d0*/  ISETP.LT.AND P3, PT, R5, UR14, !P3 ;  /* 0x0000000e05007c0c */ /* 0x000fe2000df61270 */
[----:B----4-:R1:W-:Y:S01]  /*964e0*/  @P5 STG.E.U8 desc[UR18][R36.64], R7 ;  /* 0x0000000724005986 */ /* 0x0103e2000c101112 */
[----:B------:R-:W-:Y:S01]  /*964f0*/  ISETP.LT.AND P5, PT, R8, UR16, !P4 ;  /* 0x0000001008007c0c */ /* 0x000fe2000e7a1270 */
[----:B------:R-:W2:Y:S04]  /*96500*/  LDCU UR14, c[0x0][0x398] ;  /* 0x00007300ff0e77ac */ /* 0x000ea80008000800 */
[----:B------:R4:W-:Y:S01]  /*96510*/  @P0 STG.E.U8 desc[UR18][R34.64], R15 ;  /* 0x0000000f22000986 */ /* 0x0009e2000c101112 */
[----:B------:R-:W-:Y:S01]  /*96520*/  ISETP.GE.AND P0, PT, R9, UR4, PT ;  /* 0x0000000409007c0c */ /* 0x000fe2000bf06270 */
[----:B------:R-:W0:Y:S02]  /*96530*/  LDCU UR16, c[0x0][0x398] ;  /* 0x00007300ff1077ac */ /* 0x000e240008000800 */
[----:B-1----:R-:W2:Y:S01]  /*96540*/  LDL.LU.64 R36, [R1+0x7b0] ;  /* 0x0007b00001247983 */ /* 0x002ea20000300a00 */
[----:B------:R-:W-:Y:S01]  /*96550*/  PRMT R7, R15, 0x9910, RZ ;  /* 0x000099100f077816 */ /* 0x000fe200000000ff */
[----:B------:R-:W1:Y:S02]  /*96560*/  LDCU UR4, c[0x0][0x39c] ;  /* 0x00007380ff0477ac */ /* 0x000e640008000800 */
[----:B----4-:R-:W4:Y:S04]  /*96570*/  LDL.LU R15, [R1+0x238] ;  /* 0x00023800010f7983 */ /* 0x010f280000300800 */
[----:B------:R-:W4:Y:S01]  /*96580*/  LDL.LU R9, [R1+0x23c] ;  /* 0x00023c0001097983 */ /* 0x000f220000300800 */
[----:B------:R-:W-:-:S03]  /*96590*/  IMAD.MOV.U32 R19, RZ, RZ, R7 ;  /* 0x000000ffff137224 */ /* 0x000fc600078e0007 */
[----:B------:R-:W4:Y:S02]  /*965a0*/  LDL.LU.64 R34, [R1+0x7a8] ;  /* 0x0007a80001227983 */ /* 0x000f240000300a00 */
[----:B------:R-:W-:Y:S02]  /*965b0*/  SHF.R.S32.HI R19, RZ, 0x8, R19 ;  /* 0x00000008ff137819 */ /* 0x000fe40000011413 */
[----:B------:R0:W-:Y:S01]  /*965c0*/  @P3 STG.E.U8 desc[UR18][R32.64], R18 ;  /* 0x0000001220003986 */ /* 0x0001e2000c101112 */
[----:B------:R-:W-:-:S03]  /*965d0*/  VIADD R7, R0, 0x11 ;  /* 0x0000001100077836 */ /* 0x000fc60000000000 */
[----:B------:R1:W-:Y:S04]  /*965e0*/  @P5 STG.E.U8 desc[UR18][R30.64], R19 ;  /* 0x000000131e005986 */ /* 0x0003e8000c101112 */
[----:B0-----:R-:W4:Y:S01]  /*965f0*/  LDL.LU.64 R32, [R1+0x7a0] ;  /* 0x0007a00001207983 */ /* 0x001f220000300a00 */
[----:B------:R-:W-:-:S03]  /*96600*/  PRMT R18, R18, 0x9910, RZ ;  /* 0x0000991012127816 */ /* 0x000fc600000000ff */
[----:B-1----:R-:W4:Y:S01]  /*96610*/  LDL.LU R31, [R1+0x640] ;  /* 0x00064000011f7983 */ /* 0x002f220000300800 */
[----:B------:R-:W-:Y:S01]  /*96620*/  ISETP.GE.AND P5, PT, R7, UR10, PT ;  /* 0x0000000a07007c0c */ /* 0x000fe2000bfa6270 */
[----:B------:R-:W-:Y:S01]  /*96630*/  IMAD.MOV.U32 R24, RZ, RZ, R18 ;  /* 0x000000ffff187224 */ /* 0x000fe200078e0012 */
[----:B---3--:R-:W-:Y:S01]  /*96640*/  F2FP.SATFINITE.E4M3.F32.PACK_AB_MERGE_C R14, R14, R25, RZ ;  /* 0x000000190e0e723e */ /* 0x008fe200048070ff */
[----:B------:R-:W3:Y:S01]  /*96650*/  LDL.LU R19, [R1+0x644] ;  /* 0x0006440001137983 */ /* 0x000ee20000300800 */
[C---:B------:R-:W-:Y:S02]  /*96660*/  ISETP.LT.AND P4, PT, R5.reuse, UR12, !P4 ;  /* 0x0000000c05007c0c */ /* 0x040fe4000e781270 */
[----:B------:R-:W-:Y:S01]  /*96670*/  ISETP.LT.AND P3, PT, R8, UR8, !P6 ;  /* 0x0000000808007c0c */ /* 0x000fe2000f761270 */
[----:B------:R-:W3:Y:S01]  /*96680*/  LDL.LU R18, [R1+0x240] ;  /* 0x0002400001127983 */ /* 0x000ee20000300800 */
[----:B------:R-:W-:Y:S01]  /*96690*/  SHF.R.S32.HI R38, RZ, 0x8, R24 ;  /* 0x00000008ff267819 */ /* 0x000fe20000011418 */
[----:B------:R-:W-:Y:S01]  /*966a0*/  VIADD R30, R0, 0x12 ;  /* 0x00000012001e7836 */ /* 0x000fe20000000000 */
[----:B------:R-:W0:Y:S01]  /*966b0*/  LDCU UR8, c[0x0][0x398] ;  /* 0x00007300ff0877ac */ /* 0x000e220008000800 */
[----:B------:R-:W3:Y:S01]  /*966c0*/  LDL.LU R7, [R1+0x244] ;  /* 0x0002440001077983 */ /* 0x000ee20000300800 */
[----:B------:R-:W1:Y:S03]  /*966d0*/  LDCU UR10, c[0x0][0x398] ;  /* 0x00007300ff0a77ac */ /* 0x000e660008000800 */
[----:B------:R-:W3:Y:S01]  /*966e0*/  LDL.LU.64 R24, [R1+0x798] ;  /* 0x0007980001187983 */ /* 0x000ee20000300a00 */
[----:B--2---:R-:W-:Y:S01]  /*966f0*/  ISETP.LT.AND P6, PT, R5, UR14, !P6 ;  /* 0x0000000e05007c0c */ /* 0x004fe2000f7c1270 */
[----:B------:R-:W2:Y:S02]  /*96700*/  LDCU UR12, c[0x0][0x398] ;  /* 0x00007300ff0c77ac */ /* 0x000ea40008000800 */
[----:B------:R-:W-:Y:S01]  /*96710*/  @P4 STG.E.U8 desc[UR18][R40.64], R38 ;  /* 0x0000002628004986 */ /* 0x000fe2000c101112 */
[----:B------:R-:W-:Y:S01]  /*96720*/  ISETP.GE.AND P4, PT, R30, UR7, PT ;  /* 0x000000071e007c0c */ /* 0x000fe2000bf86270 */
[----:B------:R-:W0:Y:S01]  /*96730*/  LDCU UR7, c[0x0][0x398] ;  /* 0x00007300ff0777ac */ /* 0x000e220008000800 */
[----:B------:R-:W0:Y:S01]  /*96740*/  LDCU UR14, c[0x0][0x398] ;  /* 0x00007300ff0e77ac */ /* 0x000e220008000800 */
[----:B------:R0:W-:Y:S01]  /*96750*/  @P3 STG.E.U8 desc[UR18][R36.64], R14 ;  /* 0x0000000e24003986 */ /* 0x0001e2000c101112 */
[----:B------:R-:W-:Y:S01]  /*96760*/  ISETP.LT.AND P3, PT, R8, UR16, !P1 ;  /* 0x0000001008007c0c */ /* 0x000fe2000cf61270 */
[----:B------:R-:W1:Y:S01]  /*96770*/  LDCU UR16, c[0x0][0x398] ;  /* 0x00007300ff1077ac */ /* 0x000e620008000800 */
[----:B----4-:R-:W-:Y:S01]  /*96780*/  F2FP.SATFINITE.E4M3.F32.PACK_AB_MERGE_C R9, R9, R15, RZ ;  /* 0x0000000f0909723e */ /* 0x010fe200048070ff */
[----:B------:R-:W-:Y:S01]  /*96790*/  VIADD R15, R0, 0x13 ;  /* 0x00000013000f7836 */ /* 0x000fe20000000000 */
[----:B0-----:R-:W-:-:S03]  /*967a0*/  PRMT R14, R14, 0x9910, RZ ;  /* 0x000099100e0e7816 */ /* 0x001fc600000000ff */
[----:B------:R0:W-:Y:S01]  /*967b0*/  @P6 STG.E.U8 desc[UR18][R34.64], R9 ;  /* 0x0000000922006986 */ /* 0x0001e2000c101112 */
[----:B------:R-:W-:Y:S02]  /*967c0*/  SHF.R.S32.HI R30, RZ, 0x8, R14 ;  /* 0x00000008ff1e7819 */ /* 0x000fe4000001140e */
[----:B------:R-:W-:Y:S01]  /*967d0*/  ISETP.GE.AND P6, PT, R15, UR4, PT ;  /* 0x000000040f007c0c */ /* 0x000fe2000bfc6270 */
[----:B------:R-:W4:Y:S01]  /*967e0*/  LDCU UR4, c[0x0][0x39c] ;  /* 0x00007380ff0477ac */ /* 0x000f220008000800 */
[----:B------:R-:W-:Y:S01]  /*967f0*/  ISETP.LT.AND P1, PT, R5, UR8, !P1 ;  /* 0x0000000805007c0c */ /* 0x000fe2000cf21270 */
[----:B------:R-:W2:Y:S01]  /*96800*/  LDL.LU.64 R14, [R1+0x790] ;  /* 0x00079000010e7983 */ /* 0x000ea20000300a00 */
[----:B------:R-:W1:Y:S03]  /*96810*/  LDCU UR8, c[0x0][0x398] ;  /* 0x00007300ff0877ac */ /* 0x000e660008000800 */
[----:B------:R-:W-:Y:S01]  /*96820*/  @P3 STG.E.U8 desc[UR18][R32.64], R30 ;  /* 0x0000001e20003986 */ /* 0x000fe2000c101112 */
[----:B------:R-:W-:Y:S01]  /*96830*/  ISETP.LT.AND P3, PT, R8, UR7, !P0 ;  /* 0x0000000708007c0c */ /* 0x000fe2000c761270 */
[----:B------:R-:W1:Y:S01]  /*96840*/  LDCU UR7, c[0x0][0x39c] ;  /* 0x00007380ff0777ac */ /* 0x000e620008000800 */
[----:B0-----:R-:W-:-:S04]  /*96850*/  PRMT R9, R9, 0x9910, RZ ;  /* 0x0000991009097816 */ /* 0x001fc800000000ff */
[----:B------:R-:W-:Y:S02]  /*96860*/  SHF.R.S32.HI R9, RZ, 0x8, R9 ;  /* 0x00000008ff097819 */ /* 0x000fe40000011409 */
[----:B---3--:R-:W-:Y:S02]  /*96870*/  F2FP.SATFINITE.E4M3.F32.PACK_AB_MERGE_C R19, R19, R31, RZ ;  /* 0x0000001f1313723e */ /* 0x008fe400048070ff */
[----:B------:R-:W3:Y:S01]  /*96880*/  LDL.LU R31, [R1+0x648] ;  /* 0x00064800011f7983 */ /* 0x000ee20000300800 */
[----:B------:R-:W-:Y:S01]  /*96890*/  F2FP.SATFINITE.E4M3.F32.PACK_AB_MERGE_C R7, R7, R18, RZ ;  /* 0x000000120707723e */ /* 0x000fe200048070ff */
[----:B------:R-:W-:Y:S02]  /*968a0*/  VIADD R18, R0, 0x14 ;  /* 0x0000001400127836 */ /* 0x000fe40000000000 */
[----:B------:R0:W-:Y:S04]  /*968b0*/  @P1 STG.E.U8 desc[UR18][R24.64], R9 ;  /* 0x0000000918001986 */ /* 0x0001e8000c101112 */
[----:B------:R0:W-:Y:S01]  /*968c0*/  @P3 STG.E.U8 desc[UR18][R88.64], R19 ;  /* 0x0000001358003986 */ /* 0x0001e2000c101112 */
[----:B----4-:R-:W-:Y:S01]  /*968d0*/  ISETP.GE.AND P3, PT, R18, UR4, PT ;  /* 0x0000000412007c0c */ /* 0x010fe2000bf66270 */
[----:B------:R-:W4:Y:S02]  /*968e0*/  LDCU UR4, c[0x0][0x39c] ;  /* 0x00007380ff0477ac */ /* 0x000f240008000800 */
[----:B------:R-:W3:Y:S04]  /*968f0*/  LDL.LU R18, [R1+0x64c] ;  /* 0x00064c0001127983 */ /* 0x000ee80000300800 */
[----:B------:R-:W4:Y:S04]  /*96900*/  LDL.LU.64 R40, [R1+0x788] ;  /* 0x0007880001287983 */ /* 0x000f280000300a00 */
[----:B0-----:R-:W4:Y:S01]  /*96910*/  LDL.LU.64 R24, [R1+0x780] ;  /* 0x0007800001187983 */ /* 0x001f220000300a00 */
[----:B-1----:R-:W-:Y:S01]  /*96920*/  ISETP.LT.AND P0, PT, R5, UR10, !P0 ;  /* 0x0000000a05007c0c */ /* 0x002fe2000c701270 */
[----:B------:R-:W0:Y:S01]  /*96930*/  LDCU UR10, c[0x0][0x398] ;  /* 0x00007300ff0a77ac */ /* 0x000e220008000800 */
[----:B------:R-:W-:Y:S01]  /*96940*/  PRMT R9, R19, 0x9910, RZ ;  /* 0x0000991013097816 */ /* 0x000fe200000000ff */
[----:B------:R-:W4:Y:S01]  /*96950*/  LDL.LU R35, [R1+0x248] ;  /* 0x0002480001237983 */ /* 0x000f220000300800 */
[----:B--2---:R-:W-:Y:S01]  /*96960*/  ISETP.LT.AND P1, PT, R8, UR12, !P5 ;  /* 0x0000000c08007c0c */ /* 0x004fe2000ef21270 */
[----:B------:R-:W1:Y:S02]  /*96970*/  LDCU UR12, c[0x0][0x398] ;  /* 0x00007300ff0c77ac */ /* 0x000e640008000800 */
[----:B------:R-:W-:-:S06]  /*96980*/  IMAD.MOV.U32 R88, RZ, RZ, R9 ;  /* 0x000000ffff587224 */ /* 0x000fcc00078e0009 */
[----:B------:R2:W-:Y:S01]  /*96990*/  @P0 STG.E.U8 desc[UR18][R72.64], R7 ;  /* 0x0000000748000986 */ /* 0x0005e2000c101112 */
[----:B------:R-:W-:Y:S02]  /*969a0*/  PRMT R9, R7, 0x9910, RZ ;  /* 0x0000991007097816 */ /* 0x000fe400000000ff */
[----:B--2---:R-:W-:Y:S02]  /*969b0*/  SHF.R.S32.HI R72, RZ, 0x8, R88 ;  /* 0x00000008ff487819 */ /* 0x004fe40000011458 */
[C---:B------:R-:W-:Y:S01]  /*969c0*/  IADD3 R88, P0, PT, R6.reuse, R69, RZ ;  /* 0x0000004506587210 */ /* 0x040fe20007f1e0ff */
[----:B------:R-:W-:Y:S02]  /*969d0*/  VIADD R6, R6, UR26 ;  /* 0x0000001a06067c36 */ /* 0x000fe40008000000 */
[----:B------:R2:W-:Y:S02]  /*969e0*/  @P1 STG.E.U8 desc[UR18][R14.64], R72 ;  /* 0x000000480e001986 */ /* 0x0005e4000c101112 */
[----:B------:R-:W-:-:S02]  /*969f0*/  IMAD.X R89, R4, 0x1, R68, P0 ;  /* 0x0000000104597824 */ /* 0x000fc400000e0644 */
[----:B------:R-:W4:Y:S01]  /*96a00*/  LDL.LU R4, [R1+0x24c] ;  /* 0x00024c0001047983 */ /* 0x000f220000300800 */
[----:B------:R-:W-:Y:S01]  /*96a10*/  ISETP.LT.AND P5, PT, R5, UR8, !P5 ;  /* 0x0000000805007c0c */ /* 0x000fe2000efa1270 */
[----:B------:R-:W-:Y:S01]  /*96a20*/  IMAD.MOV.U32 R30, RZ, RZ, R9 ;  /* 0x000000ffff1e7224 */ /* 0x000fe200078e0009 */
[----:B------:R-:W1:Y:S01]  /*96a30*/  LDCU UR8, c[0x0][0x39c] ;  /* 0x00007380ff0877ac */ /* 0x000e620008000800 */
[----:B------:R-:W4:Y:S01]  /*96a40*/  LDL.LU.64 R36, [R1+0x778] ;  /* 0x0007780001247983 */ /* 0x000f220000300a00 */
[----:B--2---:R-:W-:-:S03]  /*96a50*/  SHF.R.S32.HI R14, RZ, 0x1f, R6 ;  /* 0x0000001fff0e7819 */ /* 0x004fc60000011406 */
[----:B------:R-:W2:Y:S01]  /*96a60*/  LDL.LU.64 R32, [R1+0x770] ;  /* 0x0007700001207983 */ /* 0x000ea20000300a00 */
[----:B------:R-:W-:Y:S01]  /*96a70*/  IADD3 R72, P0, PT, R6, R3, RZ ;  /* 0x0000000306487210 */ /* 0x000fe20007f1e0ff */
[----:B------:R-:W-:Y:S01]  /*96a80*/  VIADD R7, R0, 0x15 ;  /* 0x0000001500077836 */ /* 0x000fe20000000000 */
[----:B------:R-:W-:Y:S01]  /*96a90*/  SHF.R.S32.HI R38, RZ, 0x8, R30 ;  /* 0x00000008ff267819 */ /* 0x000fe2000001141e */
[----:B------:R-:W2:Y:S02]  /*96aa0*/  LDL.LU R19, [R1+0x650] ;  /* 0x0006500001137983 */ /* 0x000ea40000300800 */
[----:B------:R-:W-:Y:S01]  /*96ab0*/  IMAD.X R73, R14, 0x1, R2, P0 ;  /* 0x000000010e497824 */ /* 0x000fe200000e0602 */
[----:B0-----:R-:W-:Y:S01]  /*96ac0*/  ISETP.LT.AND P0, PT, R8, UR10, !P4 ;  /* 0x0000000a08007c0c */ /* 0x001fe2000e701270 */
[----:B------:R-:W2:Y:S01]  /*96ad0*/  LDL.LU R15, [R1+0x654] ;  /* 0x00065400010f7983 */ /* 0x000ea20000300800 */
[----:B------:R-:W-:Y:S01]  /*96ae0*/  ISETP.GE.AND P1, PT, R7, UR7, PT ;  /* 0x0000000707007c0c */ /* 0x000fe2000bf26270 */
[----:B------:R-:W0:Y:S02]  /*96af0*/  LDCU UR7, c[0x0][0x398] ;  /* 0x00007300ff0777ac */ /* 0x000e240008000800 */
[----:B------:R-:W2:Y:S01]  /*96b00*/  LDL.LU R9, [R1+0x250] ;  /* 0x0002500001097983 */ /* 0x000ea20000300800 */
[----:B------:R-:W0:Y:S03]  /*96b10*/  LDCU UR10, c[0x0][0x398] ;  /* 0x00007300ff0a77ac */ /* 0x000e260008000800 */
[----:B------:R-:W2:Y:S01]  /*96b20*/  LDL.LU R7, [R1+0x254] ;  /* 0x0002540001077983 */ /* 0x000ea20000300800 */
[----:B---3--:R-:W-:-:S03]  /*96b30*/  F2FP.SATFINITE.E4M3.F32.PACK_AB_MERGE_C R18, R18, R31, RZ ;  /* 0x0000001f1212723e */ /* 0x008fc600048070ff */
[----:B------:R-:W3:Y:S04]  /*96b40*/  LDL.LU.64 R30, [R1+0x768] ;  /* 0x00076800011e7983 */ /* 0x000ee80000300a00 */
[----:B----4-:R-:W-:Y:S04]  /*96b50*/  @P5 STG.E.U8 desc[UR18][R40.64], R38 ;  /* 0x0000002628005986 */ /* 0x010fe8000c101112 */
[----:B------:R4:W-:Y:S04]  /*96b60*/  @P0 STG.E.U8 desc[UR18][R24.64], R18 ;  /* 0x0000001218000986 */ /* 0x0009e8000c101112 */
[----:B----4-:R-:W4:Y:S01]  /*96b70*/  LDL.LU.64 R24, [R1+0x760] ;  /* 0x0007600001187983 */ /* 0x010f220000300a00 */
[----:B-1----:R-:W-:Y:S01]  /*96b80*/  ISETP.LT.AND P4, PT, R5, UR12, !P4 ;  /* 0x0000000c05007c0c */ /* 0x002fe2000e781270 */
[----:B------:R-:W-:Y:S01]  /*96b90*/  VIADD R34, R0, 0x16 ;  /* 0x0000001600227836 */ /* 0x000fe20000000000 */
[----:B------:R-:W-:Y:S01]  /*96ba0*/  ISETP.LT.AND P0, PT, R8, UR14, !P6 ;  /* 0x0000000e08007c0c */ /* 0x000fe2000f701270 */
[----:B------:R-:W1:Y:S01]  /*96bb0*/  LDCU UR12, c[0x0][0x398] ;  /* 0x00007300ff0c77ac */ /* 0x000e620008000800 */
[----:B------:R-:W-:-:S02]  /*96bc0*/  PRMT R18, R18, 0x9910, RZ ;  /* 0x0000991012127816 */ /* 0x000fc400000000ff */
[----:B------:R-:W-:Y:S01]  /*96bd0*/  ISETP.GE.AND P5, PT, R34, UR4, PT ;  /* 0x0000000422007c0c */ /* 0x000fe2000bfa6270 */
[----:B------:R-:W1:Y:S01]  /*96be0*/  LDCU UR4, c[0x0][0x39c] ;  /* 0x00007380ff0477ac */ /* 0x000e620008000800 */
[----:B------:R-:W-:Y:S02]  /*96bf0*/  SHF.R.S32.HI R18, RZ, 0x8, R18 ;  /* 0x00000008ff127819 */ /* 0x000fe40000011412 */
[----:B0-----:R-:W-:Y:S02]  /*96c00*/  ISETP.LT.AND P6, PT, R5, UR7, !P6 ;  /* 0x0000000705007c0c */ /* 0x001fe4000f7c1270 */
[----:B------:R-:W-:Y:S01]  /*96c10*/  F2FP.SATFINITE.E4M3.F32.PACK_AB_MERGE_C R4, R4, R35, RZ ;  /* 0x000000230404723e */ /* 0x000fe200048070ff */
[----:B------:R-:W-:Y:S01]  /*96c20*/  VIADD R34, R0, 0x17 ;  /* 0x0000001700227836 */ /* 0x000fe20000000000 */
[----:B------:R-:W0:Y:S03]  /*96c30*/  LDCU UR14, c[0x0][0x398] ;  /* 0x00007300ff0e77ac */ /* 0x000e260008000800 */
[----:B------:R1:W-:Y:S01]  /*96c40*/  @P4 STG.E.U8 desc[UR18][R36.64], R4 ;  /* 0x0000000424004986 */ /* 0x0003e2000c101112 */
[----:B------:R-:W0:Y:S03]  /*96c50*/  LDCU UR7, c[0x0][0x39c] ;  /* 0x00007380ff0777ac */ /* 0x000e260008000800 */
[----:B--2---:R2:W-:Y:S01]  /*96c60*/  @P0 STG.E.U8 desc[UR18][R32.64], R18 ;  /* 0x0000001220000986 */ /* 0x0045e2000c101112 */
[----:B------:R-:W-:Y:S01]  /*96c70*/  ISETP.LT.AND P0, PT, R8, UR10, !P3 ;  /* 0x0000000a08007c0c */ /* 0x000fe2000df01270 */
[----:B------:R-:W0:Y:S01]  /*96c80*/  LDCU UR10, c[0x0][0x398] ;  /* 0x00007300ff0a77ac */ /* 0x000e220008000800 */
[----:B-1----:R-:W-:-:S02]  /*96c90*/  PRMT R4, R4, 0x9910, RZ ;  /* 0x0000991004047816 */ /* 0x002fc400000000ff */
[----:B------:R-:W-:Y:S02]  /*96ca0*/  F2FP.SATFINITE.E4M3.F32.PACK_AB_MERGE_C R19, R15, R19, RZ ;  /* 0x000000130f13723e */ /* 0x000fe400048070ff */
[----:B------:R-:W-:Y:S01]  /*96cb0*/  SHF.R.S32.HI R4, RZ, 0x8, R4 ;  /* 0x00000008ff047819 */ /* 0x000fe20000011404 */
[----:B------:R-:W4:Y:S01]  /*96cc0*/  LDL.LU R15, [R1+0x658] ;  /* 0x00065800010f7983 */ /* 0x000f220000300800 */
[----:B--2---:R-:W-:Y:S01]  /*96cd0*/  F2FP.SATFINITE.E4M3.F32.PACK_AB_MERGE_C R18, R7, R9, RZ ;  /* 0x000000090712723e */ /* 0x004fe200048070ff */
[----:B------:R-:W-:Y:S01]  /*96ce0*/  VIADD R7, R0, 0x18 ;  /* 0x0000001800077836 */ /* 0x000fe20000000000 */
[----:B------:R-:W-:Y:S01]  /*96cf0*/  ISETP.GE.AND P4, PT, R34, UR8, PT ;  /* 0x0000000822007c0c */ /* 0x000fe2000bf86270 */
[----:B------:R-:W2:Y:S01]  /*96d00*/  LDL.LU R9, [R1+0x65c] ;  /* 0x00065c0001097983 */ /* 0x000ea20000300800 */
[----:B------:R-:W-:Y:S01]  /*96d10*/  ISETP.LT.AND P3, PT, R5, UR12, !P3 ;  /* 0x0000000c05007c0c */ /* 0x000fe2000df61270 */
[----:B------:R-:W1:Y:S02]  /*96d20*/  LDCU UR8, c[0x0][0x39c] ;  /* 0x00007380ff0877ac */ /* 0x000e640008000800 */
[----:B------:R-:W2:Y:S01]  /*96d30*/  LDL.LU.64 R34, [R1+0x758] ;  /* 0x0007580001227983 */ /* 0x000ea20000300a00 */
[----:B------:R-:W0:Y:S03]  /*96d40*/  LDCU UR12, c[0x0][0x398] ;  /* 0x00007300ff0c77ac */ /* 0x000e260008000800 */
[----:B---3--:R3:W-:Y:S02]  /*96d50*/  @P6 STG.E.U8 desc[UR18][R30.64], R4 ;  /* 0x000000041e006986 */ /* 0x0087e4000c101112 */
[----:B---3--:R-:W-:-:S02]  /*96d60*/  PRMT R4, R19, 0x9910, RZ ;  /* 0x0000991013047816 */ /* 0x008fc400000000ff */
[----:B----4-:R3:W-:Y:S01]  /*96d70*/  @P0 STG.E.U8 desc[UR18][R24.64], R19 ;  /* 0x0000001318000986 */ /* 0x0107e2000c101112 */
[----:B------:R-:W-:Y:S01]  /*96d80*/  ISETP.GE.AND P0, PT, R7, UR4, PT ;  /* 0x0000000407007c0c */ /* 0x000fe2000bf06270 */
[----:B------:R-:W4:Y:S02]  /*96d90*/  LDCU UR4, c[0x0][0x39c] ;  /* 0x00007380ff0477ac */ /* 0x000f240008000800 */
[----:B------:R-:W4:Y:S01]  /*96da0*/  LDL.LU R7, [R1+0x258] ;  /* 0x0002580001077983 */ /* 0x000f220000300800 */
[----:B---3--:R-:W-:-:S03]  /*96db0*/  IMAD.MOV.U32 R19, RZ, RZ, R4 ;  /* 0x000000ffff137224 */ /* 0x008fc600078e0004 */
[----:B------:R-:W4:Y:S01]  /*96dc0*/  LDL.LU R4, [R1+0x25c] ;  /* 0x00025c0001047983 */ /* 0x000f220000300800 */
[----:B0-----:R-:W-:Y:S01]  /*96dd0*/  ISETP.LT.AND P6, PT, R8, UR14, !P1 ;  /* 0x0000000e08007c0c */ /* 0x001fe2000cfc1270 */
[----:B------:R-:W0:Y:S02]  /*96de0*/  LDCU UR14, c[0x0][0x398] ;  /* 0x00007300ff0e77ac */ /* 0x000e240008000800 */
[----:B------:R-:W3:Y:S04]  /*96df0*/  LDL.LU.64 R30, [R1+0x750] ;  /* 0x00075000011e7983 */ /* 0x000ee80000300a00 */
[----:B------:R-:W3:Y:S01]  /*96e00*/  LDL.LU.64 R24, [R1+0x738] ;  /* 0x0007380001187983 */ /* 0x000ee20000300a00 */
[----:B------:R-:W-:Y:S01]  /*96e10*/  ISETP.LT.AND P1, PT, R5, UR10, !P1 ;  /* 0x0000000a05007c0c */ /* 0x000fe2000cf21270 */
[----:B------:R-:W0:Y:S02]  /*96e20*/  LDCU UR10, c[0x0][0x398] ;  /* 0x00007300ff0a77ac */ /* 0x000e240008000800 */
[----:B------:R1:W-:Y:S02]  /*96e30*/  @P3 STG.E.U8 desc[UR18][R70.64], R18 ;  /* 0x0000001246003986 */ /* 0x0003e4000c101112 */
[----:B-1----:R-:W-:-:S02]  /*96e40*/  SHF.R.S32.HI R71, RZ, 0x8, R19 ;  /* 0x00000008ff477819 */ /* 0x002fc40000011413 */
[C---:B------:R-:W-:Y:S01]  /*96e50*/  IADD3 R70, P3, PT, R6.reuse, R69, RZ ;  /* 0x0000004506467210 */ /* 0x040fe20007f7e0ff */
[----:B------:R-:W-:Y:S01]  /*96e60*/  VIADD R6, R6, UR26 ;  /* 0x0000001a06067c36 */ /* 0x000fe20008000000 */
[----:B------:R-:W-:Y:S01]  /*96e70*/  PRMT R18, R18, 0x9910, RZ ;  /* 0x0000991012127816 */ /* 0x000fe200000000ff */
[----:B------:R1:W-:Y:S01]  /*96e80*/  @P6 STG.E.U8 desc[UR18][R86.64], R71 ;  /* 0x0000004756006986 */ /* 0x0003e2000c101112 */
[C---:B------:R-:W-:Y:S02]  /*96e90*/  VIADD R19, R0.reuse, 0x19 ;  /* 0x0000001900137836 */ /* 0x040fe40000000000 */
[----:B------:R-:W-:Y:S01]  /*96ea0*/  SHF.R.S32.HI R32, RZ, 0x8, R18 ;  /* 0x00000008ff207819 */ /* 0x000fe20000011412 */
[----:B------:R-:W-:Y:S02]  /*96eb0*/  VIADD R18, R0, 0x1a ;  /* 0x0000001a00127836 */ /* 0x000fe40000000000 */
[----:B-1----:R-:W-:Y:S01]  /*96ec0*/  IMAD.X R71, R14, 0x1, R68, P3 ;  /* 0x000000010e477824 */ /* 0x002fe200018e0644 */
[----:B------:R-:W-:-:S02]  /*96ed0*/  SHF.R.S32.HI R14, RZ, 0x1f, R6 ;  /* 0x0000001fff0e7819 */ /* 0x000fc40000011406 */
[----:B------:R-:W-:Y:S01]  /*96ee0*/  IADD3 R86, P3, PT, R6, R3, RZ ;  /* 0x0000000306567210 */ /* 0x000fe20007f7e0ff */
[----:B--2---:R-:W-:Y:S01]  /*96ef0*/  @P1 STG.E.U8 desc[UR18][R34.64], R32 ;  /* 0x0000002022001986 */ /* 0x004fe2000c101112 */
[----:B------:R-:W-:Y:S01]  /*96f00*/  ISETP.GE.AND P1, PT, R18, UR8, PT ;  /* 0x0000000812007c0c */ /* 0x000fe2000bf26270 */
[----:B------:R-:W1:Y:S02]  /*96f10*/  LDCU UR8, c[0x0][0x39c] ;  /* 0x00007380ff0877ac */ /* 0x000e640008000800 */
[----:B------:R-:W-:Y:S01]  /*96f20*/  IMAD.X R87, R14, 0x1, R2, P3 ;  /* 0x000000010e577824 */ /* 0x000fe200018e0602 */
[----:B------:R-:W-:Y:S01]  /*96f30*/  ISETP.GE.AND P3, PT, R19, UR7, PT ;  /* 0x0000000713007c0c */ /* 0x000fe2000bf66270 */
[----:B------:R-:W2:Y:S01]  /*96f40*/  LDCU UR7, c[0x0][0x39c] ;  /* 0x00007380ff0777ac */ /* 0x000ea20008000800 */
[----:B------:R-:W-:Y:S02]  /*96f50*/  F2FP.SATFINITE.E4M3.F32.PACK_AB_MERGE_C R19, R9, R15, RZ ;  /* 0x0000000f0913723e */ /* 0x000fe400048070ff */
[----:B------:R-:W2:Y:S04]  /*96f60*/  LDL.LU R15, [R1+0x660] ;  /* 0x00066000010f7983 */ /* 0x000ea80000300800 */
[----:B------:R-:W2:Y:S01]  /*96f70*/  LDL.LU R9, [R1+0x664] ;  /* 0x0006640001097983 */ /* 0x000ea20000300800 */
[----:B----4-:R-:W-:-:S03]  /*96f80*/  F2FP.SATFINITE.E4M3.F32.PACK_AB_MERGE_C R18, R4, R7, RZ ;  /* 0x000000070412723e */ /* 0x010fc600048070ff */
[----:B------:R-:W4:Y:S04]  /*96f90*/  LDL.LU R7, [R1+0x260] ;  /* 0x0002600001077983 */ /* 0x000f280000300800 */
[----:B------:R-:W4:Y:S01]  /*96fa0*/  LDL.LU R4, [R1+0x264] ;  /* 0x0002640001047983 */ /* 0x000f220000300800 */
[C---:B------:R-:W-:Y:S01]  /*96fb0*/  ISETP.LT.AND P6, PT, R8.reuse, UR12, !P5 ;  /* 0x0000000c08007c0c */ /* 0x040fe2000efc1270 */
[----:B------:R-:W1:Y:S01]  /*96fc0*/  LDCU UR12, c[0x0][0x398] ;  /* 0x00007300ff0c77ac */ /* 0x000e620008000800 */
[C---:B0-----:R-:W-:Y:S01]  /*96fd0*/  ISETP.LT.AND P5, PT, R5.reuse, UR14, !P5 ;  /* 0x0000000e05007c0c */ /* 0x041fe2000efa1270 */
[----:B------:R-:W0:Y:S10]  /*96fe0*/  LDCU UR14, c[0x0][0x398] ;  /* 0x00007300ff0e77ac */ /* 0x000e340008000800 */
[----:B---3--:R3:W-:Y:S01]  /*96ff0*/  @P6 STG.E.U8 desc[UR18][R30.64], R19 ;  /* 0x000000131e006986 */ /* 0x0087e2000c101112 */
[----:B------:R-:W-:Y:S01]  /*97000*/  ISETP.LT.AND P6, PT, R8, UR16, !P4 ;  /* 0x0000001008007c0c */ /* 0x000fe2000e7c1270 */
[----:B------:R-:W0:Y:S02]  /*97010*/  LDCU UR16, c[0x0][0x398] ;  /* 0x00007300ff1077ac */ /* 0x000e240008000800 */
[----:B------:R1:W-:Y:S01]  /*97020*/  @P5 STG.E.U8 desc[UR18][R24.64], R18 ;  /* 0x0000001218005986 */ /* 0x0003e2000c101112 */
[----:B------:R-:W-:Y:S01]  /*97030*/  ISETP.LT.AND P4, PT, R5, UR10, !P4 ;  /* 0x0000000a05007c0c */ /* 0x000fe2000e781270 */
[----:B------:R-:W0:Y:S01]  /*97040*/  LDCU UR10, c[0x0][0x39c] ;  /* 0x00007380ff0a77ac */ /* 0x000e220008000800 */
[----:B---3--:R-:W-:Y:S01]  /*97050*/  PRMT R19, R19, 0x9910, RZ ;  /* 0x0000991013137816 */ /* 0x008fe200000000ff */
[----:B------:R-:W3:Y:S01]  /*97060*/  LDL.LU.64 R30, [R1+0x730] ;  /* 0x00073000011e7983 */ /* 0x000ee20000300a00 */
[----:B-1----:R-:W-:-:S02]  /*97070*/  PRMT R18, R18, 0x9910, RZ ;  /* 0x0000991012127816 */ /* 0x002fc400000000ff */
[----:B------:R-:W-:-:S03]  /*97080*/  SHF.R.S32.HI R24, RZ, 0x8, R19 ;  /* 0x00000008ff187819 */ /* 0x000fc60000011413 */
[----:B------:R-:W-:Y:S02]  /*97090*/  IMAD.MOV.U32 R19, RZ, RZ, R18 ;  /* 0x000000ffff137224 */ /* 0x000fe400078e0012 */
[----:B------:R-:W-:Y:S01]  /*970a0*/  VIADD R18, R0, 0x1b ;  /* 0x0000001b00127836 */ /* 0x000fe20000000000 */
[----:B------:R1:W-:Y:S04]  /*970b0*/  @P6 STG.E.U8 desc[UR18][R84.64], R24 ;  /* 0x0000001854006986 */ /* 0x0003e8000c101112 */
[----:B------:R-:W-:Y:S01]  /*970c0*/  ISETP.GE.AND P6, PT, R18, UR4, PT ;  /* 0x0000000412007c0c */ /* 0x000fe2000bfc6270 */
[----:B------:R-:W0:Y:S01]  /*970d0*/  LDCU UR4, c[0x0][0x39c] ;  /* 0x00007380ff0477ac */ /* 0x000e220008000800 */
[----:B------:R-:W3:Y:S01]  /*970e0*/  LDL.LU R18, [R1+0x668] ;  /* 0x0006680001127983 */ /* 0x000ee20000300800 */
[----:B-1----:R-:W-:-:S03]  /*970f0*/  SHF.R.S32.HI R84, RZ, 0x8, R19 ;  /* 0x00000008ff547819 */ /* 0x002fc60000011413 */
[----:B------:R-:W3:Y:S04]  /*97100*/  LDL.LU R19, [R1+0x66c] ;  /* 0x00066c0001137983 */ /* 0x000ee80000300800 */
[----:B------:R1:W-:Y:S01]  /*97110*/  @P4 STG.E.U8 desc[UR18][R80.64], R84 ;  /* 0x0000005450004986 */ /* 0x0003e2000c101112 */
[----:B--2---:R-:W-:-:S03]  /*97120*/  F2FP.SATFINITE.E4M3.F32.PACK_AB_MERGE_C R9, R9, R15, RZ ;  /* 0x0000000f0909723e */ /* 0x004fc600048070ff */
[----:B------:R-:W2:Y:S01]  /*97130*/  LDL.LU R25, [R1+0x268] ;  /* 0x0002680001197983 */ /* 0x000ea20000300800 */
[----:B-1----:R-:W-:-:S05]  /*97140*/  IADD3 R84, P4, PT, R6, R69, RZ ;  /* 0x0000004506547210 */ /* 0x002fca0007f9e0ff */
[----:B------:R-:W-:Y:S01]  /*97150*/  IMAD.X R85, R14, 0x1, R68, P4 ;  /* 0x000000010e557824 */ /* 0x000fe200020e0644 */
[----:B----4-:R-:W-:Y:S02]  /*97160*/  F2FP.SATFINITE.E4M3.F32.PACK_AB_MERGE_C R4, R4, R7, RZ ;  /* 0x000000070404723e */ /* 0x010fe400048070ff */
[----:B------:R-:W2:Y:S04]  /*97170*/  LDL.LU R7, [R1+0x26c] ;  /* 0x00026c0001077983 */ /* 0x000ea80000300800 */
[----:B------:R-:W4:Y:S04]  /*97180*/  LDL.LU.64 R14, [R1+0x748] ;  /* 0x00074800010e7983 */ /* 0x000f280000300a00 */
[----:B------:R-:W4:Y:S04]  /*97190*/  LDL.LU.64 R38, [R1+0x740] ;  /* 0x0007400001267983 */ /* 0x000f280000300a00 */
[----:B------:R-:W4:Y:S04]  /*971a0*/  LDL.LU.64 R36, [R1+0x728] ;  /* 0x0007280001247983 */ /* 0x000f280000300a00 */
[----:B------:R-:W4:Y:S01]  /*971b0*/  LDL.LU.64 R34, [R1+0x720] ;  /* 0x0007200001227983 */ /* 0x000f220000300a00 */
[----:B------:R-:W-:Y:S01]  /*971c0*/  ISETP.LT.AND P5, PT, R8, UR12, !P0 ;  /* 0x0000000c08007c0c */ /* 0x000fe2000c7a1270 */
[----:B------:R-:W-:Y:S01]  /*971d0*/  VIADD R80, R0, 0x1c ;  /* 0x0000001c00507836 */ /* 0x000fe20000000000 */
[----:B0-----:R-:W-:Y:S01]  /*971e0*/  ISETP.LT.AND P0, PT, R5, UR14, !P0 ;  /* 0x0000000e05007c0c */ /* 0x001fe2000c701270 */
[----:B------:R-:W0:Y:S01]  /*971f0*/  LDCU UR12, c[0x0][0x398] ;  /* 0x00007300ff0c77ac */ /* 0x000e220008000800 */
[----:B------:R-:W-:-:S02]  /*97200*/  PRMT R81, R9, 0x9910, RZ ;  /* 0x0000991009517816 */ /* 0x000fc400000000ff */
[----:B------:R-:W-:Y:S01]  /*97210*/  ISETP.LT.AND P4, PT, R8, UR16, !P3 ;  /* 0x0000001008007c0c */ /* 0x000fe2000df81270 */
[----:B------:R-:W1:Y:S01]  /*97220*/  LDCU UR14, c[0x0][0x398] ;  /* 0x00007300ff0e77ac */ /* 0x000e620008000800 */
[----:B------:R-:W1:Y:S05]  /*97230*/  LDCU UR16, c[0x0][0x398] ;  /* 0x00007300ff1077ac */ /* 0x000e6a0008000800 */
[----:B------:R1:W-:Y:S01]  /*97240*/  @P5 STG.E.U8 desc[UR18][R82.64], R9 ;  /* 0x0000000952005986 */ /* 0x0003e2000c101112 */
[----:B------:R-:W-:Y:S01]  /*97250*/  ISETP.GE.AND P5, PT, R80, UR7, PT ;  /* 0x0000000750007c0c */ /* 0x000fe2000bfa6270 */
[----:B------:R-:W-:Y:S01]  /*97260*/  IMAD.MOV.U32 R80, RZ, RZ, R81 ;  /* 0x000000ffff507224 */ /* 0x000fe200078e0051 */
[----:B------:R-:W3:Y:S01]  /*97270*/  LDCU UR7, c[0x0][0x398] ;  /* 0x00007300ff0777ac */ /* 0x000ee20008000800 */
[----:B------:R-:W-:Y:S01]  /*97280*/  VIADD R81, R6, UR26 ;  /* 0x0000001a06517c36 */ /* 0x000fe20008000000 */
[----:B------:R1:W-:Y:S01]  /*97290*/  @P0 STG.E.U8 desc[UR18][R78.64], R4 ;  /* 0x000000044e000986 */ /* 0x0003e2000c101112 */
[----:B0-----:R-:W-:-:S02]  /*972a0*/  ISETP.LT.AND P3, PT, R5, UR12, !P3 ;  /* 0x0000000c05007c0c */ /* 0x001fc4000df61270 */
[C---:B------:R-:W-:Y:S01]  /*972b0*/  VIADD R6, R81.reuse, UR26 ;  /* 0x0000001a51067c36 */ /* 0x040fe20008000000 */
[----:B------:R-:W0:Y:S01]  /*972c0*/  LDCU UR12, c[0x0][0x398] ;  /* 0x00007300ff0c77ac */ /* 0x000e220008000800 */
[----:B-1----:R-:W-:Y:S02]  /*972d0*/  IADD3 R82, P0, PT, R81, R3, RZ ;  /* 0x0000000351527210 */ /* 0x002fe40007f1e0ff */
[----:B------:R-:W-:Y:S02]  /*972e0*/  SHF.R.S32.HI R79, RZ, 0x8, R80 ;  /* 0x00000008ff4f7819 */ /* 0x000fe40000011450 */
[----:B------:R-:W-:-:S03]  /*972f0*/  SHF.R.S32.HI R78, RZ, 0x1f, R81 ;  /* 0x0000001fff4e7819 */ /* 0x000fc60000011451 */
[----:B---3--:R1:W-:Y:S02]  /*97300*/  @P4 STG.E.U8 desc[UR18][R30.64], R79 ;  /* 0x0000004f1e004986 */ /* 0x0083e4000c101112 */
[----:B------:R-:W-:Y:S01]  /*97310*/  IMAD.X R83, R78, 0x1, R2, P0 ;  /* 0x000000014e537824 */ /* 0x000fe200000e0602 */
[----:B------:R-:W-:Y:S02]  /*97320*/  IADD3 R80, P0, PT, R81, R69, RZ ;  /* 0x0000004551507210 */ /* 0x000fe40007f1e0ff */
[----:B------:R-:W-:Y:S02]  /*97330*/  F2FP.SATFINITE.E4M3.F32.PACK_AB_MERGE_C R19, R19, R18, RZ ;  /* 0x000000121313723e */ /* 0x000fe400048070ff */
[----:B-1----:R-:W-:Y:S01]  /*97340*/  PRMT R79, R4, 0x9910, RZ ;  /* 0x00009910044f7816 */ /* 0x002fe200000000ff */
[----:B------:R-:W3:Y:S04]  /*97350*/  LDL.LU R31, [R1+0x670] ;  /* 0x00067000011f7983 */ /* 0x000ee80000300800 */
[----:B------:R-:W-:Y:S01]  /*97360*/  IMAD.MOV.U32 R9, RZ, RZ, R79 ;  /* 0x000000ffff097224 */ /* 0x000fe200078e004f */
[----:B------:R-:W3:Y:S01]  /*97370*/  LDL.LU R18, [R1+0x674] ;  /* 0x0006740001127983 */ /* 0x000ee20000300800 */
[----:B------:R-:W-:-:S03]  /*97380*/  IMAD.X R81, R78, 0x1, R68, P0 ;  /* 0x000000014e517824 */ /* 0x000fc600000e0644 */
[----:B------:R-:W3:Y:S01]  /*97390*/  LDL.LU.64 R32, [R1+0x718] ;  /* 0x0007180001207983 */ /* 0x000ee20000300a00 */
[----:B------:R-:W-:Y:S02]  /*973a0*/  SHF.R.S32.HI R4, RZ, 0x1f, R6 ;  /* 0x0000001fff047819 */ /* 0x000fe40000011406 */
[----:B------:R-:W-:Y:S02]  /*973b0*/  IADD3 R78, P0, PT, R6, R3, RZ ;  /* 0x00000003064e7210 */ /* 0x000fe40007f1e0ff */
[----:B------:R-:W-:-:S03]  /*973c0*/  SHF.R.S32.HI R9, RZ, 0x8, R9 ;  /* 0x00000008ff097819 */ /* 0x000fc60000011409 */
[----:B------:R-:W-:Y:S01]  /*973d0*/  IMAD.X R79, R4, 0x1, R2, P0 ;  /* 0x00000001044f7824 */ /* 0x000fe200000e0602 */
[----:B------:R-:W-:Y:S01]  /*973e0*/  ISETP.LT.AND P0, PT, R8, UR7, !P1 ;  /* 0x0000000708007c0c */ /* 0x000fe2000cf01270 */
[----:B------:R-:W-:Y:S01]  /*973f0*/  VIADD R24, R0, 0x1d ;  /* 0x0000001d00187836 */ /* 0x000fe20000000000 */
[----:B------:R-:W-:Y:S01]  /*97400*/  ISETP.LT.AND P1, PT, R5, UR14, !P1 ;  /* 0x0000000e05007c0c */ /* 0x000fe2000cf21270 */
[----:B------:R-:W1:Y:S03]  /*97410*/  LDCU UR7, c[0x0][0x39c] ;  /* 0x00007380ff0777ac */ /* 0x000e660008000800 */
[----:B------:R-:W-:Y:S01]  /*97420*/  ISETP.GE.AND P4, PT, R24, UR8, PT ;  /* 0x0000000818007c0c */ /* 0x000fe2000bf86270 */
[----:B------:R-:W0:Y:S01]  /*97430*/  LDCU UR8, c[0x0][0x398] ;  /* 0x00007300ff0877ac */ /* 0x000e220008000800 */
[----:B------:R-:W0:Y:S01]  /*97440*/  LDCU UR14, c[0x0][0x398] ;  /* 0x00007300ff0e77ac */ /* 0x000e220008000800 */
[----:B--2---:R-:W-:-:S02]  /*97450*/  F2FP.SATFINITE.E4M3.F32.PACK_AB_MERGE_C R7, R7, R25, RZ ;  /* 0x000000190707723e */ /* 0x004fc400048070ff */
[----:B------:R-:W2:Y:S04]  /*97460*/  LDL.LU R25, [R1+0x270] ;  /* 0x0002700001197983 */ /* 0x000ea80000300800 */
[----:B----4-:R4:W-:Y:S01]  /*97470*/  @P3 STG.E.U8 desc[UR18][R14.64], R9 ;  /* 0x000000090e003986 */ /* 0x0109e2000c101112 */
[----:B------:R-:W-:Y:S01]  /*97480*/  ISETP.LT.AND P3, PT, R8, UR16, !P6 ;  /* 0x0000001008007c0c */ /* 0x000fe2000f761270 */
[----:B------:R-:W0:Y:S02]  /*97490*/  LDCU UR16, c[0x0][0x398] ;  /* 0x00007300ff1077ac */ /* 0x000e240008000800 */
[----:B----4-:R-:W2:Y:S01]  /*974a0*/  LDL.LU R9, [R1+0x274] ;  /* 0x0002740001097983 */ /* 0x010ea20000300800 */
[----:B------:R-:W-:-:S04]  /*974b0*/  PRMT R14, R19, 0x9910, RZ ;  /* 0x00009910130e7816 */ /* 0x000fc800000000ff */
[----:B------:R-:W-:Y:S01]  /*974c0*/  SHF.R.S32.HI R14, RZ, 0x8, R14 ;  /* 0x00000008ff0e7819 */ /* 0x000fe2000001140e */
[----:B------:R4:W-:Y:S01]  /*974d0*/  @P0 STG.E.U8 desc[UR18][R38.64], R19 ;  /* 0x0000001326000986 */ /* 0x0009e2000c101112 */
[----:B------:R-:W-:-:S03]  /*974e0*/  VIADD R15, R0, 0x1e ;  /* 0x0000001e000f7836 */ /* 0x000fc60000000000 */
[----:B------:R0:W-:Y:S04]  /*974f0*/  @P1 STG.E.U8 desc[UR18][R36.64], R7 ;  /* 0x0000000724001986 */ /* 0x0001e8000c101112 */
[----:B------:R1:W-:Y:S04]  /*97500*/  @P3 STG.E.U8 desc[UR18][R34.64], R14 ;  /* 0x0000000e22003986 */ /* 0x0003e8000c101112 */
[----:B----4-:R-:W4:Y:S01]  /*97510*/  LDL.LU R19, [R1+0x678] ;  /* 0x0006780001137983 */ /* 0x010f220000300800 */
[----:B0-----:R-:W-:-:S03]  /*97520*/  PRMT R7, R7, 0x9910, RZ ;  /* 0x0000991007077816 */ /* 0x001fc600000000ff */
[----:B-1----:R-:W4:Y:S01]  /*97530*/  LDL.LU R14, [R1+0x67c] ;  /* 0x00067c00010e7983 */ /* 0x002f220000300800 */
[----:B------:R-:W-:Y:S01]  /*97540*/  ISETP.GE.AND P0, PT, R15, UR4, PT ;  /* 0x000000040f007c0c */ /* 0x000fe2000bf06270 */
[----:B------:R-:W-:Y:S01]  /*97550*/  IMAD.MOV.U32 R24, RZ, RZ, R7 ;  /* 0x000000ffff187224 */ /* 0x000fe200078e0007 */
[C---:B------:R-:W-:Y:S01]  /*97560*/  ISETP.LT.AND P6, PT, R5.reuse, UR12, !P6 ;  /* 0x0000000c05007c0c */ /* 0x040fe2000f7c1270 */
[----:B------:R-:W4:Y:S01]  /*97570*/  LDL.LU R15, [R1+0x278] ;  /* 0x00027800010f7983 */ /* 0x000f220000300800 */
[----:B------:R-:W-:Y:S01]  /*97580*/  VIADD R30, R0, 0x1f ;  /* 0x0000001f001e7836 */ /* 0x000fe20000000000 */
[----:B------:R-:W-:Y:S01]  /*97590*/  ISETP.LT.AND P1, PT, R8, UR8, !P5 ;  /* 0x0000000808007c0c */ /* 0x000fe2000ef21270 */
[----:B------:R-:W0:Y:S01]  /*975a0*/  LDCU UR8, c[0x0][0x398] ;  /* 0x00007300ff0877ac */ /* 0x000e220008000800 */
[----:B------:R-:W4:Y:S02]  /*975b0*/  LDL.LU R7, [R1+0x27c] ;  /* 0x00027c0001077983 */ /* 0x000f240000300800 */
[----:B------:R-:W-:Y:S01]  /*975c0*/  ISETP.GE.AND P3, PT, R30, UR10, PT ;  /* 0x0000000a1e007c0c */ /* 0x000fe2000bf66270 */
[----:B------:R-:W1:Y:S01]  /*975d0*/  LDCU UR4, c[0x0][0x39c] ;  /* 0x00007380ff0477ac */ /* 0x000e620008000800 */
[----:B------:R-:W-:Y:S01]  /*975e0*/  SHF.R.S32.HI R30, RZ, 0x8, R24 ;  /* 0x00000008ff1e7819 */ /* 0x000fe20000011418 */
[----:B------:R-:W-:Y:S01]  /*975f0*/  VIADD R24, R0, 0x20 ;  /* 0x0000002000187836 */ /* 0x000fe20000000000 */
[C---:B------:R-:W-:Y:S01]  /*97600*/  ISETP.LT.AND P5, PT, R5.reuse, UR14, !P5 ;  /* 0x0000000e05007c0c */ /* 0x040fe2000efa1270 */
[----:B------:R-:W0:Y:S01]  /*97610*/  LDCU UR10, c[0x0][0x398] ;  /* 0x00007300ff0a77ac */ /* 0x000e220008000800 */
[----:B------:R-:W0:Y:S01]  /*97620*/  LDCU UR12, c[0x0][0x398] ;  /* 0x00007300ff0c77ac */ /* 0x000e220008000800 */
[----:B------:R-:W0:Y:S01]  /*97630*/  LDCU UR14, c[0x0][0x398] ;  /* 0x00007300ff0e77ac */ /* 0x000e220008000800 */
[----:B---3--:R-:W-:Y:S01]  /*97640*/  F2FP.SATFINITE.E4M3.F32.PACK_AB_MERGE_C R18, R18, R31, RZ ;  /* 0x0000001f1212723e */ /* 0x008fe200048070ff */
[----:B------:R-:W-:Y:S01]  /*97650*/  @P6 STG.E.U8 desc[UR18][R32.64], R30 ;  /* 0x0000001e20006986 */ /* 0x000fe2000c101112 */
[----:B------:R-:W-:Y:S01]  /*97660*/  ISETP.GE.AND P6, PT, R24, UR7, PT ;  /* 0x0000000718007c0c */ /* 0x000fe2000bfc6270 */
[----:B------:R-:W3:Y:S02]  /*97670*/  LDCU UR7, c[0x0][0x398] ;  /* 0x00007300ff0777ac */ /* 0x000ee40008000800 */
[----:B------:R1:W-:Y:S01]  /*97680*/  @P1 STG.E.U8 desc[UR18][R28.64], R18 ;  /* 0x000000121c001986 */ /* 0x0003e2000c101112 */
[----:B------:R-:W-:Y:S01]  /*97690*/  ISETP.LT.AND P1, PT, R8, UR16, !P4 ;  /* 0x0000001008007c0c */ /* 0x000fe2000e721270 */
[----:B------:R-:W-:Y:S01]  /*976a0*/  VIADD R24, R0, 0x21 ;  /* 0x0000002100187836 */ /* 0x000fe20000000000 */
[----:B0-----:R-:W-:Y:S01]  /*976b0*/  ISETP.LT.AND P4, PT, R5, UR8, !P4 ;  /* 0x0000000805007c0c */ /* 0x001fe2000e781270 */
[----:B------:R-:W0:Y:S01]  /*976c0*/  LDCU UR8, c[0x0][0x398] ;  /* 0x00007300ff0877ac */ /* 0x000e220008000800 */
[----:B------:R-:W0:Y:S01]  /*976d0*/  LDCU UR16, c[0x0][0x398] ;  /* 0x00007300ff1077ac */ /* 0x000e220008000800 */
[----:B-1----:R-:W-:-:S04]  /*976e0*/  PRMT R18, R18, 0x9910, RZ ;  /* 0x0000991012127816 */ /* 0x002fc800000000ff */
[----:B------:R-:W-:Y:S02]  /*976f0*/  SHF.R.S32.HI R18, RZ, 0x8, R18 ;  /* 0x00000008ff127819 */ /* 0x000fe40000011412 */
[----:B--2---:R-:W-:-:S05]  /*97700*/  F2FP.SATFINITE.E4M3.F32.PACK_AB_MERGE_C R9, R9, R25, RZ ;  /* 0x000000190909723e */ /* 0x004fca00048070ff */
[----:B------:R1:W-:Y:S01]  /*97710*/  @P5 STG.E.U8 desc[UR18][R26.64], R9 ;  /* 0x000000091a005986 */ /* 0x0003e2000c101112 */
[----:B------:R-:W-:Y:S01]  /*97720*/  ISETP.GE.AND P5, PT, R24, UR4, PT ;  /* 0x0000000418007c0c */ /* 0x000fe2000bfa6270 */
[----:B------:R-:W2:Y:S02]  /*97730*/  LDCU UR4, c[0x0][0x39c] ;  /* 0x00007380ff0477ac */ /* 0x000ea40008000800 */
[----:B------:R-:W-:Y:S01]  /*97740*/  @P1 STG.E.U8 desc[UR18][R22.64], R18 ;  /* 0x0000001216001986 */ /* 0x000fe2000c101112 */
[----:B---3--:R-:W-:Y:S01]  /*97750*/  ISETP.LT.AND P1, PT, R8, UR7, !P0 ;  /* 0x0000000708007c0c */ /* 0x008fe2000c721270 */
[----:B------:R-:W3:Y:S01]  /*97760*/  LDCU UR7, c[0x0][0x39c] ;  /* 0x00007380ff0777ac */ /* 0x000ee20008000800 */
[----:B-1----:R-:W-:-:S04]  /*97770*/  PRMT R9, R9, 0x9910, RZ ;  /* 0x0000991009097816 */ /* 0x002fc800000000ff */
[----:B------:R-:W-:Y:S02]  /*97780*/  SHF.R.S32.HI R9, RZ, 0x8, R9 ;  /* 0x00000008ff097819 */ /* 0x000fe40000011409 */
[----:B----4-:R-:W-:-:S03]  /*97790*/  F2FP.SATFINITE.E4M3.F32.PACK_AB_MERGE_C R14, R14, R19, RZ ;  /* 0x000000130e0e723e */ /* 0x010fc600048070ff */
[----:B------:R1:W-:Y:S04]  /*977a0*/  @P4 STG.E.U8 desc[UR18][R12.64], R9 ;  /* 0x000000090c004986 */ /* 0x0003e8000c101112 */
[----:B------:R-:W4:Y:S01]  /*977b0*/  LDL.LU R19, [R1+0x680] ;  /* 0x0006800001137983 */ /* 0x000f220000300800 */
[----:B------:R-:W-:Y:S01]  /*977c0*/  ISETP.LT.AND P0, PT, R5, UR10, !P0 ;  /* 0x0000000a05007c0c */ /* 0x000fe2000c701270 */
[----:B------:R-:W0:Y:S02]  /*977d0*/  LDCU UR10, c[0x0][0x398] ;  /* 0x00007300ff0a77ac */ /* 0x000e240008000800 */
[----:B-1----:R-:W4:Y:S01]  /*977e0*/  LDL.LU R13, [R1+0x684] ;  /* 0x00068400010d7983 */ /* 0x002f220000300800 */
[----:B------:R-:W-:Y:S01]  /*977f0*/  VIADD R12, R0, 0x22 ;  /* 0x00000022000c7836 */ /* 0x000fe20000000000 */
[----:B------:R-:W-:-:S02]  /*97800*/  F2FP.SATFINITE.E4M3.F32.PACK_AB_MERGE_C R7, R7, R15, RZ ;  /* 0x0000000f0707723e */ /* 0x000fc400048070ff */
[----:B------:R1:W-:Y:S02]  /*97810*/  @P1 STG.E.U8 desc[UR18][R76.64], R14 ;  /* 0x0000000e4c001986 */ /* 0x0003e4000c101112 */
[----:B--2---:R-:W-:Y:S01]  /*97820*/  ISETP.GE.AND P1, PT, R12, UR4, PT ;  /* 0x000000040c007c0c */ /* 0x004fe2000bf26270 */
[----:B------:R-:W-:Y:S01]  /*97830*/  VIADD R18, R0, 0x23 ;  /* 0x0000002300127836 */ /* 0x000fe20000000000 */
[----:B------:R-:W2:Y:S01]  /*97840*/  LDL.LU R15, [R1+0x280] ;  /* 0x00028000010f7983 */ /* 0x000ea20000300800 */
[----:B------:R-:W-:Y:S01]  /*97850*/  PRMT R9, R14, 0x9910, RZ ;  /* 0x000099100e097816 */ /* 0x000fe200000000ff */
[----:B------:R-:W0:Y:S02]  /*97860*/  LDCU UR4, c[0x0][0x39c] ;  /* 0x00007380ff0477ac */ /* 0x000e240008000800 */
[----:B------:R-:W2:Y:S01]  /*97870*/  LDL.LU R12, [R1+0x284] ;  /* 0x00028400010c7983 */ /* 0x000ea20000300800 */
[----:B------:R-:W-:Y:S01]  /*97880*/  ISETP.LT.AND P4, PT, R8, UR12, !P3 ;  /* 0x0000000c08007c0c */ /* 0x000fe2000df81270 */
[----:B------:R-:W0:Y:S01]  /*97890*/  LDCU UR12, c[0x0][0x398] ;  /* 0x00007300ff0c77ac */ /* 0x000e220008000800 */
[----:B-1----:R-:W-:Y:S01]  /*978a0*/  IMAD.MOV.U32 R76, RZ, RZ, R9 ;  /* 0x000000ffff4c7224 */ /* 0x002fe200078e0009 */
[----:B------:R1:W-:Y:S04]  /*978b0*/  @P0 STG.E.U8 desc[UR18][R74.64], R7 ;  /* 0x000000074a000986 */ /* 0x0003e8000c101112 */
[----:B-1----:R-:W-:-:S06]  /*978c0*/  SHF.R.S32.HI R74, RZ, 0x8, R76 ;  /* 0x00000008ff4a7819 */ /* 0x002fcc000001144c */
[----:B------:R1:W-:Y:S01]  /*978d0*/  @P4 STG.E.U8 desc[UR18][R10.64], R74 ;  /* 0x0000004a0a004986 */ /* 0x0003e2000c101112 */
[----:B------:R-:W-:-:S03]  /*978e0*/  PRMT R7, R7, 0x9910, RZ ;  /* 0x0000991007077816 */ /* 0x000fc600000000ff */
[----:B-1----:R-:W2:Y:S04]  /*978f0*/  LDL.LU R10, [R1+0x688] ;  /* 0x00068800010a7983 */ /* 0x002ea80000300800 */
[----:B------:R-:W2:Y:S01]  /*97900*/  LDL.LU R11, [R1+0x68c] ;  /* 0x00068c00010b7983 */ /* 0x000ea20000300800 */
[----:B------:R-:W-:-:S03]  /*97910*/  IMAD.MOV.U32 R14, RZ, RZ, R7 ;  /* 0x000000ffff0e7224 */ /* 0x000fc600078e0007 */
[----:B------:R-:W2:Y:S04]  /*97920*/  LDL.LU R9, [R1+0x288] ;  /* 0x0002880001097983 */ /* 0x000ea80000300800 */
[----:B------:R-:W2:Y:S01]  /*97930*/  LDL.LU R7, [R1+0x28c] ;  /* 0x00028c0001077983 */ /* 0x000ea20000300800 */
[C---:B------:R-:W-:Y:S01]  /*97940*/  IADD3 R76, P0, PT, R6.reuse, R69, RZ ;  /* 0x00000045064c7210 */ /* 0x040fe20007f1e0ff */
[----:B------:R-:W-:Y:S01]  /*97950*/  VIADD R6, R6, UR26 ;  /* 0x0000001a06067c36 */ /* 0x000fe20008000000 */
[C---:B0-----:R-:W-:Y:S01]  /*97960*/  ISETP.LT.AND P3, PT, R5.reuse, UR8, !P3 ;  /* 0x0000000805007c0c */ /* 0x041fe2000df61270 */
[----:B------:R-:W2:Y:S01]  /*97970*/  LDL.LU R26, [R1+0x690] ;  /* 0x00069000011a7983 */ /* 0x000ea20000300800 */
[----:B------:R-:W-:Y:S01]  /*97980*/  ISETP.LT.AND P4, PT, R8, UR10, !P6 ;  /* 0x0000000a08007c0c */ /* 0x000fe2000f781270 */
[----:B------:R-:W-:Y:S01]  /*97990*/  IMAD.X R77, R4, 0x1, R68, P0 ;  /* 0x00000001044d7824 */ /* 0x000fe200000e0644 */
[----:B------:R-:W-:Y:S01]  /*979a0*/  SHF.R.S32.HI R4, RZ, 0x1f, R6 ;  /* 0x0000001fff047819 */ /* 0x000fe20000011406 */
[----:B------:R-:W0:Y:S01]  /*979b0*/  LDCU UR10, c[0x0][0x398] ;  /* 0x00007300ff0a77ac */ /* 0x000e220008000800 */
[----:B------:R-:W-:Y:S01]  /*979c0*/  IADD3 R74, P0, PT, R6, R3, RZ ;  /* 0x00000003064a7210 */ /* 0x000fe20007f1e0ff */
[----:B------:R-:W2:Y:S01]  /*979d0*/  LDL.LU R27, [R1+0x694] ;  /* 0x00069400011b7983 */ /* 0x000ea20000300800 */
[----:B------:R-:W-:Y:S01]  /*979e0*/  ISETP.LT.AND P6, PT, R5, UR12, !P6 ;  /* 0x0000000c05007c0c */ /* 0x000fe2000f7c1270 */
[----:B------:R-:W1:Y:S02]  /*979f0*/  LDCU UR12, c[0x0][0x398] ;  /* 0x00007300ff0c77ac */ /* 0x000e640008000800 */
[----:B------:R-:W-:Y:S01]  /*97a00*/  IMAD.X R75, R4, 0x1, R2, P0 ;  /* 0x00000001044b7824 */ /* 0x000fe200000e0602 */
[----:B---3--:R-:W-:Y:S01]  /*97a10*/  ISETP.GE.AND P0, PT, R18, UR7, PT ;  /* 0x0000000712007c0c */ /* 0x008fe2000bf06270 */
[----:B------:R-:W3:Y:S01]  /*97a20*/  LDCU UR7, c[0x0][0x398] ;  /* 0x00007300ff0777ac */ /* 0x000ee20008000800 */
[----:B------:R-:W-:Y:S01]  /*97a30*/  SHF.R.S32.HI R18, RZ, 0x8, R14 ;  /* 0x00000008ff127819 */ /* 0x000fe2000001140e */
[----:B------:R-:W2:Y:S01]  /*97a40*/  LDL.LU R24, [R1+0x290] ;  /* 0x0002900001187983 */ /* 0x000ea20000300800 */
[----:B------:R-:W0:Y:S03]  /*97a50*/  LDCU UR8, c[0x0][0x39c] ;  /* 0x00007380ff0877ac */ /* 0x000e260008000800 */
[----:B------:R0:W-:Y:S04]  /*97a60*/  @P3 STG.E.U8 desc[UR18][R20.64], R18 ;  /* 0x0000001214003986 */ /* 0x0001e8000c101112 */
[----:B------:R-:W2:Y:S04]  /*97a70*/  LDL.LU R25, [R1+0x294] ;  /* 0x0002940001197983 */ /* 0x000ea80000300800 */
[----:B------:R-:W2:Y:S04]  /*97a80*/  LDL.LU R22, [R1+0x698] ;  /* 0x0006980001167983 */ /* 0x000ea80000300800 */
[----:B------:R-:W2:Y:S04]  /*97a90*/  LDL.LU R23, [R1+0x69c] ;  /* 0x00069c0001177983 */ /* 0x000ea80000300800 */
[----:B0-----:R-:W2:Y:S04]  /*97aa0*/  LDL.LU R20, [R1+0x298] ;  /* 0x0002980001147983 */ /* 0x001ea80000300800 */
[----:B------:R-:W2:Y:S04]  /*97ab0*/  LDL.LU R21, [R1+0x29c] ;  /* 0x00029c0001157983 */ /* 0x000ea80000300800 */
[----:B------:R-:W2:Y:S01]  /*97ac0*/  LDL.LU R18, [R1+0x6a0] ;  /* 0x0006a00001127983 */ /* 0x000ea20000300800 */
[----:B----4-:R-:W-:-:S03]  /*97ad0*/  F2FP.SATFINITE.E4M3.F32.PACK_AB_MERGE_C R13, R13, R19, RZ ;  /* 0x000000130d0d723e */ /* 0x010fc600048070ff */
[----:B------:R-:W4:Y:S04]  /*97ae0*/  LDL.LU R19, [R1+0x6a4] ;  /* 0x0006a40001137983 */ /* 0x000f280000300800 */
[----:B------:R0:W-:Y:S01]  /*97af0*/  @P4 STG.E.U8 desc[UR18][R16.64], R13 ;  /* 0x0000000d10004986 */ /* 0x0001e2000c101112 */
[----:B------:R-:W-:Y:S01]  /*97b00*/  ISETP.LT.AND P4, PT, R8, UR14, !P5 ;  /* 0x0000000e08007c0c */ /* 0x000fe2000ef81270 */
[----:B------:R-:W1:Y:S01]  /*97b10*/  LDCU UR14, c[0x0][0x398] ;  /* 0x00007300ff0e77ac */ /* 0x000e620008000800 */
[----:B--2---:R-:W-:Y:S02]  /*97b20*/  F2FP.SATFINITE.E4M3.F32.PACK_AB_MERGE_C R12, R12, R15, RZ ;  /* 0x0000000f0c0c723e */ /* 0x004fe400048070ff */
[----:B0-----:R-:W-:-:S03]  /*97b30*/  PRMT R13, R13, 0x9910, RZ ;  /* 0x000099100d0d7816 */ /* 0x001fc600000000ff */
[----:B------:R0:W-:Y:S01]  /*97b40*/  @P6 STG.E.U8 desc[UR18][R92.64], R12 ;  /* 0x0000000c5c006986 */ /* 0x0001e2000c101112 */
[----:B---3--:R-:W-:Y:S01]  /*97b50*/  ISETP.LT.AND P5, PT, R5, UR7, !P5 ;  /* 0x0000000705007c0c */ /* 0x008fe2000efa1270 */
[----:B------:R-:W-:Y:S01]  /*97b60*/  VIADD R14, R0, 0x24 ;  /* 0x00000024000e7836 */ /* 0x000fe20000000000 */
[----:B------:R-:W2:Y:S01]  /*97b70*/  LDCU UR7, c[0x0][0x39c] ;  /* 0x00007380ff0777ac */ /* 0x000ea20008000800 */
[----:B0-----:R-:W-:Y:S02]  /*97b80*/  SHF.R.S32.HI R92, RZ, 0x8, R13 ;  /* 0x00000008ff5c7819 */ /* 0x001fe4000001140d */
[----:B------:R-:W-:-:S03]  /*97b90*/  PRMT R93, R12, 0x9910, RZ ;  /* 0x000099100c5d7816 */ /* 0x000fc600000000ff */
[----:B------:R0:W-:Y:S01]  /*97ba0*/  @P4 STG.E.U8 desc[UR18][R90.64], R92 ;  /* 0x0000005c5a004986 */ /* 0x0001e2000c101112 */
[----:B------:R-:W-:Y:S01]  /*97bb0*/  ISETP.LT.AND P4, PT, R8, UR10, !P1 ;  /* 0x0000000a08007c0c */ /* 0x000fe2000cf81270 */
[----:B------:R-:W3:Y:S01]  /*97bc0*/  LDCU UR10, c[0x0][0x398] ;  /* 0x00007300ff0a77ac */ /* 0x000ee20008000800 */
[----:B-1----:R-:W-:Y:S02]  /*97bd0*/  ISETP.LT.AND P1, PT, R5, UR12, !P1 ;  /* 0x0000000c05007c0c */ /* 0x002fe4000cf21270 */
[----:B------:R-:W-:Y:S01]  /*97be0*/  ISETP.GE.AND P3, PT, R14, UR4, PT ;  /* 0x000000040e007c0c */ /* 0x000fe2000bf66270 */
[----:B0-----:R-:W-:Y:S01]  /*97bf0*/  IMAD.MOV.U32 R90, RZ, RZ, R93 ;  /* 0x000000ffff5a7224 */ /* 0x001fe200078e005d */
[----:B------:R-:W0:Y:S01]  /*97c00*/  LDCU UR12, c[0x0][0x398] ;  /* 0x00007300ff0c77ac */ /* 0x000e220008000800 */
[----:B------:R-:W-:-:S03]  /*97c10*/  F2FP.SATFINITE.E4M3.F32.PACK_AB_MERGE_C R91, R11, R10, RZ ;  /* 0x0000000a0b5b723e */ /* 0x000fc600048070ff */
[----:B------:R-:W-:Y:S02]  /*97c20*/  SHF.R.S32.HI R90, RZ, 0x8, R90 ;  /* 0x00000008ff5a7819 */ /* 0x000fe4000001145a */
[----:B------:R-:W-:-:S03]  /*97c30*/  F2FP.SATFINITE.E4M3.F32.PACK_AB_MERGE_C R92, R7, R9, RZ ;  /* 0x00000009075c723e */ /* 0x000fc600048070ff */
[----:B------:R1:W-:Y:S01]  /*97c40*/  @P5 STG.E.U8 desc[UR18][R88.64], R90 ;  /* 0x0000005a58005986 */ /* 0x0003e2000c101112 */
[----:B------:R-:W-:Y:S01]  /*97c50*/  VIADD R14, R0, 0x25 ;  /* 0x00000025000e7836 */ /* 0x000fe20000000000 */
[----:B------:R-:W0:Y:S02]  /*97c60*/  LDCU UR4, c[0x0][0x39c] ;  /* 0x00007380ff0477ac */ /* 0x000e240008000800 */
[----:B------:R3:W-:Y:S04]  /*97c70*/  @P4 STG.E.U8 desc[UR18][R72.64], R91 ;  /* 0x0000005b48004986 */ /* 0x0007e8000c101112 */
[----:B------:R-:W2:Y:S01]  /*97c80*/  LDL.LU R7, [R1+0x2a0] ;  /* 0x0002a00001077983 */ /* 0x000ea20000300800 */
[----:B-1----:R-:W-:-:S03]  /*97c90*/  PRMT R89, R91, 0x9910, RZ ;  /* 0x000099105b597816 */ /* 0x002fc600000000ff */
[----:B------:R1:W-:Y:S02]  /*97ca0*/  @P1 STG.E.U8 desc[UR18][R70.64], R92 ;  /* 0x0000005c46001986 */ /* 0x0003e4000c101112 */
[----:B---3--:R-:W-:-:S05]  /*97cb0*/  IMAD.MOV.U32 R72, RZ, RZ, R89 ;  /* 0x000000ffff487224 */ /* 0x008fca00078e0059 */
[----:B-1----:R-:W-:Y:S02]  /*97cc0*/  SHF.R.S32.HI R70, RZ, 0x8, R72 ;  /* 0x00000008ff467819 */ /* 0x002fe40000011448 */
[----:B------:R-:W-:-:S05]  /*97cd0*/  IADD3 R72, P1, PT, R6, R69, RZ ;  /* 0x0000004506487210 */ /* 0x000fca0007f3e0ff */
[----:B------:R-:W-:Y:S02]  /*97ce0*/  IMAD.X R73, R4, 0x1, R68, P1 ;  /* 0x0000000104497824 */ /* 0x000fe400008e0644 */
[----:B------:R-:W2:Y:S01]  /*97cf0*/  LDL.LU R4, [R1+0x2a4] ;  /* 0x0002a40001047983 */ /* 0x000ea20000300800 */
[----:B------:R-:W-:Y:S01]  /*97d00*/  ISETP.GE.AND P6, PT, R14, UR8, PT ;  /* 0x000000080e007c0c */ /* 0x000fe2000bfc6270 */
[----:B------:R-:W1:Y:S01]  /*97d10*/  LDCU UR8, c[0x0][0x398] ;  /* 0x00007300ff0877ac */ /* 0x000e620008000800 */
[----:B------:R-:W-:Y:S02]  /*97d20*/  ISETP.LT.AND P5, PT, R8, UR14, !P0 ;  /* 0x0000000e08007c0c */ /* 0x000fe4000c7a1270 */
[----:B------:R-:W-:Y:S01]  /*97d30*/  F2FP.SATFINITE.E4M3.F32.PACK_AB_MERGE_C R90, R27, R26, RZ ;  /* 0x0000001a1b5a723e */ /* 0x000fe200048070ff */
[----:B------:R-:W3:Y:S01]  /*97d40*/  LDCU UR14, c[0x0][0x398] ;  /* 0x00007300ff0e77ac */ /* 0x000ee20008000800 */
[----:B------:R-:W-:Y:S01]  /*97d50*/  PRMT R89, R92, 0x9910, RZ ;  /* 0x000099105c597816 */ /* 0x000fe200000000ff */
[----:B------:R-:W-:Y:S01]  /*97d60*/  VIADD R88, R0, 0x26 ;  /* 0x0000002600587836 */ /* 0x000fe20000000000 */
[----:B------:R-:W2:Y:S07]  /*97d70*/  LDL.LU R16, [R1+0x6b0] ;  /* 0x0006b00001107983 */ /* 0x000eae0000300800 */
[----:B------:R3:W-:Y:S01]  /*97d80*/  @P5 STG.E.U8 desc[UR18][R86.64], R70 ;  /* 0x0000004656005986 */ /* 0x0007e2000c101112 */
[----:B------:R-:W-:Y:S01]  /*97d90*/  ISETP.LT.AND P5, PT, R8, UR10, !P3 ;  /* 0x0000000a08007c0c */ /* 0x000fe2000dfa1270 */
[----:B------:R-:W2:Y:S01]  /*97da0*/  LDCU UR10, c[0x0][0x398] ;  /* 0x00007300ff0a77ac */ /* 0x000ea20008000800 */
[C---:B-1----:R-:W-:Y:S01]  /*97db0*/  ISETP.LT.AND P0, PT, R5.reuse, UR8, !P0 ;  /* 0x0000000805007c0c */ /* 0x042fe2000c701270 */
[----:B------:R-:W2:Y:S01]  /*97dc0*/  LDL.LU R17, [R1+0x6b4] ;  /* 0x0006b40001117983 */ /* 0x000ea20000300800 */
[----:B------:R-:W1:Y:S01]  /*97dd0*/  LDCU UR8, c[0x0][0x398] ;  /* 0x00007300ff0877ac */ /* 0x000e620008000800 */
[----:B0-----:R-:W-:-:S02]  /*97de0*/  ISETP.LT.AND P3, PT, R5, UR12, !P3 ;  /* 0x0000000c05007c0c */ /* 0x001fc4000df61270 */
[----:B------:R-:W-:Y:S01]  /*97df0*/  SHF.R.S32.HI R89, RZ, 0x8, R89 ;  /* 0x00000008ff597819 */ /* 0x000fe20000011459 */
[----:B------:R-:W2:Y:S01]  /*97e00*/  LDL.LU R14, [R1+0x6c0] ;  /* 0x0006c000010e7983 */ /* 0x000ea20000300800 */
[----:B------:R-:W-:Y:S01]  /*97e10*/  ISETP.GE.AND P4, PT, R88, UR4, PT ;  /* 0x0000000458007c0c */ /* 0x000fe2000bf86270 */
[----:B---3--:R-:W-:Y:S01]  /*97e20*/  VIADD R87, R0, 0x27 ;  /* 0x0000002700577836 */ /* 0x008fe20000000000 */
[----:B------:R-:W0:Y:S01]  /*97e30*/  LDCU UR4, c[0x0][0x39c] ;  /* 0x00007380ff0477ac */ /* 0x000e220008000800 */
[----:B------:R-:W3:Y:S01]  /*97e40*/  LDL.LU R15, [R1+0x6c4] ;  /* 0x0006c400010f7983 */ /* 0x000ee20000300800 */
[----:B------:R-:W0:Y:S03]  /*97e50*/  LDCU UR12, c[0x0][0x398] ;  /* 0x00007300ff0c77ac */ /* 0x000e260008000800 */
[----:B------:R1:W-:Y:S04]  /*97e60*/  @P0 STG.E.U8 desc[UR18][R84.64], R89 ;  /* 0x0000005954000986 */ /* 0x0003e8000c101112 */
[----:B------:R0:W-:Y:S01]  /*97e70*/  @P5 STG.E.U8 desc[UR18][R82.64], R90 ;  /* 0x0000005a52005986 */ /* 0x0001e2000c101112 */
[----:B------:R-:W-:Y:S01]  /*97e80*/  ISETP.LT.AND P5, PT, R8, UR14, !P6 ;  /* 0x0000000e08007c0c */ /* 0x000fe2000f7a1270 */
[----:B------:R-:W-:Y:S01]  /*97e90*/  VIADD R88, R6, UR26 ;  /* 0x0000001a06587c36 */ /* 0x000fe20008000000 */
[----:B------:R-:W-:Y:S01]  /*97ea0*/  ISETP.LT.AND P6, PT, R5, UR16, !P6 ;  /* 0x0000001005007c0c */ /* 0x000fe2000f7c1270 */
[----:B------:R-:W3:Y:S01]  /*97eb0*/  LDL.LU R12, [R1+0x6d0] ;  /* 0x0006d000010c7983 */ /* 0x000ee20000300800 */
[----:B------:R-:W2:Y:S01]  /*97ec0*/  LDCU UR14, c[0x0][0x398] ;  /* 0x00007300ff0e77ac */ /* 0x000ea20008000800 */
[----:B-1----:R-:W-:-:S02]  /*97ed0*/  F2FP.SATFINITE.E4M3.F32.PACK_AB_MERGE_C R84, R25, R24, RZ ;  /* 0x000000181954723e */ /* 0x002fc400048070ff */
[----:B------:R-:W3:Y:S01]  /*97ee0*/  LDL.LU R13, [R1+0x6d4] ;  /* 0x0006d400010d7983 */ /* 0x000ee20000300800 */
[----:B0-----:R-:W-:-:S03]  /*97ef0*/  PRMT R83, R90, 0x9910, RZ ;  /* 0x000099105a537816 */ /* 0x001fc600000000ff */
[----:B------:R0:W-:Y:S01]  /*97f00*/  @P3 STG.E.U8 desc[UR18][R80.64], R84 ;  /* 0x0000005450003986 */ /* 0x0001e2000c101112 */
[----:B------:R-:W-:Y:S01]  /*97f10*/  ISETP.LT.AND P3, PT, R8, UR8, !P4 ;  /* 0x0000000808007c0c */ /* 0x000fe2000e761270 */
[----:B------:R-:W1:Y:S01]  /*97f20*/  LDCU UR8, c[0x0][0x398] ;  /* 0x00007300ff0877ac */ /* 0x000e620008000800 */
[----:B------:R-:W-:Y:S01]  /*97f30*/  PRMT R82, R84, 0x9910, RZ ;  /* 0x0000991054527816 */ /* 0x000fe200000000ff */
[----:B------:R-:W3:Y:S01]  /*97f40*/  LDL.LU R10, [R1+0x6e0] ;  /* 0x0006e000010a7983 */ /* 0x000ee20000300800 */
[----:B------:R-:W-:Y:S01]  /*97f50*/  SHF.R.S32.HI R86, RZ, 0x1f, R88 ;  /* 0x0000001fff567819 */ /* 0x000fe20000011458 */
[----:B------:R-:W1:Y:S01]  /*97f60*/  LDCU UR16, c[0x0][0x398] ;  /* 0x00007300ff1077ac */ /* 0x000e620008000800 */
[----:B------:R-:W-:Y:S01]  /*97f70*/  SHF.R.S32.HI R82, RZ, 0x8, R82 ;  /* 0x00000008ff527819 */ /* 0x000fe20000011452 */
[----:B------:R-:W3:Y:S01]  /*97f80*/  LDL.LU R11, [R1+0x6e4] ;  /* 0x0006e400010b7983 */ /* 0x000ee20000300800 */
[----:B0-----:R-:W-:-:S03]  /*97f90*/  SHF.R.S32.HI R81, RZ, 0x8, R83 ;  /* 0x00000008ff517819 */ /* 0x001fc60000011453 */
[----:B------:R-:W3:Y:S04]  /*97fa0*/  LDL.LU R9, [R1+0x6f0] ;  /* 0x0006f00001097983 */ /* 0x000ee80000300800 */
[----:B------:R0:W-:Y:S04]  /*97fb0*/  @P5 STG.E.U8 desc[UR18][R78.64], R81 ;  /* 0x000000514e005986 */ /* 0x0001e8000c101112 */
[----:B------:R-:W3:Y:S04]  /*97fc0*/  LDL.LU R6, [R1+0x6f4] ;  /* 0x0006f40001067983 */ /* 0x000ee80000300800 */
[----:B------:R1:W-:Y:S01]  /*97fd0*/  @P6 STG.E.U8 desc[UR18][R76.64], R82 ;  /* 0x000000524c006986 */ /* 0x0003e2000c101112 */
[----:B0-----:R-:W-:-:S05]  /*97fe0*/  F2FP.SATFINITE.E4M3.F32.PACK_AB_MERGE_C R78, R23, R22, RZ ;  /* 0x00000016174e723e */ /* 0x001fca00048070ff */
[----:B------:R2:W-:Y:S01]  /*97ff0*/  @P3 STG.E.U8 desc[UR18][R74.64], R78 ;  /* 0x0000004e4a003986 */ /* 0x0005e2000c101112 */
[----:B-1----:R-:W-:Y:S02]  /*98000*/  PRMT R77, R78, 0x9910, RZ ;  /* 0x000099104e4d7816 */ /* 0x002fe400000000ff */
[----:B----4-:R-:W-:Y:S02]  /*98010*/  F2FP.SATFINITE.E4M3.F32.PACK_AB_MERGE_C R79, R19, R18, RZ ;  /* 0x00000012134f723e */ /* 0x010fe400048070ff */
[----:B------:R-:W4:Y:S04]  /*98020*/  LDL.LU R18, [R1+0x6a8] ;  /* 0x0006a80001127983 */ /* 0x000f280000300800 */
[----:B------:R-:W4:Y:S01]  /*98030*/  LDL.LU R19, [R1+0x6ac] ;  /* 0x0006ac0001137983 */ /* 0x000f220000300800 */
[----:B--2---:R-:W-:-:S03]  /*98040*/  F2FP.SATFINITE.E4M3.F32.PACK_AB_MERGE_C R78, R4, R7, RZ ;  /* 0x00000007044e723e */ /* 0x004fc600048070ff */
[----:B------:R-:W2:Y:S04]  /*98050*/  LDL.LU R7, [R1+0x2a8] ;  /* 0x0002a80001077983 */ /* 0x000ea80000300800 */
[----:B------:R-:W2:Y:S01]  /*98060*/  LDL.LU R4, [R1+0x2ac] ;  /* 0x0002ac0001047983 */ /* 0x000ea20000300800 */
[----:B------:R-:W-:-:S05]  /*98070*/  IADD3 R70, P1, PT, R88, R3, RZ ;  /* 0x0000000358467210 */ /* 0x000fca0007f3e0ff */
[----:B------:R-:W-:Y:S01]  /*98080*/  IMAD.X R71, R86, 0x1, R2, P1 ;  /* 0x0000000156477824 */ /* 0x000fe200008e0602 */
[----:B------:R-:W-:Y:S01]  /*98090*/  ISETP.GE.AND P1, PT, R87, UR7, PT ;  /* 0x0000000757007c0c */ /* 0x000fe2000bf26270 */
[C---:B------:R-:W-:Y:S01]  /*980a0*/  VIADD R87, R0.reuse, 0x28 ;  /* 0x0000002800577836 */ /* 0x040fe20000000000 */
[----:B------:R-:W0:Y:S04]  /*980b0*/  LDCU UR7, c[0x0][0x39c] ;  /* 0x00007380ff0777ac */ /* 0x000e280008000800 */
[----:B------:R-:W-:Y:S01]  /*980c0*/  ISETP.GE.AND P0, PT, R87, UR4, PT ;  /* 0x0000000457007c0c */ /* 0x000fe2000bf06270 */
[----:B------:R-:W1:Y:S01]  /*980d0*/  LDCU UR4, c[0x0][0x39c] ;  /* 0x00007380ff0477ac */ /* 0x000e620008000800 */
[----:B------:R-:W-:Y:S01]  /*980e0*/  ISETP.LT.AND P4, PT, R5, UR10, !P4 ;  /* 0x0000000a05007c0c */ /* 0x000fe2000e781270 */
[----:B------:R-:W-:Y:S01]  /*980f0*/  VIADD R80, R0, 0x29 ;  /* 0x0000002900507836 */ /* 0x000fe20000000000 */
[----:B------:R-:W-:Y:S01]  /*98100*/  ISETP.LT.AND P6, PT, R8, UR12, !P1 ;  /* 0x0000000c08007c0c */ /* 0x000fe2000cfc1270 */
[----:B------:R-:W1:Y:S01]  /*98110*/  LDCU UR10, c[0x0][0x398] ;  /* 0x00007300ff0a77ac */ /* 0x000e620008000800 */
[----:B------:R-:W-:Y:S01]  /*98120*/  IMAD.MOV.U32 R74, RZ, RZ, R77 ;  /* 0x000000ffff4a7224 */ /* 0x000fe200078e004d */
[----:B------:R-:W-:Y:S01]  /*98130*/  F2FP.SATFINITE.E4M3.F32.PACK_AB_MERGE_C R75, R21, R20, RZ ;  /* 0x00000014154b723e */ /* 0x000fe200048070ff */
[----:B------:R-:W-:Y:S01]  /*98140*/  VIADD R76, R0, 0x2a ;  /* 0x0000002a004c7836 */ /* 0x000fe20000000000 */
[----:B------:R-:W2:Y:S02]  /*98150*/  LDCU UR12, c[0x0][0x398] ;  /* 0x00007300ff0c77ac */ /* 0x000ea40008000800 */
[----:B------:R-:W-:-:S02]  /*98160*/  SHF.R.S32.HI R74, RZ, 0x8, R74 ;  /* 0x00000008ff4a7819 */ /* 0x000fc4000001144a */
[----:B0-----:R-:W-:Y:S01]  /*98170*/  ISETP.GE.AND P3, PT, R76, UR7, PT ;  /* 0x000000074c007c0c */ /* 0x001fe2000bf66270 */
[----:B------:R-:W0:Y:S01]  /*98180*/  LDCU UR7, c[0x0][0x398] ;  /* 0x00007300ff0777ac */ /* 0x000e220008000800 */
[----:B-1----:R-:W-:Y:S01]  /*98190*/  ISETP.GE.AND P5, PT, R80, UR4, PT ;  /* 0x0000000450007c0c */ /* 0x002fe2000bfa6270 */
[----:B------:R-:W1:Y:S01]  /*981a0*/  LDCU UR4, c[0x0][0x39c] ;  /* 0x00007380ff0477ac */ /* 0x000e620008000800 */
[----:B------:R0:W-:Y:S04]  /*981b0*/  @P4 STG.E.U8 desc[UR18][R72.64], R75 ;  /* 0x0000004b48004986 */ /* 0x0001e8000c101112 */
[----:B------:R1:W-:Y:S01]  /*981c0*/  @P6 STG.E.U8 desc[UR18][R70.64], R74 ;  /* 0x0000004a46006986 */ /* 0x0003e2000c101112 */
[----:B------:R-:W-:Y:S02]  /*981d0*/  PRMT R77, R75, 0x9910, RZ ;  /* 0x000099104b4d7816 */ /* 0x000fe400000000ff */
[----:B------:R-:W-:Y:S01]  /*981e0*/  ISETP.LT.AND P1, PT, R5, UR8, !P1 ;  /* 0x0000000805007c0c */ /* 0x000fe2000cf21270 */
[----:B------:R-:W-:Y:S01]  /*981f0*/  VIADD R76, R0, 0x2b ;  /* 0x0000002b004c7836 */ /* 0x000fe20000000000 */
[C---:B0-----:R-:W-:Y:S01]  /*98200*/  IADD3 R72, P4, PT, R88.reuse, R69, RZ ;  /* 0x0000004558487210 */ /* 0x041fe20007f9e0ff */
[----:B------:R-:W0:Y:S01]  /*98210*/  LDCU UR8, c[0x0][0x398] ;  /* 0x00007300ff0877ac */ /* 0x000e220008000800 */
[----:B-1----:R-:W-:Y:S01]  /*98220*/  VIADD R74, R88, UR26 ;  /* 0x0000001a584a7c36 */ /* 0x002fe20008000000 */
[----:B------:R-:W-:-:S02]  /*98230*/  ISETP.LT.AND P6, PT, R8, UR10, !P0 ;  /* 0x0000000a08007c0c */ /* 0x000fc4000c7c1270 */
[----:B------:R-:W-:Y:S01]  /*98240*/  IMAD.X R73, R86, 0x1, R68, P4 ;  /* 0x0000000156497824 */ /* 0x000fe200020e0644 */
[----:B------:R-:W-:Y:S01]  /*98250*/  SHF.R.S32.HI R77, RZ, 0x8, R77 ;  /* 0x00000008ff4d7819 */ /* 0x000fe2000001144d */
[----:B------:R-:W1:Y:S01]  /*98260*/  LDCU UR10, c[0x0][0x398] ;  /* 0x00007300ff0a77ac */ /* 0x000e620008000800 */
[----:B------:R-:W-:Y:S02]  /*98270*/  SHF.R.S32.HI R75, RZ, 0x1f, R74 ;  /* 0x0000001fff4b7819 */ /* 0x000fe4000001144a */
[----:B------:R-:W-:-:S05]  /*98280*/  IADD3 R70, P4, PT, R74, R3, RZ ;  /* 0x000000034a467210 */ /* 0x000fca0007f9e0ff */
[----:B------:R-:W-:Y:S01]  /*98290*/  IMAD.X R71, R75, 0x1, R2, P4 ;  /* 0x000000014b477824 */ /* 0x000fe200020e0602 */
[----:B------:R-:W-:Y:S01]  /*982a0*/  ISETP.GE.AND P4, PT, R76, UR4, PT ;  /* 0x000000044c007c0c */ /* 0x000fe2000bf86270 */
[----:B------:R-:W0:Y:S01]  /*982b0*/  LDCU UR4, c[0x0][0x39c] ;  /* 0x00007380ff0477ac */ /* 0x000e220008000800 */
[----:B------:R-:W-:Y:S01]  /*982c0*/  ISETP.LT.AND P0, PT, R5, UR7, !P0 ;  /* 0x0000000705007c0c */ /* 0x000fe2000c701270 */
[----:B------:R1:W-:Y:S01]  /*982d0*/  @P1 STG.E.U8 desc[UR18][R72.64], R77 ;  /* 0x0000004d48001986 */ /* 0x0003e2000c101112 */
[----:B------:R-:W-:Y:S01]  /*982e0*/  VIADD R76, R0, 0x2c ;  /* 0x0000002c004c7836 */ /* 0x000fe20000000000 */
[----:B------:R-:W0:Y:S02]  /*982f0*/  LDCU UR7, c[0x0][0x39c] ;  /* 0x00007380ff0777ac */ /* 0x000e240008000800 */
[----:B------:R-:W-:Y:S01]  /*98300*/  @P6 STG.E.U8 desc[UR18][R70.64], R79 ;  /* 0x0000004f46006986 */ /* 0x000fe2000c101112 */
[----:B-1----:R-:W-:-:S05]  /*98310*/  IADD3 R72, P6, PT, R74, R69, RZ ;  /* 0x000000454a487210 */ /* 0x002fca0007fde0ff */
[----:B------:R-:W-:-:S05]  /*98320*/  IMAD.X R73, R75, 0x1, R68, P6 ;  /* 0x000000014b497824 */ /* 0x000fca00030e0644 */
[----:B------:R2:W-:Y:S01]  /*98330*/  @P0 STG.E.U8 desc[UR18][R72.64], R78 ;  /* 0x0000004e48000986 */ /* 0x0005e2000c101112 */
[----:B0-----:R-:W-:Y:S01]  /*98340*/  ISETP.GE.AND P0, PT, R76, UR4, PT ;  /* 0x000000044c007c0c */ /* 0x001fe2000bf06270 */
[----:B------:R-:W-:Y:S01]  /*98350*/  VIADD R74, R74, UR26 ;  /* 0x0000001a4a4a7c36 */ /* 0x000fe20008000000 */
[----:B------:R-:W-:Y:S01]  /*98360*/  PRMT R76, R78, 0x9910, RZ ;  /* 0x000099104e4c7816 */ /* 0x000fe200000000ff */
[----:B------:R-:W0:Y:S01]  /*98370*/  LDCU UR4, c[0x0][0x39c] ;  /* 0x00007380ff0477ac */ /* 0x000e220008000800 */
[----:B--2---:R-:W-:Y:S02]  /*98380*/  F2FP.SATFINITE.E4M3.F32.PACK_AB_MERGE_C R78, R4, R7, RZ ;  /* 0x00000007044e723e */ /* 0x004fe400048070ff */
[----:B------:R-:W2:Y:S04]  /*98390*/  LDL.LU R7, [R1+0x2b0] ;  /* 0x0002b00001077983 */ /* 0x000ea80000300800 */
[----:B------:R-:W2:Y:S01]  /*983a0*/  LDL.LU R4, [R1+0x2b4] ;  /* 0x0002b40001047983 */ /* 0x000ea20000300800 */
[----:B------:R-:W-:-:S02]  /*983b0*/  ISETP.LT.AND P1, PT, R8, UR8, !P5 ;  /* 0x0000000808007c0c */ /* 0x000fc4000ef21270 */
[----:B------:R-:W-:Y:S01]  /*983c0*/  PRMT R77, R79, 0x9910, RZ ;  /* 0x000099104f4d7816 */ /* 0x000fe200000000ff */
[----:B------:R-:W-:Y:S01]  /*983d0*/  VIADD R73, R0, 0x2d ;  /* 0x0000002d00497836 */ /* 0x000fe20000000000 */
[----:B------:R-:W-:Y:S01]  /*983e0*/  SHF.R.S32.HI R75, RZ, 0x1f, R74 ;  /* 0x0000001fff4b7819 */ /* 0x000fe2000001144a */
[----:B------:R-:W1:Y:S01]  /*983f0*/  LDCU UR8, c[0x0][0x398] ;  /* 0x00007300ff0877ac */ /* 0x000e620008000800 */
[----:B------:R-:W-:Y:S02]  /*98400*/  IADD3 R70, P6, PT, R74, R3, RZ ;  /* 0x000000034a467210 */ /* 0x000fe40007fde0ff */
[----:B------:R-:W-:-:S03]  /*98410*/  SHF.R.S32.HI R77, RZ, 0x8, R77 ;  /* 0x00000008ff4d7819 */ /* 0x000fc6000001144d */
[----:B------:R-:W-:Y:S01]  /*98420*/  IMAD.X R71, R75, 0x1, R2, P6 ;  /* 0x000000014b477824 */ /* 0x000fe200030e0602 */
[----:B------:R-:W-:Y:S01]  /*98430*/  ISETP.LT.AND P5, PT, R5, UR10, !P5 ;  /* 0x0000000a05007c0c */ /* 0x000fe2000efa1270 */
[----:B------:R-:W0:Y:S03]  /*98440*/  LDCU UR10, c[0x0][0x398] ;  /* 0x00007300ff0a77ac */ /* 0x000e260008000800 */
[----:B------:R1:W-:Y:S01]  /*98450*/  @P1 STG.E.U8 desc[UR18][R70.64], R77 ;  /* 0x0000004d46001986 */ /* 0x0003e2000c101112 */
[----:B------:R-:W-:Y:S02]  /*98460*/  SHF.R.S32.HI R76, RZ, 0x8, R76 ;  /* 0x00000008ff4c7819 */ /* 0x000fe4000001144c */
[----:B------:R-:W-:Y:S01]  /*98470*/  ISETP.LT.AND P1, PT, R8, UR12, !P3 ;  /* 0x0000000c08007c0c */ /* 0x000fe2000df21270 */
[----:B------:R-:W0:Y:S01]  /*98480*/  LDCU UR12, c[0x0][0x398] ;  /* 0x00007300ff0c77ac */ /* 0x000e220008000800 */
[C---:B-1----:R-:W-:Y:S01]  /*98490*/  IADD3 R70, P6, PT, R74.reuse, R69, RZ ;  /* 0x000000454a467210 */ /* 0x042fe20007fde0ff */
[----:B------:R-:W-:-:S04]  /*984a0*/  VIADD R74, R74, UR26 ;  /* 0x0000001a4a4a7c36 */ /* 0x000fc80008000000 */
[----:B------:R-:W-:Y:S01]  /*984b0*/  IMAD.X R71, R75, 0x1, R68, P6 ;  /* 0x000000014b477824 */ /* 0x000fe200030e0644 */
[----:B------:R-:W-:Y:S02]  /*984c0*/  SHF.R.S32.HI R75, RZ, 0x1f, R74 ;  /* 0x0000001fff4b7819 */ /* 0x000fe4000001144a */
[----:B------:R-:W-:Y:S02]  /*984d0*/  IADD3 R72, P6, PT, R74, R3, RZ ;  /* 0x000000034a487210 */ /* 0x000fe40007fde0ff */
[----:B------:R-:W-:Y:S01]  /*984e0*/  ISETP.LT.AND P3, PT, R5, UR14, !P3 ;  /* 0x0000000e05007c0c */ /* 0x000fe2000df61270 */
[----:B------:R1:W-:Y:S01]  /*984f0*/  @P5 STG.E.U8 desc[UR18][R70.64], R76 ;  /* 0x0000004c46005986 */ /* 0x0003e2000c101112 */
[----:B0-----:R-:W-:Y:S01]  /*98500*/  ISETP.GE.AND P5, PT, R73, UR4, PT ;  /* 0x0000000449007c0c */ /* 0x001fe2000bfa6270 */
[----:B------:R-:W-:Y:S01]  /*98510*/  IMAD.X R73, R75, 0x1, R2, P6 ;  /* 0x000000014b497824 */ /* 0x000fe200030e0602 */
[----:B----4-:R-:W-:Y:S01]  /*98520*/  F2FP.SATFINITE.E4M3.F32.PACK_AB_MERGE_C R77, R19, R18, RZ ;  /* 0x00000012134d723e */ /* 0x010fe200048070ff */
[----:B------:R-:W0:Y:S01]  /*98530*/  LDCU UR4, c[0x0][0x39c] ;  /* 0x00007380ff0477ac */ /* 0x000e220008000800 */
[----:B------:R-:W-:-:S02]  /*98540*/  F2FP.SATFINITE.E4M3.F32.PACK_AB_MERGE_C R79, R17, R16, RZ ;  /* 0x00000010114f723e */ /* 0x000fc400048070ff */
[----:B------:R-:W4:Y:S01]  /*98550*/  LDL.LU R16, [R1+0x6b8] ;  /* 0x0006b80001107983 */ /* 0x000f220000300800 */
[----:B------:R-:W0:Y:S01]  /*98560*/  LDCU UR14, c[0x0][0x398] ;  /* 0x00007300ff0e77ac */ /* 0x000e220008000800 */
[----:B-1----:R-:W-:Y:S02]  /*98570*/  IADD3 R70, P6, PT, R74, R69, RZ ;  /* 0x000000454a467210 */ /* 0x002fe40007fde0ff */
[----:B------:R1:W-:Y:S03]  /*98580*/  @P1 STG.E.U8 desc[UR18][R72.64], R77 ;  /* 0x0000004d48001986 */ /* 0x0003e6000c101112 */
[----:B------:R-:W-:Y:S01]  /*98590*/  IMAD.X R71, R75, 0x1, R68, P6 ;  /* 0x000000014b477824 */ /* 0x000fe200030e0644 */
[----:B------:R-:W4:Y:S04]  /*985a0*/  LDL.LU R17, [R1+0x6bc] ;  /* 0x0006bc0001117983 */ /* 0x000f280000300800 */
[----:B------:R2:W-:Y:S01]  /*985b0*/  @P3 STG.E.U8 desc[UR18][R70.64], R78 ;  /* 0x0000004e46003986 */ /* 0x0005e2000c101112 */
[----:B-1----:R-:W-:-:S02]  /*985c0*/  PRMT R72, R77, 0x9910, RZ ;  /* 0x000099104d487816 */ /* 0x002fc400000000ff */
[----:B------:R-:W-:Y:S02]  /*985d0*/  PRMT R77, R78, 0x9910, RZ ;  /* 0x000099104e4d7816 */ /* 0x000fe400000000ff */
[----:B--2---:R-:W-:Y:S02]  /*985e0*/  F2FP.SATFINITE.E4M3.F32.PACK_AB_MERGE_C R78, R4, R7, RZ ;  /* 0x00000007044e723e */ /* 0x004fe400048070ff */
[----:B------:R-:W2:Y:S04]  /*985f0*/  LDL.LU R7, [R1+0x2b8] ;  /* 0x0002b80001077983 */ /* 0x000ea80000300800 */
[----:B------:R-:W2:Y:S01]  /*98600*/  LDL.LU R4, [R1+0x2bc] ;  /* 0x0002bc0001047983 */ /* 0x000ea20000300800 */
[----:B------:R-:W-:Y:S01]  /*98610*/  VIADD R74, R74, UR26 ;  /* 0x0000001a4a4a7c36 */ /* 0x000fe20008000000 */
[----:B------:R-:W-:Y:S01]  /*98620*/  ISETP.LT.AND P3, PT, R8, UR8, !P4 ;  /* 0x0000000808007c0c */ /* 0x000fe2000e761270 */
[----:B------:R-:W-:-:S03]  /*98630*/  VIADD R76, R0, 0x2e ;  /* 0x0000002e004c7836 */ /* 0x000fc60000000000 */
[----:B------:R-:W-:Y:S01]  /*98640*/  SHF.R.S32.HI R73, RZ, 0x1f, R74 ;  /* 0x0000001fff497819 */ /* 0x000fe2000001144a */
[----:B------:R-:W1:Y:S01]  /*98650*/  LDCU UR8, c[0x0][0x398] ;  /* 0x00007300ff0877ac */ /* 0x000e620008000800 */
[----:B------:R-:W-:Y:S02]  /*98660*/  IADD3 R70, P6, PT, R74, R3, RZ ;  /* 0x000000034a467210 */ /* 0x000fe40007fde0ff */
[----:B------:R-:W-:-:S03]  /*98670*/  SHF.R.S32.HI R72, RZ, 0x8, R72 ;  /* 0x00000008ff487819 */ /* 0x000fc60000011448 */
[----:B------:R-:W-:Y:S01]  /*98680*/  IMAD.X R71, R73, 0x1, R2, P6 ;  /* 0x0000000149477824 */ /* 0x000fe200030e0602 */
[----:B------:R-:W-:Y:S01]  /*98690*/  ISETP.GE.AND P1, PT, R76, UR7, PT ;  /* 0x000000074c007c0c */ /* 0x000fe2000bf26270 */
[----:B------:R-:W0:Y:S01]  /*986a0*/  LDCU UR7, c[0x0][0x398] ;  /* 0x00007300ff0777ac */ /* 0x000e220008000800 */
[----:B------:R-:W-:Y:S02]  /*986b0*/  ISETP.LT.AND P4, PT, R5, UR10, !P4 ;  /* 0x0000000a05007c0c */ /* 0x000fe4000e781270 */
[----:B------:R1:W-:Y:S01]  /*986c0*/  @P3 STG.E.U8 desc[UR18][R70.64], R72 ;  /* 0x0000004846003986 */ /* 0x0003e2000c101112 */
[----:B------:R-:W-:Y:S01]  /*986d0*/  SHF.R.S32.HI R77, RZ, 0x8, R77 ;  /* 0x00000008ff4d7819 */ /* 0x000fe2000001144d */
[----:B------:R-:W-:Y:S01]  /*986e0*/  VIADD R76, R0, 0x2f ;  /* 0x0000002f004c7836 */ /* 0x000fe20000000000 */
[----:B------:R-:W0:Y:S01]  /*986f0*/  LDCU UR10, c[0x0][0x398] ;  /* 0x00007300ff0a77ac */ /* 0x000e220008000800 */
[C---:B-1----:R-:W-:Y:S01]  /*98700*/  IADD3 R72, P6, PT, R74.reuse, R69, RZ ;  /* 0x000000454a487210 */ /* 0x042fe20007fde0ff */
[----:B------:R-:W-:-:S04]  /*98710*/  VIADD R74, R74, UR26 ;  /* 0x0000001a4a4a7c36 */ /* 0x000fc80008000000 */
[----:B------:R-:W-:Y:S01]  /*98720*/  IMAD.X R73, R73, 0x1, R68, P6 ;  /* 0x0000000149497824 */ /* 0x000fe200030e0644 */
[----:B------:R-:W-:-:S04]  /*98730*/  SHF.R.S32.HI R75, RZ, 0x1f, R74 ;  /* 0x0000001fff4b7819 */ /* 0x000fc8000001144a */
[----:B------:R1:W-:Y:S01]  /*98740*/  @P4 STG.E.U8 desc[UR18][R72.64], R77 ;  /* 0x0000004d48004986 */ /* 0x0003e2000c101112 */
[----:B0-----:R-:W-:Y:S01]  /*98750*/  ISETP.GE.AND P4, PT, R76, UR4, PT ;  /* 0x000000044c007c0c */ /* 0x001fe2000bf86270 */
[----:B------:R-:W0:Y:S01]  /*98760*/  LDCU UR4, c[0x0][0x39c] ;  /* 0x00007380ff0477ac */ /* 0x000e220008000800 */
[----:B------:R-:W-:Y:S02]  /*98770*/  IADD3 R70, P6, PT, R74, R3, RZ ;  /* 0x000000034a467210 */ /* 0x000fe40007fde0ff */
[----:B------:R-:W-:Y:S01]  /*98780*/  ISETP.LT.AND P3, PT, R8, UR7, !P0 ;  /* 0x0000000708007c0c */ /* 0x000fe2000c761270 */
[----:B------:R-:W-:Y:S01]  /*98790*/  VIADD R76, R0, 0x30 ;  /* 0x00000030004c7836 */ /* 0x000fe20000000000 */
[----:B------:R-:W-:Y:S01]  /*987a0*/  ISETP.LT.AND P0, PT, R5, UR8, !P0 ;  /* 0x0000000805007c0c */ /* 0x000fe2000c701270 */
[C---:B------:R-:W-:Y:S01]  /*987b0*/  IMAD.X R71, R75.reuse, 0x1, R2, P6 ;  /* 0x000000014b477824 */ /* 0x040fe200030e0602 */
[----:B------:R-:W2:Y:S01]  /*987c0*/  LDCU UR8, c[0x0][0x398] ;  /* 0x00007300ff0877ac */ /* 0x000ea20008000800 */
[----:B-1----:R-:W-:Y:S01]  /*987d0*/  IADD3 R72, P6, PT, R74, R69, RZ ;  /* 0x000000454a487210 */ /* 0x002fe20007fde0ff */
[----:B------:R-:W1:Y:S04]  /*987e0*/  LDCU UR7, c[0x0][0x39c] ;  /* 0x00007380ff0777ac */ /* 0x000e680008000800 */
[----:B------:R-:W-:-:S03]  /*987f0*/  IMAD.X R73, R75, 0x1, R68, P6 ;  /* 0x000000014b497824 */ /* 0x000fc600030e0644 */
[----:B------:R-:W-:Y:S04]  /*98800*/  @P3 STG.E.U8 desc[UR18][R70.64], R79 ;  /* 0x0000004f46003986 */ /* 0x000fe8000c101112 */
        /* <DEDUP_REMOVED lines=12> */
[----:B------:R-:W0:Y:S01]  /*988d0*/  LDCU UR12, c[0x0][0x398] ;  /* 0x00007300ff0c77ac */ /* 0x000e220008000800 */
        /* <DEDUP_REMOVED lines=20> */
[----:B---3--:R-:W-:-:S02]  /*98a20*/  F2FP.SATFINITE.E4M3.F32.PACK_AB_MERGE_C R79, R15, R14, RZ ;  /* 0x0000000e0f4f723e */ /* 0x008fc400048070ff */
[----:B------:R-:W3:Y:S01]  /*98a30*/  LDL.LU R14, [R1+0x6c8] ;  /* 0x0006c800010e7983 */ /* 0x000ee20000300800 */
[----:B------:R-:W4:Y:S01]  /*98a40*/  LDCU UR16, c[0x0][0x398] ;  /* 0x00007300ff1077ac */ /* 0x000f220008000800 */
[----:B-1----:R-:W-:Y:S02]  /*98a50*/  IADD3 R70, P6, PT, R74, R69, RZ ;  /* 0x000000454a467210 */ /* 0x002fe40007fde0ff */
[----:B------:R1:W-:Y:S03]  /*98a60*/  @P3 STG.E.U8 desc[UR18][R72.64], R77 ;  /* 0x0000004d48003986 */ /* 0x0003e6000c101112 */
[----:B------:R-:W-:Y:S01]  /*98a70*/  IMAD.X R71, R75, 0x1, R68, P6 ;  /* 0x000000014b477824 */ /* 0x000fe200030e0644 */
[----:B------:R-:W3:Y:S04]  /*98a80*/  LDL.LU R15, [R1+0x6cc] ;  /* 0x0006cc00010f7983 */ /* 0x000ee80000300800 */
        /* <DEDUP_REMOVED lines=65> */
[----:B----4-:R-:W-:Y:S01]  /*98ea0*/  ISETP.LT.AND P3, PT, R5, UR16, !P3 ;  /* 0x0000001005007c0c */ /* 0x010fe2000df61270 */
[----:B------:R1:W-:Y:S01]  /*98eb0*/  @P5 STG.E.U8 desc[UR18][R70.64], R76 ;  /* 0x0000004c46005986 */ /* 0x0003e2000c101112 */
[----:B0-----:R-:W-:Y:S01]  /*98ec0*/  ISETP.GE.AND P5, PT, R73, UR4, PT ;  /* 0x0000000449007c0c */ /* 0x001fe2000bfa6270 */
[----:B------:R-:W-:Y:S01]  /*98ed0*/  IMAD.X R73, R75, 0x1, R2, P6 ;  /* 0x000000014b497824 */ /* 0x000fe200030e0602 */
[----:B---3--:R-:W-:Y:S01]  /*98ee0*/  F2FP.SATFINITE.E4M3.F32.PACK_AB_MERGE_C R77, R15, R14, RZ ;  /* 0x0000000e0f4d723e */ /* 0x008fe200048070ff */
[----:B------:R-:W0:Y:S01]  /*98ef0*/  LDCU UR4, c[0x0][0x39c] ;  /* 0x00007380ff0477ac */ /* 0x000e220008000800 */
[----:B------:R-:W-:-:S02]  /*98f00*/  F2FP.SATFINITE.E4M3.F32.PACK_AB_MERGE_C R79, R13, R12, RZ ;  /* 0x0000000c0d4f723e */ /* 0x000fc400048070ff */
        /* <DEDUP_REMOVED lines=170> */
[----:B------:R-:W-:Y:S01]  /*999b0*/  VIADD R76, R0, 0x3e ;  /* 0x0000003e004c7836 */ /* 0x000fe20000000000 */
[----:B------:R-:W-:Y:S01]  /*999c0*/  SHF.R.S32.HI R72, RZ, 0x8, R72 ;  /* 0x00000008ff487819 */ /* 0x000fe20000011448 */
[----:B------:R-:W1:Y:S01]  /*999d0*/  LDCU UR8, c[0x0][0x398] ;  /* 0x00007300ff0877ac */ /* 0x000e620008000800 */
[----:B------:R-:W-:Y:S01]  /*999e0*/  SHF.R.S32.HI R73, RZ, 0x1f, R74 ;  /* 0x0000001fff497819 */ /* 0x000fe2000001144a */
[----:B------:R-:W3:Y:S01]  /*999f0*/  LDL.LU R20, [R1+0x500] ;  /* 0x0005000001147983 */ /* 0x000ee20000300800 */
[----:B------:R-:W-:-:S02]  /*99a00*/  IADD3 R70, P6, PT, R74, R3, RZ ;  /* 0x000000034a467210 */ /* 0x000fc40007fde0ff */
[----:B------:R-:W-:Y:S01]  /*99a10*/  ISETP.GE.AND P1, PT, R76, UR7, PT ;  /* 0x000000074c007c0c */ /* 0x000fe2000bf26270 */
[----:B------:R-:W0:Y:S01]  /*99a20*/  LDCU UR7, c[0x0][0x398] ;  /* 0x00007300ff0777ac */ /* 0x000e220008000800 */
[----:B------:R-:W-:Y:S01]  /*99a30*/  ISETP.LT.AND P4, PT, R5, UR10, !P4 ;  /* 0x0000000a05007c0c */ /* 0x000fe2000e781270 */
[----:B------:R-:W-:Y:S01]  /*99a40*/  IMAD.X R71, R73, 0x1, R2, P6 ;  /* 0x0000000149477824 */ /* 0x000fe200030e0602 */
[----:B------:R-:W-:Y:S01]  /*99a50*/  SHF.R.S32.HI R77, RZ, 0x8, R77 ;  /* 0x00000008ff4d7819 */ /* 0x000fe2000001144d */
[----:B------:R-:W-:Y:S01]  /*99a60*/  VIADD R76, R0, 0x3f ;  /* 0x0000003f004c7836 */ /* 0x000fe20000000000 */
[----:B------:R-:W3:Y:S01]  /*99a70*/  LDL.LU R21, [R1+0x504] ;  /* 0x0005040001157983 */ /* 0x000ee20000300800 */
[----:B------:R-:W0:Y:S03]  /*99a80*/  LDCU UR10, c[0x0][0x398] ;  /* 0x00007300ff0a77ac */ /* 0x000e260008000800 */
[----:B------:R1:W-:Y:S02]  /*99a90*/  @P3 STG.E.U8 desc[UR18][R70.64], R72 ;  /* 0x0000004846003986 */ /* 0x0003e4000c101112 */
        /* <DEDUP_REMOVED lines=29> */
[----:B------:R-:W2:Y:S01]  /*99c70*/  LDL.LU R18, [R1+0x510] ;  /* 0x0005100001127983 */ /* 0x000ea20000300800 */
[----:B------:R-:W-:Y:S01]  /*99c80*/  IADD3 R70, P6, PT, R74, R3, RZ ;  /* 0x000000034a467210 */ /* 0x000fe20007fde0ff */
[----:B------:R-:W0:Y:S01]  /*99c90*/  LDCU UR12, c[0x0][0x398] ;  /* 0x00007300ff0c77ac */ /* 0x000e220008000800 */
[----:B------:R-:W-:Y:S01]  /*99ca0*/  SHF.R.S32.HI R77, RZ, 0x8, R77 ;  /* 0x00000008ff4d7819 */ /* 0x000fe2000001144d */
[----:B------:R-:W2:Y:S02]  /*99cb0*/  LDL.LU R19, [R1+0x514] ;  /* 0x0005140001137983 */ /* 0x000ea40000300800 */
[----:B------:R-:W-:Y:S01]  /*99cc0*/  IMAD.X R71, R75, 0x1, R2, P6 ;  /* 0x000000014b477824 */ /* 0x000fe200030e0602 */
[C---:B------:R-:W-:Y:S01]  /*99cd0*/  ISETP.LT.AND P5, PT, R5.reuse, UR10, !P5 ;  /* 0x0000000a05007c0c */ /* 0x040fe2000efa1270 */
[----:B------:R-:W2:Y:S01]  /*99ce0*/  LDL.LU R16, [R1+0x520] ;  /* 0x0005200001107983 */ /* 0x000ea20000300800 */
[----:B------:R-:W-:Y:S01]  /*99cf0*/  SHF.R.S32.HI R76, RZ, 0x8, R76 ;  /* 0x00000008ff4c7819 */ /* 0x000fe2000001144c */
[----:B------:R-:W0:Y:S02]  /*99d00*/  LDCU UR10, c[0x0][0x398] ;  /* 0x00007300ff0a77ac */ /* 0x000e240008000800 */
[----:B------:R1:W-:Y:S01]  /*99d10*/  @P3 STG.E.U8 desc[UR18][R70.64], R77 ;  /* 0x0000004d46003986 */ /* 0x0003e2000c101112 */
[----:B------:R-:W-:Y:S01]  /*99d20*/  ISETP.LT.AND P3, PT, R8, UR14, !P1 ;  /* 0x0000000e08007c0c */ /* 0x000fe2000cf61270 */
[----:B------:R-:W0:Y:S02]  /*99d30*/  LDCU UR14, c[0x0][0x398] ;  /* 0x00007300ff0e77ac */ /* 0x000e240008000800 */
[----:B------:R-:W2:Y:S01]  /*99d40*/  LDL.LU R17, [R1+0x524] ;  /* 0x0005240001117983 */ /* 0x000ea20000300800 */
[C---:B-1----:R-:W-:Y:S01]  /*99d50*/  IADD3 R70, P6, PT, R74.reuse, R69, RZ ;  /* 0x000000454a467210 */ /* 0x042fe20007fde0ff */
[----:B------:R-:W-:Y:S01]  /*99d60*/  VIADD R74, R74, UR26 ;  /* 0x0000001a4a4a7c36 */ /* 0x000fe20008000000 */
[----:B----4-:R-:W-:Y:S01]  /*99d70*/  ISETP.LT.AND P1, PT, R5, UR16, !P1 ;  /* 0x0000001005007c0c */ /* 0x010fe2000cf21270 */
[----:B------:R-:W4:Y:S01]  /*99d80*/  LDL.LU R14, [R1+0x530] ;  /* 0x00053000010e7983 */ /* 0x000f220000300800 */
[----:B---3--:R-:W-:Y:S01]  /*99d90*/  F2FP.SATFINITE.E4M3.F32.PACK_AB_MERGE_C R77, R6, R9, RZ ;  /* 0x00000009064d723e */ /* 0x008fe200048070ff */
[----:B------:R-:W-:Y:S01]  /*99da0*/  IMAD.X R71, R75, 0x1, R68, P6 ;  /* 0x000000014b477824 */ /* 0x000fe200030e0644 */
[----:B------:R-:W-:Y:S01]  /*99db0*/  SHF.R.S32.HI R75, RZ, 0x1f, R74 ;  /* 0x0000001fff4b7819 */ /* 0x000fe2000001144a */
[----:B------:R-:W4:Y:S01]  /*99dc0*/  LDL.LU R15, [R1+0x534] ;  /* 0x00053400010f7983 */ /* 0x000f220000300800 */
[C---:B------:R-:W-:Y:S01]  /*99dd0*/  IADD3 R72, P6, PT, R74.reuse, R3, RZ ;  /* 0x000000034a487210 */ /* 0x040fe20007fde0ff */
[----:B------:R-:W1:Y:S02]  /*99de0*/  LDCU UR16, c[0x0][0x398] ;  /* 0x00007300ff1077ac */ /* 0x000e640008000800 */
[----:B------:R3:W-:Y:S01]  /*99df0*/  @P5 STG.E.U8 desc[UR18][R70.64], R76 ;  /* 0x0000004c46005986 */ /* 0x0007e2000c101112 */
[----:B0-----:R-:W-:Y:S01]  /*99e00*/  ISETP.GE.AND P5, PT, R73, UR4, PT ;  /* 0x0000000449007c0c */ /* 0x001fe2000bfa6270 */
[----:B------:R-:W-:Y:S01]  /*99e10*/  IMAD.X R73, R75, 0x1, R2, P6 ;  /* 0x000000014b497824 */ /* 0x000fe200030e0602 */
[----:B------:R-:W-:Y:S01]  /*99e20*/  F2FP.SATFINITE.E4M3.F32.PACK_AB_MERGE_C R79, R21, R20, RZ ;  /* 0x00000014154f723e */ /* 0x000fe200048070ff */
[----:B------:R-:W4:Y:S01]  /*99e30*/  LDL.LU R12, [R1+0x540] ;  /* 0x00054000010c7983 */ /* 0x000f220000300800 */
[----:B------:R-:W0:Y:S03]  /*99e40*/  LDCU UR4, c[0x0][0x39c] ;  /* 0x00007380ff0477ac */ /* 0x000e260008000800 */
[----:B------:R-:W4:Y:S01]  /*99e50*/  LDL.LU R13, [R1+0x544] ;  /* 0x00054400010d7983 */ /* 0x000f220000300800 */
[----:B---3--:R-:W-:-:S03]  /*99e60*/  IADD3 R70, P6, PT, R74, R69, RZ ;  /* 0x000000454a467210 */ /* 0x008fc60007fde0ff */
[----:B------:R-:W3:Y:S02]  /*99e70*/  LDL.LU R10, [R1+0x550] ;  /* 0x00055000010a7983 */ /* 0x000ee40000300800 */
[----:B------:R-:W-:Y:S02]  /*99e80*/  IMAD.X R71, R75, 0x1, R68, P6 ;  /* 0x000000014b477824 */ /* 0x000fe400030e0644 */
[----:B------:R-:W3:Y:S04]  /*99e90*/  LDL.LU R11, [R1+0x554] ;  /* 0x00055400010b7983 */ /* 0x000ee80000300800 */
[----:B------:R-:W3:Y:S04]  /*99ea0*/  LDL.LU R9, [R1+0x560] ;  /* 0x0005600001097983 */ /* 0x000ee80000300800 */
[----:B------:R0:W-:Y:S04]  /*99eb0*/  @P3 STG.E.U8 desc[UR18][R72.64], R77 ;  /* 0x0000004d48003986 */ /* 0x0001e8000c101112 */
[----:B------:R-:W3:Y:S04]  /*99ec0*/  LDL.LU R6, [R1+0x564] ;  /* 0x0005640001067983 */ /* 0x000ee80000300800 */
[----:B------:R2:W-:Y:S01]  /*99ed0*/  @P1 STG.E.U8 desc[UR18][R70.64], R78 ;  /* 0x0000004e46001986 */ /* 0x0005e2000c101112 */
[----:B0-----:R-:W-:-:S03]  /*99ee0*/  PRMT R72, R77, 0x9910, RZ ;  /* 0x000099104d487816 */ /* 0x001fc600000000ff */
[----:B------:R-:W3:Y:S01]  /*99ef0*/  LDL.LU R20, [R1+0x508] ;  /* 0x0005080001147983 */ /* 0x000ee20000300800 */
[----:B------:R-:W-:-:S03]  /*99f00*/  PRMT R77, R78, 0x9910, RZ ;  /* 0x000099104e4d7816 */ /* 0x000fc600000000ff */
[----:B------:R-:W3:Y:S01]  /*99f10*/  LDL.LU R21, [R1+0x50c] ;  /* 0x00050c0001157983 */ /* 0x000ee20000300800 */
[----:B--2---:R-:W-:-:S03]  /*99f20*/  F2FP.SATFINITE.E4M3.F32.PACK_AB_MERGE_C R78, R4, R7, RZ ;  /* 0x00000007044e723e */ /* 0x004fc600048070ff */
[----:B------:R-:W2:Y:S04]  /*99f30*/  LDL.LU R7, [R1+0x108] ;  /* 0x0001080001077983 */ /* 0x000ea80000300800 */
[----:B------:R-:W2:Y:S01]  /*99f40*/  LDL.LU R4, [R1+0x10c] ;  /* 0x00010c0001047983 */ /* 0x000ea20000300800 */
[----:B------:R-:W-:Y:S01]  /*99f50*/  VIADD R74, R74, UR26 ;  /* 0x0000001a4a4a7c36 */ /* 0x000fe20008000000 */
[----:B------:R-:W-:Y:S01]  /*99f60*/  ISETP.LT.AND P1, PT, R8, UR8, !P4 ;  /* 0x0000000808007c0c */ /* 0x000fe2000e721270 */
[----:B------:R-:W-:-:S03]  /*99f70*/  VIADD R76, R0, 0x42 ;  /* 0x00000042004c7836 */ /* 0x000fc60000000000 */
[----:B------:R-:W-:Y:S01]  /*99f80*/  SHF.R.S32.HI R73, RZ, 0x1f, R74 ;  /* 0x0000001fff497819 */ /* 0x000fe2000001144a */
[----:B------:R-:W0:Y:S01]  /*99f90*/  LDCU UR8, c[0x0][0x398] ;  /* 0x00007300ff0877ac */ /* 0x000e220008000800 */
        /* <DEDUP_REMOVED lines=15> */
[----:B------:R-:W-:Y:S01]  /*9a090*/  ISETP.GE.AND P4, PT, R76, UR4, PT ;  /* 0x000000044c007c0c */ /* 0x000fe2000bf86270 */
[----:B------:R-:W4:Y:S01]  /*9a0a0*/  LDCU UR4, c[0x0][0x39c] ;  /* 0x00007380ff0477ac */ /* 0x000f220008000800 */
[----:B------:R-:W-:Y:S02]  /*9a0b0*/  IADD3 R70, P6, PT, R74, R3, RZ ;  /* 0x000000034a467210 */ /* 0x000fe40007fde0ff */
[----:B0-----:R-:W-:Y:S01]  /*9a0c0*/  ISETP.LT.AND P1, PT, R8, UR7, !P0 ;  /* 0x0000000708007c0c */ /* 0x001fe2000c721270 */
[----:B------:R-:W-:Y:S01]  /*9a0d0*/  VIADD R76, R0, 0x44 ;  /* 0x00000044004c7836 */ /* 0x000fe20000000000 */
[----:B------:R-:W-:Y:S01]  /*9a0e0*/  ISETP.LT.AND P0, PT, R5, UR8, !P0 ;  /* 0x0000000805007c0c */ /* 0x000fe2000c701270 */
[C---:B------:R-:W-:Y:S01]  /*9a0f0*/  IMAD.X R71, R75.reuse, 0x1, R2, P6 ;  /* 0x000000014b477824 */ /* 0x040fe200030e0602 */
[----:B------:R-:W0:Y:S01]  /*9a100*/  LDCU UR8, c[0x0][0x398] ;  /* 0x00007300ff0877ac */ /* 0x000e220008000800 */
[----:B-1----:R-:W-:Y:S01]  /*9a110*/  IADD3 R72, P6, PT, R74, R69, RZ ;  /* 0x000000454a487210 */ /* 0x002fe20007fde0ff */
[----:B------:R-:W1:Y:S04]  /*9a120*/  LDCU UR7, c[0x0][0x39c] ;  /* 0x00007380ff0777ac */ /* 0x000e680008000800 */
[----:B------:R-:W-:-:S03]  /*9a130*/  IMAD.X R73, R75, 0x1, R68, P6 ;  /* 0x000000014b497824 */ /* 0x000fc600030e0644 */
[----:B------:R-:W-:Y:S04]  /*9a140*/  @P1 STG.E.U8 desc[UR18][R70.64], R79 ;  /* 0x0000004f46001986 */ /* 0x000fe8000c101112 */
[----:B------:R2:W-:Y:S01]  /*9a150*/  @P0 STG.E.U8 desc[UR18][R72.64], R78 ;  /* 0x0000004e48000986 */ /* 0x0005e2000c101112 */
[----:B----4-:R-:W-:Y:S01]  /*9a160*/  ISETP.GE.AND P0, PT, R76, UR4, PT ;  /* 0x000000044c007c0c */ /* 0x010fe2000bf06270 */
[----:B------:R-:W-:Y:S01]  /*9a170*/  VIADD R74, R74, UR26 ;  /* 0x0000001a4a4a7c36 */ /* 0x000fe20008000000 */
[----:B------:R-:W-:Y:S01]  /*9a180*/  PRMT R76, R78, 0x9910, RZ ;  /* 0x000099104e4c7816 */ /* 0x000fe200000000ff */
[----:B------:R-:W4:Y:S01]  /*9a190*/  LDCU UR4, c[0x0][0x39c] ;  /* 0x00007380ff0477ac */ /* 0x000f220008000800 */
        /* <DEDUP_REMOVED lines=24> */
[----:B----4-:R-:W-:Y:S01]  /*9a320*/  ISETP.GE.AND P5, PT, R73, UR4, PT ;  /* 0x0000000449007c0c */ /* 0x010fe2000bfa6270 */
[----:B------:R-:W-:Y:S01]  /*9a330*/  IMAD.X R73, R75, 0x1, R2, P6 ;  /* 0x000000014b497824 */ /* 0x000fe200030e0602 */
[----:B---3--:R-:W-:Y:S01]  /*9a340*/  F2FP.SATFINITE.E4M3.F32.PACK_AB_MERGE_C R77, R21, R20, RZ ;  /* 0x00000014154d723e */ /* 0x008fe200048070ff */
[----:B------:R-:W3:Y:S01]  /*9a350*/  LDCU UR4, c[0x0][0x39c] ;  /* 0x00007380ff0477ac */ /* 0x000ee20008000800 */
        /* <DEDUP_REMOVED lines=14> */
[----:B0-----:R-:W-:Y:S01]  /*9a440*/  ISETP.LT.AND P3, PT, R8, UR8, !P4 ;  /* 0x0000000808007c0c */ /* 0x001fe2000e761270 */
[----:B------:R-:W-:-:S03]  /*9a450*/  VIADD R76, R0, 0x46 ;  /* 0x00000046004c7836 */ /* 0x000fc60000000000 */
[----:B------:R-:W-:Y:S01]  /*9a460*/  SHF.R.S32.HI R73, RZ, 0x1f, R74 ;  /* 0x0000001fff497819 */ /* 0x000fe2000001144a */
[----:B------:R-:W0:Y:S01]  /*9a470*/  LDCU UR8, c[0x0][0x398] ;  /* 0x00007300ff0877ac */ /* 0x000e220008000800 */
[----:B------:R-:W-:Y:S02]  /*9a480*/  IADD3 R70, P6, PT, R74, R3, RZ ;  /* 0x000000034a467210 */ /* 0x000fe40007fde0ff */
[----:B------:R-:W-:-:S03]  /*9a490*/  SHF.R.S32.HI R72, RZ, 0x8, R72 ;  /* 0x00000008ff487819 */ /* 0x000fc60000011448 */
[----:B------:R-:W-:Y:S01]  /*9a4a0*/  IMAD.X R71, R73, 0x1, R2, P6 ;  /* 0x0000000149477824 */ /* 0x000fe200030e0602 */
[----:B------:R-:W-:Y:S01]  /*9a4b0*/  ISETP.GE.AND P1, PT, R76, UR7, PT ;  /* 0x000000074c007c0c */ /* 0x000fe2000bf26270 */
[----:B------:R-:W1:Y:S01]  /*9a4c0*/  LDCU UR7, c[0x0][0x398] ;  /* 0x00007300ff0777ac */ /* 0x000e620008000800 */
[----:B------:R-:W-:Y:S02]  /*9a4d0*/  ISETP.LT.AND P4, PT, R5, UR10, !P4 ;  /* 0x0000000a05007c0c */ /* 0x000fe4000e781270 */
[----:B------:R0:W-:Y:S01]  /*9a4e0*/  @P3 STG.E.U8 desc[UR18][R70.64], R72 ;  /* 0x0000004846003986 */ /* 0x0001e2000c101112 */
[----:B------:R-:W-:Y:S01]  /*9a4f0*/  SHF.R.S32.HI R77, RZ, 0x8, R77 ;  /* 0x00000008ff4d7819 */ /* 0x000fe2000001144d */
[----:B------:R-:W-:Y:S01]  /*9a500*/  VIADD R76, R0, 0x47 ;  /* 0x00000047004c7836 */ /* 0x000fe20000000000 */
[----:B------:R-:W1:Y:S01]  /*9a510*/  LDCU UR10, c[0x0][0x398] ;  /* 0x00007300ff0a77ac */ /* 0x000e620008000800 */
[C---:B0-----:R-:W-:Y:S01]  /*9a520*/  IADD3 R72, P6, PT, R74.reuse, R69, RZ ;  /* 0x000000454a487210 */ /* 0x041fe20007fde0ff */
[----:B------:R-:W-:-:S04]  /*9a530*/  VIADD R74, R74, UR26 ;  /* 0x0000001a4a4a7c36 */ /* 0x000fc80008000000 */
[----:B------:R-:W-:Y:S01]  /*9a540*/  IMAD.X R73, R73, 0x1, R68, P6 ;  /* 0x0000000149497824 */ /* 0x000fe200030e0644 */
[----:B------:R-:W-:-:S04]  /*9a550*/  SHF.R.S32.HI R75, RZ, 0x1f, R74 ;  /* 0x0000001fff4b7819 */ /* 0x000fc8000001144a */
[----:B------:R0:W-:Y:S01]  /*9a560*/  @P4 STG.E.U8 desc[UR18][R72.64], R77 ;  /* 0x0000004d48004986 */ /* 0x0001e2000c101112 */
[----:B---3--:R-:W-:Y:S01]  /*9a570*/  ISETP.GE.AND P4, PT, R76, UR4, PT ;  /* 0x000000044c007c0c */ /* 0x008fe2000bf86270 */
[----:B------:R-:W3:Y:S01]  /*9a580*/  LDCU UR4, c[0x0][0x39c] ;  /* 0x00007380ff0477ac */ /* 0x000ee20008000800 */
[----:B------:R-:W-:Y:S02]  /*9a590*/  IADD3 R70, P6, PT, R74, R3, RZ ;  /* 0x000000034a467210 */ /* 0x000fe40007fde0ff */
[----:B-1----:R-:W-:Y:S01]  /*9a5a0*/  ISETP.LT.AND P3, PT, R8, UR7, !P0 ;  /* 0x0000000708007c0c */ /* 0x002fe2000c761270 */
[----:B------:R-:W-:Y:S01]  /*9a5b0*/  VIADD R76, R0, 0x48 ;  /* 0x00000048004c7836 */ /* 0x000fe20000000000 */
[----:B------:R-:W-:Y:S01]  /*9a5c0*/  ISETP.LT.AND P0, PT, R5, UR8, !P0 ;  /* 0x0000000805007c0c */ /* 0x000fe2000c701270 */
[C---:B------:R-:W-:Y:S01]  /*9a5d0*/  IMAD.X R71, R75.reuse, 0x1, R2, P6 ;  /* 0x000000014b477824 */ /* 0x040fe200030e0602 */
[----:B------:R-:W1:Y:S01]  /*9a5e0*/  LDCU UR8, c[0x0][0x398] ;  /* 0x00007300ff0877ac */ /* 0x000e620008000800 */
[----:B0-----:R-:W-:Y:S01]  /*9a5f0*/  IADD3 R72, P6, PT, R74, R69, RZ ;  /* 0x000000454a487210 */ /* 0x001fe20007fde0ff */
[----:B------:R-:W0:Y:S04]  /*9a600*/  LDCU UR7, c[0x0][0x39c] ;  /* 0x00007380ff0777ac */ /* 0x000e280008000800 */
[----:B------:R-:W-:-:S03]  /*9a610*/  IMAD.X R73, R75, 0x1, R68, P6 ;  /* 0x000000014b497824 */ /* 0x000fc600030e0644 */
[----:B------:R-:W-:Y:S04]  /*9a620*/  @P3 STG.E.U8 desc[UR18][R70.64], R79 ;  /* 0x0000004f46003986 */ /* 0x000fe8000c101112 */
[----:B------:R2:W-:Y:S01]  /*9a630*/  @P0 STG.E.U8 desc[UR18][R72.64], R78 ;  /* 0x0000004e48000986 */ /* 0x0005e2000c101112 */
[----:B---3--:R-:W-:Y:S01]  /*9a640*/  ISETP.GE.AND P0, PT, R76, UR4, PT ;  /* 0x000000044c007c0c */ /* 0x008fe2000bf06270 */
[----:B------:R-:W-:Y:S01]  /*9a650*/  VIADD R74, R74, UR26 ;  /* 0x0000001a4a4a7c36 */ /* 0x000fe20008000000 */
[----:B------:R-:W-:Y:S01]  /*9a660*/  PRMT R76, R78, 0x9910, RZ ;  /* 0x000099104e4c7816 */ /* 0x000fe200000000ff */
[----:B------:R-:W3:Y:S01]  /*9a670*/  LDCU UR4, c[0x0][0x39c] ;  /* 0x00007380ff0477ac */ /* 0x000ee20008000800 */
        /* <DEDUP_REMOVED lines=24> */
[----:B---3--:R-:W-:Y:S01]  /*9a800*/  ISETP.GE.AND P5, PT, R73, UR4, PT ;  /* 0x0000000449007c0c */ /* 0x008fe2000bfa6270 */
[----:B------:R-:W-:Y:S01]  /*9a810*/  IMAD.X R73, R75, 0x1, R2, P6 ;  /* 0x000000014b497824 */ /* 0x000fe200030e0602 */
[----:B----4-:R-:W-:Y:S01]  /*9a820*/  F2FP.SATFINITE.E4M3.F32.PACK_AB_MERGE_C R77, R19, R18, RZ ;  /* 0x00000012134d723e */ /* 0x010fe200048070ff */
        /* <DEDUP_REMOVED lines=22> */
[----:B0-----:R-:W-:Y:S01]  /*9a990*/  ISETP.GE.AND P3, PT, R76, UR7, PT ;  /* 0x000000074c007c0c */ /* 0x001fe2000bf66270 */
        /* <DEDUP_REMOVED lines=11> */
[----:B---3--:R-:W-:Y:S01]  /*9aa50*/  ISETP.GE.AND P4, PT, R76, UR4, PT ;  /* 0x000000044c007c0c */ /* 0x008fe2000bf86270 */
[----:B------:R-:W3:Y:S01]  /*9aa60*/  LDCU UR4, c[0x0][0x39c] ;  /* 0x00007380ff0477ac */ /* 0x000ee20008000800 */
        /* <DEDUP_REMOVED lines=134> */
[----:B------:R-:W-:Y:S02]  /*9b2d0*/  VIADD R76, R0, 0x52 ;  /* 0x00000052004c7836 */ /* 0x000fe40000000000 */
[----:B------:R-:W-:Y:S01]  /*9b2e0*/  VIADD R74, R74, UR26 ;  /* 0x0000001a4a4a7c36 */ /* 0x000fe20008000000 */
[----:B0-----:R-:W-:Y:S01]  /*9b2f0*/  ISETP.LT.AND P1, PT, R8, UR8, !P4 ;  /* 0x0000000808007c0c */ /* 0x001fe2000e721270 */
[----:B------:R-:W0:Y:S01]  /*9b300*/  LDCU UR8, c[0x0][0x398] ;  /* 0x00007300ff0877ac */ /* 0x000e220008000800 */
[----:B------:R-:W-:Y:S01]  /*9b310*/  ISETP.GE.AND P3, PT, R76, UR7, PT ;  /* 0x000000074c007c0c */ /* 0x000fe2000bf66270 */
[----:B------:R-:W1:Y:S01]  /*9b320*/  LDCU UR7, c[0x0][0x398] ;  /* 0x00007300ff0777ac */ /* 0x000e620008000800 */
[----:B------:R-:W-:-:S02]  /*9b330*/  SHF.R.S32.HI R73, RZ, 0x1f, R74 ;  /* 0x0000001fff497819 */ /* 0x000fc4000001144a */
[----:B------:R-:W-:Y:S02]  /*9b340*/  IADD3 R70, P6, PT, R74, R3, RZ ;  /* 0x000000034a467210 */ /* 0x000fe40007fde0ff */
[----:B------:R-:W-:-:S03]  /*9b350*/  SHF.R.S32.HI R72, RZ, 0x8, R72 ;  /* 0x00000008ff487819 */ /* 0x000fc60000011448 */
[----:B------:R-:W-:Y:S01]  /*9b360*/  IMAD.X R71, R73, 0x1, R2, P6 ;  /* 0x0000000149477824 */ /* 0x000fe200030e0602 */
[----:B------:R-:W-:Y:S01]  /*9b370*/  ISETP.LT.AND P4, PT, R5, UR10, !P4 ;  /* 0x0000000a05007c0c */ /* 0x000fe2000e781270 */
[----:B------:R-:W-:Y:S01]  /*9b380*/  VIADD R76, R0, 0x53 ;  /* 0x00000053004c7836 */ /* 0x000fe20000000000 */
[----:B------:R-:W-:Y:S01]  /*9b390*/  SHF.R.S32.HI R77, RZ, 0x8, R77 ;  /* 0x00000008ff4d7819 */ /* 0x000fe2000001144d */
[----:B------:R-:W0:Y:S01]  /*9b3a0*/  LDCU UR10, c[0x0][0x398] ;  /* 0x00007300ff0a77ac */ /* 0x000e220008000800 */
[----:B------:R3:W-:Y:S01]  /*9b3b0*/  @P1 STG.E.U8 desc[UR18][R70.64], R72 ;  /* 0x0000004846001986 */ /* 0x0007e2000c101112 */
[----:B-1----:R-:W-:Y:S01]  /*9b3c0*/  ISETP.LT.AND P1, PT, R8, UR7, !P0 ;  /* 0x0000000708007c0c */ /* 0x002fe2000c721270 */
[----:B------:R-:W1:Y:S01]  /*9b3d0*/  LDCU UR7, c[0x0][0x39c] ;  /* 0x00007380ff0777ac */ /* 0x000e620008000800 */
[C---:B---3--:R-:W-:Y:S01]  /*9b3e0*/  IADD3 R72, P6, PT, R74.reuse, R69, RZ ;  /* 0x000000454a487210 */ /* 0x048fe20007fde0ff */
[----:B------:R-:W-:-:S04]  /*9b3f0*/  VIADD R74, R74, UR26 ;  /* 0x0000001a4a4a7c36 */ /* 0x000fc80008000000 */
[----:B------:R-:W-:Y:S01]  /*9b400*/  IMAD.X R73, R73, 0x1, R68, P6 ;  /* 0x0000000149497824 */ /* 0x000fe200030e0644 */
[----:B------:R-:W-:Y:S02]  /*9b410*/  SHF.R.S32.HI R75, RZ, 0x1f, R74 ;  /* 0x0000001fff4b7819 */ /* 0x000fe4000001144a */
[----:B------:R-:W-:Y:S02]  /*9b420*/  IADD3 R70, P6, PT, R74, R3, RZ ;  /* 0x000000034a467210 */ /* 0x000fe40007fde0ff */
[----:B------:R3:W-:Y:S01]  /*9b430*/  @P4 STG.E.U8 desc[UR18][R72.64], R77 ;  /* 0x0000004d48004986 */ /* 0x0007e2000c101112 */
[----:B------:R-:W-:Y:S01]  /*9b440*/  ISETP.GE.AND P4, PT, R76, UR4, PT ;  /* 0x000000044c007c0c */ /* 0x000fe2000bf86270 */
[----:B------:R-:W1:Y:S01]  /*9b450*/  LDCU UR4, c[0x0][0x39c] ;  /* 0x00007380ff0477ac */ /* 0x000e620008000800 */
[----:B------:R-:W-:Y:S01]  /*9b460*/  IMAD.X R71, R75, 0x1, R2, P6 ;  /* 0x000000014b477824 */ /* 0x000fe200030e0602 */
[----:B0-----:R-:W-:Y:S01]  /*9b470*/  ISETP.LT.AND P0, PT, R5, UR8, !P0 ;  /* 0x0000000805007c0c */ /* 0x001fe2000c701270 */
[----:B------:R-:W-:Y:S01]  /*9b480*/  VIADD R76, R0, 0x54 ;  /* 0x00000054004c7836 */ /* 0x000fe20000000000 */
[----:B------:R-:W-:Y:S01]  /*9b490*/  ISETP.LT.AND P6, PT, R8, UR12, !P5 ;  /* 0x0000000c08007c0c */ /* 0x000fe2000efc1270 */
[----:B------:R-:W0:Y:S01]  /*9b4a0*/  LDCU UR8, c[0x0][0x398] ;  /* 0x00007300ff0877ac */ /* 0x000e220008000800 */
[----:B------:R1:W-:Y:S01]  /*9b4b0*/  @P1 STG.E.U8 desc[UR18][R70.64], R79 ;  /* 0x0000004f46001986 */ /* 0x0003e2000c101112 */
[----:B------:R-:W0:Y:S01]  /*9b4c0*/  LDCU UR12, c[0x0][0x398] ;  /* 0x00007300ff0c77ac */ /* 0x000e220008000800 */
[C---:B---3--:R-:W-:Y:S01]  /*9b4d0*/  IADD3 R72, P1, PT, R74.reuse, R69, RZ ;  /* 0x000000454a487210 */ /* 0x048fe20007f3e0ff */
[----:B------:R-:W-:-:S04]  /*9b4e0*/  VIADD R74, R74, UR26 ;  /* 0x0000001a4a4a7c36 */ /* 0x000fc80008000000 */
[----:B------:R-:W-:Y:S01]  /*9b4f0*/  IMAD.X R73, R75, 0x1, R68, P1 ;  /* 0x000000014b497824 */ /* 0x000fe200008e0644 */
[----:B------:R-:W-:Y:S02]  /*9b500*/  SHF.R.S32.HI R75, RZ, 0x1f, R74 ;  /* 0x0000001fff4b7819 */ /* 0x000fe4000001144a */
[----:B-1----:R-:W-:Y:S02]  /*9b510*/  IADD3 R70, P1, PT, R74, R3, RZ ;  /* 0x000000034a467210 */ /* 0x002fe40007f3e0ff */
[----:B------:R2:W-:Y:S03]  /*9b520*/  @P0 STG.E.U8 desc[UR18][R72.64], R78 ;  /* 0x0000004e48000986 */ /* 0x0005e6000c101112 */
[----:B------:R-:W-:Y:S01]  /*9b530*/  IMAD.X R71, R75, 0x1, R2, P1 ;  /* 0x000000014b477824 */ /* 0x000fe200008e0602 */
[----:B------:R-:W-:Y:S01]  /*9b540*/  ISETP.GE.AND P1, PT, R76, UR4, PT ;  /* 0x000000044c007c0c */ /* 0x000fe2000bf26270 */
[----:B------:R-:W1:Y:S01]  /*9b550*/  LDCU UR4, c[0x0][0x39c] ;  /* 0x00007380ff0477ac */ /* 0x000e620008000800 */
[----:B------:R-:W-:-:S02]  /*9b560*/  PRMT R76, R78, 0x9910, RZ ;  /* 0x000099104e4c7816 */ /* 0x000fc400000000ff */
[----:B--2---:R-:W-:Y:S02]  /*9b570*/  F2FP.SATFINITE.E4M3.F32.PACK_AB_MERGE_C R78, R4, R7, RZ ;  /* 0x00000007044e723e */ /* 0x004fe400048070ff */
[----:B------:R-:W2:Y:S04]  /*9b580*/  LDL.LU R7, [R1+0x150] ;  /* 0x0001500001077983 */ /* 0x000ea80000300800 */
[----:B------:R-:W2:Y:S01]  /*9b590*/  LDL.LU R4, [R1+0x154] ;  /* 0x0001540001047983 */ /* 0x000ea20000300800 */
[----:B------:R-:W-:-:S04]  /*9b5a0*/  PRMT R77, R79, 0x9910, RZ ;  /* 0x000099104f4d7816 */ /* 0x000fc800000000ff */
[----:B------:R-:W-:Y:S02]  /*9b5b0*/  SHF.R.S32.HI R77, RZ, 0x8, R77 ;  /* 0x00000008ff4d7819 */ /* 0x000fe4000001144d */
[----:B------:R-:W-:Y:S01]  /*9b5c0*/  ISETP.LT.AND P5, PT, R5, UR10, !P5 ;  /* 0x0000000a05007c0c */ /* 0x000fe2000efa1270 */
[----:B------:R-:W-:Y:S01]  /*9b5d0*/  VIADD R73, R0, 0x55 ;  /* 0x0000005500497836 */ /* 0x000fe20000000000 */
[----:B------:R-:W-:Y:S01]  /*9b5e0*/  SHF.R.S32.HI R76, RZ, 0x8, R76 ;  /* 0x00000008ff4c7819 */ /* 0x000fe2000001144c */
[----:B------:R3:W-:Y:S01]  /*9b5f0*/  @P6 STG.E.U8 desc[UR18][R70.64], R77 ;  /* 0x0000004d46006986 */ /* 0x0007e2000c101112 */
[----:B------:R-:W-:Y:S01]  /*9b600*/  ISETP.LT.AND P0, PT, R8, UR14, !P3 ;  /* 0x0000000e08007c0c */ /* 0x000fe2000df01270 */
[----:B------:R-:W0:Y:S01]  /*9b610*/  LDCU UR10, c[0x0][0x398] ;  /* 0x00007300ff0a77ac */ /* 0x000e220008000800 */
[C---:B---3--:R-:W-:Y:S01]  /*9b620*/  IADD3 R70, P6, PT, R74.reuse, R69, RZ ;  /* 0x000000454a467210 */ /* 0x048fe20007fde0ff */
[----:B------:R-:W-:Y:S01]  /*9b630*/  VIADD R74, R74, UR26 ;  /* 0x0000001a4a4a7c36 */ /* 0x000fe20008000000 */
[----:B----4-:R-:W-:Y:S01]  /*9b640*/  F2FP.SATFINITE.E4M3.F32.PACK_AB_MERGE_C R77, R13, R12, RZ ;  /* 0x0000000c0d4d723e */ /* 0x010fe200048070ff */
[----:B------:R-:W3:Y:S02]  /*9b650*/  LDCU UR14, c[0x0][0x398] ;  /* 0x00007300ff0e77ac */ /* 0x000ee40008000800 */
[----:B------:R-:W-:Y:S01]  /*9b660*/  IMAD.X R71, R75, 0x1, R68, P6 ;  /* 0x000000014b477824 */ /* 0x000fe200030e0644 */
[----:B------:R-:W-:-:S02]  /*9b670*/  SHF.R.S32.HI R75, RZ, 0x1f, R74 ;  /* 0x0000001fff4b7819 */ /* 0x000fc4000001144a */
[C---:B------:R-:W-:Y:S02]  /*9b680*/  IADD3 R72, P6, PT, R74.reuse, R3, RZ ;  /* 0x000000034a487210 */ /* 0x040fe40007fde0ff */
[----:B------:R-:W-:Y:S01]  /*9b690*/  ISETP.LT.AND P3, PT, R5, UR16, !P3 ;  /* 0x0000001005007c0c */ /* 0x000fe2000df61270 */
[----:B------:R4:W-:Y:S01]  /*9b6a0*/  @P5 STG.E.U8 desc[UR18][R70.64], R76 ;  /* 0x0000004c46005986 */ /* 0x0009e2000c101112 */
[----:B-1----:R-:W-:Y:S01]  /*9b6b0*/  ISETP.GE.AND P5, PT, R73, UR4, PT ;  /* 0x0000000449007c0c */ /* 0x002fe2000bfa6270 */
[----:B------:R-:W-:Y:S01]  /*9b6c0*/  IMAD.X R73, R75, 0x1, R2, P6 ;  /* 0x000000014b497824 */ /* 0x000fe200030e0602 */
[----:B------:R-:W-:Y:S01]  /*9b6d0*/  F2FP.SATFINITE.E4M3.F32.PACK_AB_MERGE_C R79, R11, R10, RZ ;  /* 0x0000000a0b4f723e */ /* 0x000fe200048070ff */
[----:B------:R-:W1:Y:S01]  /*9b6e0*/  LDCU UR4, c[0x0][0x39c] ;  /* 0x00007380ff0477ac */ /* 0x000e620008000800 */
[----:B------:R-:W3:Y:S01]  /*9b6f0*/  LDL.LU R10, [R1+0x558] ;  /* 0x00055800010a7983 */ /* 0x000ee20000300800 */
[----:B------:R-:W0:Y:S01]  /*9b700*/  LDCU UR16, c[0x0][0x398] ;  /* 0x00007300ff1077ac */ /* 0x000e220008000800 */
[----:B----4-:R-:W-:-:S02]  /*9b710*/  IADD3 R70, P6, PT, R74, R69, RZ ;  /* 0x000000454a467210 */ /* 0x010fc40007fde0ff */
[----:B------:R4:W-:Y:S03]  /*9b720*/  @P0 STG.E.U8 desc[UR18][R72.64], R77 ;  /* 0x0000004d48000986 */ /* 0x0009e6000c101112 */
[----:B------:R-:W-:Y:S01]  /*9b730*/  IMAD.X R71, R75, 0x1, R68, P6 ;  /* 0x000000014b477824 */ /* 0x000fe200030e0644 */
[----:B------:R-:W3:Y:S04]  /*9b740*/  LDL.LU R11, [R1+0x55c] ;  /* 0x00055c00010b7983 */ /* 0x000ee80000300800 */
[----:B------:R2:W-:Y:S01]  /*9b750*/  @P3 STG.E.U8 desc[UR18][R70.64], R78 ;  /* 0x0000004e46003986 */ /* 0x0005e2000c101112 */
[----:B----4-:R-:W-:Y:S02]  /*9b760*/  PRMT R72, R77, 0x9910, RZ ;  /* 0x000099104d487816 */ /* 0x010fe400000000ff */
[----:B------:R-:W-:-:S02]  /*9b770*/  PRMT R77, R78, 0x9910, RZ ;  /* 0x000099104e4d7816 */ /* 0x000fc400000000ff */
        /* <DEDUP_REMOVED lines=8> */
[----:B------:R-:W4:Y:S01]  /*9b800*/  LDCU UR7, c[0x0][0x398] ;  /* 0x00007300ff0777ac */ /* 0x000f220008000800 */
        /* <DEDUP_REMOVED lines=9> */
[----:B----4-:R-:W-:Y:S01]  /*9b8a0*/  ISETP.LT.AND P3, PT, R8, UR7, !P1 ;  /* 0x0000000708007c0c */ /* 0x010fe2000cf61270 */
[----:B------:R-:W4:Y:S01]  /*9b8b0*/  LDCU UR7, c[0x0][0x39c] ;  /* 0x00007380ff0777ac */ /* 0x000f220008000800 */
[C---:B-1----:R-:W-:Y:S01]  /*9b8c0*/  IADD3 R72, P6, PT, R74.reuse, R69, RZ ;  /* 0x000000454a487210 */ /* 0x042fe20007fde0ff */
[----:B------:R-:W-:-:S04]  /*9b8d0*/  VIADD R74, R74, UR26 ;  /* 0x0000001a4a4a7c36 */ /* 0x000fc80008000000 */
[----:B------:R-:W-:Y:S01]  /*9b8e0*/  IMAD.X R73, R73, 0x1, R68, P6 ;  /* 0x0000000149497824 */ /* 0x000fe200030e0644 */
[----:B------:R-:W-:Y:S02]  /*9b8f0*/  SHF.R.S32.HI R75, RZ, 0x1f, R74 ;  /* 0x0000001fff4b7819 */ /* 0x000fe4000001144a */
[----:B------:R-:W-:Y:S02]  /*9b900*/  IADD3 R70, P6, PT, R74, R3, RZ ;  /* 0x000000034a467210 */ /* 0x000fe40007fde0ff */
[----:B------:R1:W-:Y:S01]  /*9b910*/  @P4 STG.E.U8 desc[UR18][R72.64], R77 ;  /* 0x0000004d48004986 */ /* 0x0003e2000c101112 */
[----:B------:R-:W-:Y:S01]  /*9b920*/  ISETP.GE.AND P4, PT, R76, UR4, PT ;  /* 0x000000044c007c0c */ /* 0x000fe2000bf86270 */
[----:B------:R-:W3:Y:S01]  /*9b930*/  LDCU UR4, c[0x0][0x39c] ;  /* 0x00007380ff0477ac */ /* 0x000ee20008000800 */
[----:B------:R-:W-:Y:S01]  /*9b940*/  IMAD.X R71, R75, 0x1, R2, P6 ;  /* 0x000000014b477824 */ /* 0x000fe200030e0602 */
[----:B0-----:R-:W-:Y:S01]  /*9b950*/  ISETP.LT.AND P1, PT, R5, UR8, !P1 ;  /* 0x0000000805007c0c */ /* 0x001fe2000cf21270 */
[----:B------:R-:W-:Y:S01]  /*9b960*/  VIADD R76, R0, 0x58 ;  /* 0x00000058004c7836 */ /* 0x000fe20000000000 */
[----:B------:R-:W-:Y:S01]  /*9b970*/  ISETP.LT.AND P6, PT, R8, UR12, !P5 ;  /* 0x0000000c08007c0c */ /* 0x000fe2000efc1270 */
[----:B------:R-:W0:Y:S01]  /*9b980*/  LDCU UR8, c[0x0][0x398] ;  /* 0x00007300ff0877ac */ /* 0x000e220008000800 */
[----:B------:R3:W-:Y:S01]  /*9b990*/  @P3 STG.E.U8 desc[UR18][R70.64], R79 ;  /* 0x0000004f46003986 */ /* 0x0007e2000c101112 */
[----:B------:R-:W0:Y:S01]  /*9b9a0*/  LDCU UR12, c[0x0][0x398] ;  /* 0x00007300ff0c77ac */ /* 0x000e220008000800 */
[C---:B-1----:R-:W-:Y:S01]  /*9b9b0*/  IADD3 R72, P3, PT, R74.reuse, R69, RZ ;  /* 0x000000454a487210 */ /* 0x042fe20007f7e0ff */
[----:B------:R-:W-:-:S04]  /*9b9c0*/  VIADD R74, R74, UR26 ;  /* 0x0000001a4a4a7c36 */ /* 0x000fc80008000000 */
[----:B------:R-:W-:Y:S01]  /*9b9d0*/  IMAD.X R73, R75, 0x1, R68, P3 ;  /* 0x000000014b497824 */ /* 0x000fe200018e0644 */
[----:B------:R-:W-:Y:S02]  /*9b9e0*/  SHF.R.S32.HI R75, RZ, 0x1f, R74 ;  /* 0x0000001fff4b7819 */ /* 0x000fe4000001144a */
[----:B---3--:R-:W-:Y:S02]  /*9b9f0*/  IADD3 R70, P3, PT, R74, R3, RZ ;  /* 0x000000034a467210 */ /* 0x008fe40007f7e0ff */
        /* <DEDUP_REMOVED lines=12> */
[----:B------:R-:W-:Y:S01]  /*9bac0*/  F2FP.SATFINITE.E4M3.F32.PACK_AB_MERGE_C R79, R6, R9, RZ ;  /* 0x00000009064f723e */ /* 0x000fe200048070ff */
[----:B------:R3:W-:Y:S01]  /*9bad0*/  @P6 STG.E.U8 desc[UR18][R70.64], R77 ;  /* 0x0000004d46006986 */ /* 0x0007e2000c101112 */
[----:B------:R-:W-:Y:S01]  /*9bae0*/  SHF.R.S32.HI R76, RZ, 0x8, R76 ;  /* 0x00000008ff4c7819 */ /* 0x000fe2000001144c */
[----:B------:R-:W0:Y:S02]  /*9baf0*/  LDCU UR10, c[0x0][0x398] ;  /* 0x00007300ff0a77ac */ /* 0x000e240008000800 */
[----:B------:R-:W2:Y:S04]  /*9bb00*/  LDL.LU R9, [R1+0x568] ;  /* 0x0005680001097983 */ /* 0x000ea80000300800 */
[----:B------:R-:W2:Y:S01]  /*9bb10*/  LDL.LU R6, [R1+0x56c] ;  /* 0x00056c0001067983 */ /* 0x000ea20000300800 */
[C---:B---3--:R-:W-:Y:S01]  /*9bb20*/  IADD3 R70, P6, PT, R74.reuse, R69, RZ ;  /* 0x000000454a467210 */ /* 0x048fe20007fde0ff */
[----:B------:R-:W-:Y:S01]  /*9bb30*/  VIADD R74, R74, UR26 ;  /* 0x0000001a4a4a7c36 */ /* 0x000fe20008000000 */
[----:B------:R-:W-:Y:S01]  /*9bb40*/  ISETP.LT.AND P1, PT, R8, UR14, !P0 ;  /* 0x0000000e08007c0c */ /* 0x000fe2000c721270 */
[----:B------:R-:W3:Y:S02]  /*9bb50*/  LDCU UR14, c[0x0][0x398] ;  /* 0x00007300ff0e77ac */ /* 0x000ee40008000800 */
[----:B------:R-:W-:Y:S01]  /*9bb60*/  IMAD.X R71, R75, 0x1, R68, P6 ;  /* 0x000000014b477824 */ /* 0x000fe200030e0644 */
[----:B------:R-:W-:-:S02]  /*9bb70*/  SHF.R.S32.HI R75, RZ, 0x1f, R74 ;  /* 0x0000001fff4b7819 */ /* 0x000fc4000001144a */
[----:B------:R-:W-:Y:S02]  /*9bb80*/  IADD3 R72, P6, PT, R74, R3, RZ ;  /* 0x000000034a487210 */ /* 0x000fe40007fde0ff */
[----:B------:R-:W-:Y:S01]  /*9bb90*/  ISETP.LT.AND P0, PT, R5, UR16, !P0 ;  /* 0x0000001005007c0c */ /* 0x000fe2000c701270 */
[----:B------:R0:W-:Y:S01]  /*9bba0*/  @P5 STG.E.U8 desc[UR18][R70.64], R76 ;  /* 0x0000004c46005986 */ /* 0x0001e2000c101112 */
[----:B-1----:R-:W-:Y:S01]  /*9bbb0*/  ISETP.GE.AND P5, PT, R73, UR4, PT ;  /* 0x0000000449007c0c */ /* 0x002fe2000bfa6270 */
[----:B------:R-:W-:Y:S01]  /*9bbc0*/  IMAD.X R73, R75, 0x1, R2, P6 ;  /* 0x000000014b497824 */ /* 0x000fe200030e0602 */
[----:B------:R-:W-:Y:S01]  /*9bbd0*/  F2FP.SATFINITE.E4M3.F32.PACK_AB_MERGE_C R77, R11, R10, RZ ;  /* 0x0000000a0b4d723e */ /* 0x000fe200048070ff */
[----:B------:R-:W1:Y:S01]  /*9bbe0*/  LDCU UR4, c[0x0][0x39c] ;  /* 0x00007380ff0477ac */ /* 0x000e620008000800 */
[----:B------:R-:W-:Y:S01]  /*9bbf0*/  VIADD R12, R0, 0x62 ;  /* 0x00000062000c7836 */ /* 0x000fe20000000000 */
[----:B------:R-:W1:Y:S01]  /*9bc00*/  LDCU UR16, c[0x0][0x398] ;  /* 0x00007300ff1077ac */ /* 0x000e620008000800 */
[----:B0-----:R-:W-:Y:S01]  /*9bc10*/  IADD3 R70, P6, PT, R74, R69, RZ ;  /* 0x000000454a467210 */ /* 0x001fe20007fde0ff */
[----:B------:R0:W-:Y:S04]  /*9bc20*/  @P1 STG.E.U8 desc[UR18][R72.64], R77 ;  /* 0x0000004d48001986 */ /* 0x0001e8000c101112 */
[----:B------:R-:W-:-:S05]  /*9bc30*/  IMAD.X R71, R75, 0x1, R68, P6 ;  /* 0x000000014b477824 */ /* 0x000fca00030e0644 */
[----:B------:R2:W-:Y:S01]  /*9bc40*/  @P0 STG.E.U8 desc[UR18][R70.64], R78 ;  /* 0x0000004e46000986 */ /* 0x0005e2000c101112 */
[----:B0-----:R-:W-:Y:S02]  /*9bc50*/  PRMT R72, R77, 0x9910, RZ ;  /* 0x000099104d487816 */ /* 0x001fe400000000ff */
[----:B------:R-:W-:Y:S01]  /*9bc60*/  PRMT R77, R78, 0x9910, RZ ;  /* 0x000099104e4d7816 */ /* 0x000fe200000000ff */
[----:B------:R-:W-:Y:S02]  /*9bc70*/  VIADD R76, R0, 0x5a ;  /* 0x0000005a004c7836 */ /* 0x000fe40000000000 */
[----:B------:R-:W-:Y:S01]  /*9bc80*/  VIADD R74, R74, UR26 ;  /* 0x0000001a4a4a7c36 */ /* 0x000fe20008000000 */
[----:B------:R-:W-:Y:S01]  /*9bc90*/  ISETP.LT.AND P0, PT, R8, UR8, !P4 ;  /* 0x0000000808007c0c */ /* 0x000fe2000e701270 */
[----:B------:R-:W0:Y:S01]  /*9bca0*/  LDCU UR8, c[0x0][0x398] ;  /* 0x00007300ff0877ac */ /* 0x000e220008000800 */
[----:B----4-:R-:W-:Y:S01]  /*9bcb0*/  ISETP.GE.AND P1, PT, R76, UR7, PT ;  /* 0x000000074c007c0c */ /* 0x010fe2000bf26270 */
[----:B------:R-:W4:Y:S01]  /*9bcc0*/  LDCU UR7, c[0x0][0x398] ;  /* 0x00007300ff0777ac */ /* 0x000f220008000800 */
[----:B--2---:R-:W-:-:S02]  /*9bcd0*/  F2FP.SATFINITE.E4M3.F32.PACK_AB_MERGE_C R78, R4, R7, RZ ;  /* 0x00000007044e723e */ /* 0x004fc400048070ff */
[----:B------:R-:W2:Y:S04]  /*9bce0*/  LDL.LU R7, [R1+0x168] ;  /* 0x0001680001077983 */ /* 0x000ea80000300800 */
[----:B------:R-:W2:Y:S01]  /*9bcf0*/  LDL.LU R4, [R1+0x16c] ;  /* 0x00016c0001047983 */ /* 0x000ea20000300800 */
[----:B------:R-:W-:Y:S02]  /*9bd00*/  SHF.R.S32.HI R73, RZ, 0x1f, R74 ;  /* 0x0000001fff497819 */ /* 0x000fe4000001144a */
[----:B------:R-:W-:Y:S02]  /*9bd10*/  IADD3 R70, P6, PT, R74, R3, RZ ;  /* 0x000000034a467210 */ /* 0x000fe40007fde0ff */
[----:B------:R-:W-:-:S03]  /*9bd20*/  SHF.R.S32.HI R72, RZ, 0x8, R72 ;  /* 0x00000008ff487819 */ /* 0x000fc60000011448 */
[----:B------:R-:W-:Y:S01]  /*9bd30*/  IMAD.X R71, R73, 0x1, R2, P6 ;  /* 0x0000000149477824 */ /* 0x000fe200030e0602 */
[----:B------:R-:W-:Y:S02]  /*9bd40*/  ISETP.LT.AND P4, PT, R5, UR10, !P4 ;  /* 0x0000000a05007c0c */ /* 0x000fe4000e781270 */
[----:B------:R-:W-:Y:S01]  /*9bd50*/  SHF.R.S32.HI R77, RZ, 0x8, R77 ;  /* 0x00000008ff4d7819 */ /* 0x000fe2000001144d */
[----:B------:R-:W-:Y:S01]  /*9bd60*/  VIADD R76, R0, 0x5b ;  /* 0x0000005b004c7836 */ /* 0x000fe20000000000 */
[----:B------:R0:W-:Y:S01]  /*9bd70*/  @P0 STG.E.U8 desc[UR18][R70.64], R72 ;  /* 0x0000004846000986 */ /* 0x0001e2000c101112 */
[----:B----4-:R-:W-:Y:S01]  /*9bd80*/  ISETP.LT.AND P6, PT, R8, UR7, !P3 ;  /* 0x0000000708007c0c */ /* 0x010fe2000dfc1270 */
[----:B------:R-:W4:Y:S01]  /*9bd90*/  LDCU UR10, c[0x0][0x398] ;  /* 0x00007300ff0a77ac */ /* 0x000f220008000800 */
[C---:B0-----:R-:W-:Y:S01]  /*9bda0*/  IADD3 R72, P0, PT, R74.reuse, R69, RZ ;  /* 0x000000454a487210 */ /* 0x041fe20007f1e0ff */
[----:B------:R-:W-:Y:S01]  /*9bdb0*/  VIADD R74, R74, UR26 ;  /* 0x0000001a4a4a7c36 */ /* 0x000fe20008000000 */
[----:B------:R-:W0:Y:S03]  /*9bdc0*/  LDCU UR7, c[0x0][0x398] ;  /* 0x00007300ff0777ac */ /* 0x000e260008000800 */
[----:B------:R-:W-:Y:S01]  /*9bdd0*/  IMAD.X R73, R73, 0x1, R68, P0 ;  /* 0x0000000149497824 */ /* 0x000fe200000e0644 */
[----:B------:R-:W-:-:S02]  /*9bde0*/  SHF.R.S32.HI R75, RZ, 0x1f, R74 ;  /* 0x0000001fff4b7819 */ /* 0x000fc4000001144a */
[----:B------:R-:W-:-:S05]  /*9bdf0*/  IADD3 R70, P0, PT, R74, R3, RZ ;  /* 0x000000034a467210 */ /* 0x000fca0007f1e0ff */
[----:B------:R-:W-:Y:S01]  /*9be00*/  IMAD.X R71, R75, 0x1, R2, P0 ;  /* 0x000000014b477824 */ /* 0x000fe200000e0602 */
[----:B------:R0:W-:Y:S01]  /*9be10*/  @P4 STG.E.U8 desc[UR18][R72.64], R77 ;  /* 0x0000004d48004986 */ /* 0x0001e2000c101112 */
[----:B-1----:R-:W-:Y:S01]  /*9be20*/  ISETP.GE.AND P0, PT, R76, UR4, PT ;  /* 0x000000044c007c0c */ /* 0x002fe2000bf06270 */
[----:B------:R-:W1:Y:S02]  /*9be30*/  LDCU UR4, c[0x0][0x39c] ;  /* 0x00007380ff0477ac */ /* 0x000e640008000800 */
[----:B------:R1:W-:Y:S01]  /*9be40*/  @P6 STG.E.U8 desc[UR18][R70.64], R79 ;  /* 0x0000004f46006986 */ /* 0x0003e2000c101112 */
[----:B------:R-:W-:Y:S02]  /*9be50*/  ISETP.LT.AND P3, PT, R5, UR8, !P3 ;  /* 0x0000000805007c0c */ /* 0x000fe4000df61270 */
[----:B------:R-:W-:Y:S02]  /*9be60*/  ISETP.LT.AND P4, PT, R8, UR12, !P5 ;  /* 0x0000000c08007c0c */ /* 0x000fe4000ef81270 */
[----:B0-----:R-:W-:Y:S01]  /*9be70*/  PRMT R77, R79, 0x9910, RZ ;  /* 0x000099104f4d7816 */ /* 0x001fe200000000ff */
[----:B------:R-:W-:Y:S01]  /*9be80*/  VIADD R76, R0, 0x5c ;  /* 0x0000005c004c7836 */ /* 0x000fe20000000000 */
[C---:B------:R-:W-:Y:S01]  /*9be90*/  IADD3 R72, P6, PT, R74.reuse, R69, RZ ;  /* 0x000000454a487210 */ /* 0x040fe20007fde0ff */
[----:B------:R-:W-:Y:S01]  /*9bea0*/  VIADD R74, R74, UR26 ;  /* 0x0000001a4a4a7c36 */ /* 0x000fe20008000000 */
[----:B------:R-:W0:Y:S03]  /*9beb0*/  LDCU UR8, c[0x0][0x398] ;  /* 0x00007300ff0877ac */ /* 0x000e260008000800 */
[----:B------:R-:W-:Y:S01]  /*9bec0*/  IMAD.X R73, R75, 0x1, R68, P6 ;  /* 0x000000014b497824 */ /* 0x000fe200030e0644 */
[----:B------:R-:W-:Y:S01]  /*9bed0*/  SHF.R.S32.HI R75, RZ, 0x1f, R74 ;  /* 0x0000001fff4b7819 */ /* 0x000fe2000001144a */
[----:B------:R-:W0:Y:S01]  /*9bee0*/  LDCU UR12, c[0x0][0x398] ;  /* 0x00007300ff0c77ac */ /* 0x000e220008000800 */
[----:B-1----:R-:W-:-:S02]  /*9bef0*/  IADD3 R70, P6, PT, R74, R3, RZ ;  /* 0x000000034a467210 */ /* 0x002fc40007fde0ff */
[----:B------:R-:W-:-:S03]  /*9bf00*/  SHF.R.S32.HI R77, RZ, 0x8, R77 ;  /* 0x00000008ff4d7819 */ /* 0x000fc6000001144d */
[----:B------:R-:W-:Y:S01]  /*9bf10*/  IMAD.X R71, R75, 0x1, R2, P6 ;  /* 0x000000014b477824 */ /* 0x000fe200030e0602 */
[----:B------:R-:W-:Y:S04]  /*9bf20*/  @P3 STG.E.U8 desc[UR18][R72.64], R78 ;  /* 0x0000004e48003986 */ /* 0x000fe8000c101112 */
[----:B------:R1:W-:Y:S01]  /*9bf30*/  @P4 STG.E.U8 desc[UR18][R70.64], R77 ;  /* 0x0000004d46004986 */ /* 0x0003e2000c101112 */
[----:B------:R-:W-:Y:S01]  /*9bf40*/  ISETP.GE.AND P3, PT, R76, UR4, PT ;  /* 0x000000044c007c0c */ /* 0x000fe2000bf66270 */
[----:B------:R-:W0:Y:S01]  /*9bf50*/  LDCU UR4, c[0x0][0x39c] ;  /* 0x00007380ff0477ac */ /* 0x000e220008000800 */
[----:B----4-:R-:W-:Y:S02]  /*9bf60*/  ISETP.LT.AND P5, PT, R5, UR10, !P5 ;  /* 0x0000000a05007c0c */ /* 0x010fe4000efa1270 */
[----:B-1----:R-:W-:-:S02]  /*9bf70*/  F2FP.SATFINITE.E4M3.F32.PACK_AB_MERGE_C R77, R6, R9, RZ ;  /* 0x00000009064d723e */ /* 0x002fc400048070ff */
[----:B------:R-:W-:Y:S01]  /*9bf80*/  IADD3 R70, P6, PT, R74, R69, RZ ;  /* 0x000000454a467210 */ /* 0x000fe20007fde0ff */
[----:B------:R-:W4:Y:S01]  /*9bf90*/  LDL.LU R9, [R1+0x570] ;  /* 0x0005700001097983 */ /* 0x000f220000300800 */
[----:B------:R-:W-:Y:S01]  /*9bfa0*/  PRMT R73, R78, 0x9910, RZ ;  /* 0x000099104e497816 */ /* 0x000fe200000000ff */
[----:B------:R-:W-:Y:S01]  /*9bfb0*/  VIADD R76, R0, 0x5d ;  /* 0x0000005d004c7836 */ /* 0x000fe20000000000 */
[----:B------:R-:W-:Y:S01]  /*9bfc0*/  ISETP.LT.AND P4, PT, R8, UR7, !P1 ;  /* 0x0000000708007c0c */ /* 0x000fe2000cf81270 */
[----:B------:R-:W4:Y:S01]  /*9bfd0*/  LDL.LU R6, [R1+0x574] ;  /* 0x0005740001067983 */ /* 0x000f220000300800 */
[----:B------:R-:W-:Y:S01]  /*9bfe0*/  VIADD R74, R74, UR26 ;  /* 0x0000001a4a4a7c36 */ /* 0x000fe20008000000 */
[----:B------:R-:W-:Y:S01]  /*9bff0*/  SHF.R.S32.HI R73, RZ, 0x8, R73 ;  /* 0x00000008ff497819 */ /* 0x000fe20000011449 */
[----:B------:R-:W-:Y:S01]  /*9c000*/  IMAD.X R71, R75, 0x1, R68, P6 ;  /* 0x000000014b477824 */ /* 0x000fe200030e0644 */
[----:B------:R-:W1:Y:S02]  /*9c010*/  LDCU UR10, c[0x0][0x398] ;  /* 0x00007300ff0a77ac */ /* 0x000e640008000800 */
[----:B------:R-:W-:-:S02]  /*9c020*/  SHF.R.S32.HI R75, RZ, 0x1f, R74 ;  /* 0x0000001fff4b7819 */ /* 0x000fc4000001144a */
[----:B------:R-:W-:Y:S01]  /*9c030*/  IADD3 R72, P6, PT, R74, R3, RZ ;  /* 0x000000034a487210 */ /* 0x000fe20007fde0ff */
[----:B------:R0:W-:Y:S01]  /*9c040*/  @P5 STG.E.U8 desc[UR18][R70.64], R73 ;  /* 0x0000004946005986 */ /* 0x0001e2000c101112 */
[----:B------:R-:W1:Y:S03]  /*9c050*/  LDCU UR7, c[0x0][0x398] ;  /* 0x00007300ff0777ac */ /* 0x000e660008000800 */
[----:B0-----:R-:W-:Y:S01]  /*9c060*/  IMAD.X R73, R75, 0x1, R2, P6 ;  /* 0x000000014b497824 */ /* 0x001fe200030e0602 */
[----:B------:R-:W-:Y:S01]  /*9c070*/  ISETP.GE.AND P6, PT, R76, UR4, PT ;  /* 0x000000044c007c0c */ /* 0x000fe2000bfc6270 */
[----:B------:R-:W0:Y:S01]  /*9c080*/  LDCU UR4, c[0x0][0x39c] ;  /* 0x00007380ff0477ac */ /* 0x000e220008000800 */
[----:B--2---:R-:W-:Y:S02]  /*9c090*/  F2FP.SATFINITE.E4M3.F32.PACK_AB_MERGE_C R76, R4, R7, RZ ;  /* 0x00000007044c723e */ /* 0x004fe400048070ff */
[----:B------:R-:W2:Y:S04]  /*9c0a0*/  LDL.LU R7, [R1+0x170] ;  /* 0x0001700001077983 */ /* 0x000ea80000300800 */
[----:B------:R-:W2:Y:S01]  /*9c0b0*/  LDL.LU R4, [R1+0x174] ;  /* 0x0001740001047983 */ /* 0x000ea20000300800 */
[----:B---3--:R-:W-:Y:S01]  /*9c0c0*/  ISETP.LT.AND P1, PT, R5, UR14, !P1 ;  /* 0x0000000e05007c0c */ /* 0x008fe2000cf21270 */
[----:B------:R-:W3:Y:S01]  /*9c0d0*/  LDCU UR14, c[0x0][0x398] ;  /* 0x00007300ff0e77ac */ /* 0x000ee20008000800 */
[----:B------:R-:W-:Y:S01]  /*9c0e0*/  IADD3 R70, P5, PT, R74, R69, RZ ;  /* 0x000000454a467210 */ /* 0x000fe20007fbe0ff */
[----:B------:R0:W-:Y:S04]  /*9c0f0*/  @P4 STG.E.U8 desc[UR18][R72.64], R77 ;  /* 0x0000004d48004986 */ /* 0x0001e8000c101112 */
[----:B------:R-:W-:-:S02]  /*9c100*/  IMAD.X R71, R75, 0x1, R68, P5 ;  /* 0x000000014b477824 */ /* 0x000fc400028e0644 */
[----:B------:R-:W-:Y:S01]  /*9c110*/  VIADD R74, R74, UR26 ;  /* 0x0000001a4a4a7c36 */ /* 0x000fe20008000000 */
[----:B------:R-:W-:Y:S01]  /*9c120*/  ISETP.LT.AND P4, PT, R8, UR8, !P0 ;  /* 0x0000000808007c0c */ /* 0x000fe2000c781270 */
[----:B------:R-:W-:Y:S01]  /*9c130*/  VIADD R75, R0, 0x5e ;  /* 0x0000005e004b7836 */ /* 0x000fe20000000000 */
[----:B------:R-:W2:Y:S01]  /*9c140*/  LDCU UR8, c[0x0][0x398] ;  /* 0x00007300ff0877ac */ /* 0x000ea20008000800 */
[----:B------:R3:W-:Y:S01]  /*9c150*/  @P1 STG.E.U8 desc[UR18][R70.64], R76 ;  /* 0x0000004c46001986 */ /* 0x0007e2000c101112 */
[----:B-1----:R-:W-:Y:S02]  /*9c160*/  ISETP.LT.AND P1, PT, R5, UR10, !P0 ;  /* 0x0000000a05007c0c */ /* 0x002fe4000c721270 */
[----:B0-----:R-:W-:Y:S01]  /*9c170*/  IADD3 R72, P0, PT, R74, R3, RZ ;  /* 0x000000034a487210 */ /* 0x001fe20007f1e0ff */
[----:B------:R-:W0:Y:S01]  /*9c180*/  LDCU UR10, c[0x0][0x398] ;  /* 0x00007300ff0a77ac */ /* 0x000e220008000800 */
[----:B---3--:R-:W-:Y:S02]  /*9c190*/  PRMT R70, R77, 0x9910, RZ ;  /* 0x000099104d467816 */ /* 0x008fe400000000ff */
[----:B------:R-:W-:-:S02]  /*9c1a0*/  PRMT R77, R76, 0x9910, RZ ;  /* 0x000099104c4d7816 */ /* 0x000fc400000000ff */
[----:B------:R-:W-:Y:S01]  /*9c1b0*/  SHF.R.S32.HI R71, RZ, 0x1f, R74 ;  /* 0x0000001fff477819 */ /* 0x000fe2000001144a */
[----:B------:R-:W-:-:S04]  /*9c1c0*/  IMAD.MOV.U32 R76, RZ, RZ, R70 ;  /* 0x000000ffff4c7224 */ /* 0x000fc800078e0046 */
[----:B------:R-:W-:Y:S01]  /*9c1d0*/  IMAD.X R73, R71, 0x1, R2, P0 ;  /* 0x0000000147497824 */ /* 0x000fe200000e0602 */
[----:B------:R-:W-:-:S05]  /*9c1e0*/  SHF.R.S32.HI R76, RZ, 0x8, R76 ;  /* 0x00000008ff4c7819 */ /* 0x000fca000001144c */
[----:B------:R4:W-:Y:S01]  /*9c1f0*/  @P4 STG.E.U8 desc[UR18][R72.64], R76 ;  /* 0x0000004c48004986 */ /* 0x0009e2000c101112 */
[----:B------:R-:W-:Y:S01]  /*9c200*/  ISETP.GE.AND P0, PT, R75, UR4, PT ;  /* 0x000000044b007c0c */ /* 0x000fe2000bf06270 */
[----:B------:R-:W1:Y:S01]  /*9c210*/  LDCU UR4, c[0x0][0x39c] ;  /* 0x00007380ff0477ac */ /* 0x000e620008000800 */
[----:B------:R-:W-:Y:S02]  /*9c220*/  SHF.R.S32.HI R75, RZ, 0x8, R77 ;  /* 0x00000008ff4b7819 */ /* 0x000fe4000001144d */
[----:B----4-:R-:W-:Y:S02]  /*9c230*/  F2FP.SATFINITE.E4M3.F32.PACK_AB_MERGE_C R76, R6, R9, RZ ;  /* 0x00000009064c723e */ /* 0x010fe400048070ff */
[----:B------:R-:W3:Y:S04]  /*9c240*/  LDL.LU R9, [R1+0x578] ;  /* 0x0005780001097983 */ /* 0x000ee80000300800 */
[----:B------:R-:W3:Y:S01]  /*9c250*/  LDL.LU R6, [R1+0x57c] ;  /* 0x00057c0001067983 */ /* 0x000ee20000300800 */
[----:B--2---:R-:W-:-:S03]  /*9c260*/  F2FP.SATFINITE.E4M3.F32.PACK_AB_MERGE_C R77, R4, R7, RZ ;  /* 0x00000007044d723e */ /* 0x004fc600048070ff */
[----:B------:R-:W2:Y:S04]  /*9c270*/  LDL.LU R7, [R1+0x178] ;  /* 0x0001780001077983 */ /* 0x000ea80000300800 */
[----:B------:R-:W2:Y:S01]  /*9c280*/  LDL.LU R4, [R1+0x17c] ;  /* 0x00017c0001047983 */ /* 0x000ea20000300800 */
[----:B---3--:R-:W-:-:S03]  /*9c290*/  F2FP.SATFINITE.E4M3.F32.PACK_AB_MERGE_C R83, R6, R9, RZ ;  /* 0x000000090653723e */ /* 0x008fc600048070ff */
[----:B------:R-:W3:Y:S04]  /*9c2a0*/  LDL.LU R9, [R1+0x580] ;  /* 0x0005800001097983 */ /* 0x000ee80000300800 */
[----:B------:R-:W3:Y:S01]  /*9c2b0*/  LDL.LU R6, [R1+0x584] ;  /* 0x0005840001067983 */ /* 0x000ee20000300800 */
[C---:B------:R-:W-:Y:S01]  /*9c2c0*/  IADD3 R70, P5, PT, R74.reuse, R69, RZ ;  /* 0x000000454a467210 */ /* 0x040fe20007fbe0ff */
[----:B------:R-:W-:-:S04]  /*9c2d0*/  VIADD R74, R74, UR26 ;  /* 0x0000001a4a4a7c36 */ /* 0x000fc80008000000 */
[----:B------:R-:W-:Y:S01]  /*9c2e0*/  IMAD.X R71, R71, 0x1, R68, P5 ;  /* 0x0000000147477824 */ /* 0x000fe200028e0644 */
[----:B------:R-:W-:Y:S01]  /*9c2f0*/  ISETP.LT.AND P4, PT, R8, UR7, !P3 ;  /* 0x0000000708007c0c */ /* 0x000fe2000df81270 */
[----:B------:R-:W4:Y:S01]  /*9c300*/  LDCU UR7, c[0x0][0x398] ;  /* 0x00007300ff0777ac */ /* 0x000f220008000800 */
[----:B------:R-:W-:Y:S02]  /*9c310*/  IADD3 R72, P5, PT, R74, R3, RZ ;  /* 0x000000034a487210 */ /* 0x000fe40007fbe0ff */
[----:B------:R0:W-:Y:S01]  /*9c320*/  @P1 STG.E.U8 desc[UR18][R70.64], R75 ;  /* 0x0000004b46001986 */ /* 0x0001e2000c101112 */
[----:B------:R-:W-:Y:S01]  /*9c330*/  ISETP.LT.AND P3, PT, R5, UR12, !P3 ;  /* 0x0000000c05007c0c */ /* 0x000fe2000df61270 */
[----:B------:R-:W1:Y:S01]  /*9c340*/  LDCU UR12, c[0x0][0x398] ;  /* 0x00007300ff0c77ac */ /* 0x000e620008000800 */
[----:B0-----:R-:W-:Y:S01]  /*9c350*/  VIADD R70, R0, 0xf6 ;  /* 0x000000f600467836 */ /* 0x001fe20000000000 */
[----:B------:R-:W-:Y:S02]  /*9c360*/  SHF.R.S32.HI R71, RZ, 0x1f, R74 ;  /* 0x0000001fff477819 */ /* 0x000fe4000001144a */
[----:B--2---:R-:W-:-:S02]  /*9c370*/  F2FP.SATFINITE.E4M3.F32.PACK_AB_MERGE_C R10, R4, R7, RZ ;  /* 0x00000007040a723e */ /* 0x004fc400048070ff */
[----:B------:R-:W2:Y:S04]  /*9c380*/  LDL.LU R7, [R1+0x180] ;  /* 0x0001800001077983 */ /* 0x000ea80000300800 */
[----:B------:R-:W2:Y:S01]  /*9c390*/  LDL.LU R4, [R1+0x184] ;  /* 0x0001840001047983 */ /* 0x000ea20000300800 */
[----:B------:R-:W-:Y:S01]  /*9c3a0*/  ISETP.GE.AND P1, PT, R70, UR5, PT ;  /* 0x0000000546007c0c */ /* 0x000fe2000bf26270 */
[C---:B------:R-:W-:Y:S01]  /*9c3b0*/  IMAD.X R73, R71.reuse, 0x1, R2, P5 ;  /* 0x0000000147497824 */ /* 0x040fe200028e0602 */
[C---:B------:R-:W-:Y:S01]  /*9c3c0*/  IADD3 R70, P5, PT, R74.reuse, R69, RZ ;  /* 0x000000454a467210 */ /* 0x040fe20007fbe0ff */
[----:B------:R-:W-:Y:S01]  /*9c3d0*/  VIADD R74, R74, UR26 ;  /* 0x0000001a4a4a7c36 */ /* 0x000fe20008000000 */
[----:B------:R-:W0:Y:S01]  /*9c3e0*/  LDCU UR5, c[0x0][0x39c] ;  /* 0x00007380ff0577ac */ /* 0x000e220008000800 */
[----:B------:R-:W-:Y:S01]  /*9c3f0*/  VIADD R75, R0, 0x5f ;  /* 0x0000005f004b7836 */ /* 0x000fe20000000000 */
[----:B------:R-:W2:Y:S01]  /*9c400*/  LDL.LU R16, [R1+0x588] ;  /* 0x0005880001107983 */ /* 0x000ea20000300800 */
[----:B------:R-:W-:-:S03]  /*9c410*/  IMAD.X R71, R71, 0x1, R68, P5 ;  /* 0x0000000147477824 */ /* 0x000fc600028e0644 */
[----:B------:R0:W-:Y:S01]  /*9c420*/  @P4 STG.E.U8 desc[UR18][R72.64], R76 ;  /* 0x0000004c48004986 */ /* 0x0001e2000c101112 */
[----:B------:R-:W-:Y:S01]  /*9c430*/  ISETP.LT.AND P4, PT, R8, UR8, !P6 ;  /* 0x0000000808007c0c */ /* 0x000fe2000f781270 */
[----:B------:R-:W1:Y:S02]  /*9c440*/  LDCU UR8, c[0x0][0x398] ;  /* 0x00007300ff0877ac */ /* 0x000e640008000800 */
[----:B------:R1:W-:Y:S01]  /*9c450*/  @P3 STG.E.U8 desc[UR18][R70.64], R77 ;  /* 0x0000004d46003986 */ /* 0x0003e2000c101112 */
[----:B----4-:R-:W-:Y:S01]  /*9c460*/  ISETP.LT.AND P6, PT, R5, UR7, !P6 ;  /* 0x0000000705007c0c */ /* 0x010fe2000f7c1270 */
[----:B------:R-:W4:Y:S02]  /*9c470*/  LDCU UR7, c[0x0][0x398] ;  /* 0x00007300ff0777ac */ /* 0x000f240008000800 */
[----:B------:R-:W2:Y:S01]  /*9c480*/  LDL.LU R17, [R1+0x58c] ;  /* 0x00058c0001117983 */ /* 0x000ea20000300800 */
[----:B0-----:R-:W-:-:S03]  /*9c490*/  IADD3 R72, P3, PT, R74, R3, RZ ;  /* 0x000000034a487210 */ /* 0x001fc60007f7e0ff */
[----:B------:R-:W2:Y:S01]  /*9c4a0*/  LDL.LU R14, [R1+0x188] ;  /* 0x00018800010e7983 */ /* 0x000ea20000300800 */
[----:B------:R-:W-:Y:S02]  /*9c4b0*/  PRMT R76, R76, 0x9910, RZ ;  /* 0x000099104c4c7816 */ /* 0x000fe400000000ff */
[----:B-1----:R-:W-:Y:S01]  /*9c4c0*/  SHF.R.S32.HI R71, RZ, 0x1f, R74 ;  /* 0x0000001fff477819 */ /* 0x002fe2000001144a */
[----:B------:R-:W2:Y:S01]  /*9c4d0*/  LDL.LU R15, [R1+0x18c] ;  /* 0x00018c00010f7983 */ /* 0x000ea20000300800 */
[----:B------:R-:W-:-:S03]  /*9c4e0*/  SHF.R.S32.HI R76, RZ, 0x8, R76 ;  /* 0x00000008ff4c7819 */ /* 0x000fc6000001144c */
[----:B------:R-:W-:Y:S01]  /*9c4f0*/  IMAD.X R73, R71, 0x1, R2, P3 ;  /* 0x0000000147497824 */ /* 0x000fe200018e0602 */
[C---:B------:R-:W-:Y:S02]  /*9c500*/  IADD3 R70, P3, PT, R74.reuse, R69, RZ ;  /* 0x000000454a467210 */ /* 0x040fe40007f7e0ff */
[----:B------:R-:W-:Y:S02]  /*9c510*/  PRMT R77, R77, 0x9910, RZ ;  /* 0x000099104d4d7816 */ /* 0x000fe400000000ff */
[----:B------:R0:W-:Y:S01]  /*9c520*/  @P4 STG.E.U8 desc[UR18][R72.64], R76 ;  /* 0x0000004c48004986 */ /* 0x0001e2000c101112 */
[----:B------:R-:W-:Y:S02]  /*9c530*/  IMAD.X R71, R71, 0x1, R68, P3 ;  /* 0x0000000147477824 */ /* 0x000fe400018e0644 */
[----:B------:R-:W-:Y:S01]  /*9c540*/  VIADD R74, R74, UR26 ;  /* 0x0000001a4a4a7c36 */ /* 0x000fe20008000000 */
[----:B------:R-:W-:Y:S01]  /*9c550*/  ISETP.LT.AND P3, PT, R8, UR10, !P0 ;  /* 0x0000000a08007c0c */ /* 0x000fe2000c761270 */
[----:B------:R-:W1:Y:S01]  /*9c560*/  LDCU UR10, c[0x0][0x398] ;  /* 0x00007300ff0a77ac */ /* 0x000e620008000800 */
[----:B0-----:R-:W-:-:S05]  /*9c570*/  SHF.R.S32.HI R72, RZ, 0x8, R77 ;  /* 0x00000008ff487819 */ /* 0x001fca000001144d */
[----:B------:R0:W-:Y:S01]  /*9c580*/  @P6 STG.E.U8 desc[UR18][R70.64], R72 ;  /* 0x0000004846006986 */ /* 0x0001e2000c101112 */
[----:B------:R-:W-:Y:S01]  /*9c590*/  ISETP.LT.AND P0, PT, R5, UR8, !P0 ;  /* 0x0000000805007c0c */ /* 0x000fe2000c701270 */
[----:B------:R-:W1:Y:S01]  /*9c5a0*/  LDCU UR8, c[0x0][0x398] ;  /* 0x00007300ff0877ac */ /* 0x000e620008000800 */
[----:B------:R-:W-:Y:S01]  /*9c5b0*/  ISETP.GE.AND P5, PT, R75, UR4, PT ;  /* 0x000000044b007c0c */ /* 0x000fe2000bfa6270 */
[----:B------:R-:W1:Y:S01]  /*9c5c0*/  LDCU UR4, c[0x0][0x39c] ;  /* 0x00007380ff0477ac */ /* 0x000e620008000800 */
[----:B0-----:R-:W-:Y:S02]  /*9c5d0*/  SHF.R.S32.HI R71, RZ, 0x1f, R74 ;  /* 0x0000001fff477819 */ /* 0x001fe4000001144a */
[----:B------:R-:W-:-:S05]  /*9c5e0*/  IADD3 R72, P6, PT, R74, R3, RZ ;  /* 0x000000034a487210 */ /* 0x000fca0007fde0ff */
[C---:B------:R-:W-:Y:S01]  /*9c5f0*/  IMAD.X R73, R71.reuse, 0x1, R2, P6 ;  /* 0x0000000147497824 */ /* 0x040fe200030e0602 */
[C---:B------:R-:W-:Y:S01]  /*9c600*/  IADD3 R70, P6, PT, R74.reuse, R69, RZ ;  /* 0x000000454a467210 */ /* 0x040fe20007fde0ff */
[----:B------:R-:W-:Y:S02]  /*9c610*/  VIADD R74, R74, UR26 ;  /* 0x0000001a4a4a7c36 */ /* 0x000fe40008000000 */
[----:B------:R-:W-:Y:S02]  /*9c620*/  VIADD R75, R0, 0x60 ;  /* 0x00000060004b7836 */ /* 0x000fe40000000000 */
[----:B------:R-:W-:Y:S01]  /*9c630*/  IMAD.X R71, R71, 0x1, R68, P6 ;  /* 0x0000000147477824 */ /* 0x000fe200030e0644 */
[----:B------:R-:W-:Y:S02]  /*9c640*/  @P3 STG.E.U8 desc[UR18][R72.64], R83 ;  /* 0x0000005348003986 */ /* 0x000fe4000c101112 */
[----:B------:R-:W-:Y:S02]  /*9c650*/  ISETP.GE.AND P4, PT, R75, UR5, PT ;  /* 0x000000054b007c0c */ /* 0x000fe4000bf86270 */
[----:B------:R0:W-:Y:S01]  /*9c660*/  @P0 STG.E.U8 desc[UR18][R70.64], R10 ;  /* 0x0000000a46000986 */ /* 0x0001e2000c101112 */
[----:B------:R-:W-:Y:S01]  /*9c670*/  IADD3 R76, P0, PT, R74, R3, RZ ;  /* 0x000000034a4c7210 */ /* 0x000fe20007f1e0ff */
[----:B------:R-:W-:Y:S01]  /*9c680*/  VIADD R75, R0, 0x61 ;  /* 0x00000061004b7836 */ /* 0x000fe20000000000 */
[----:B------:R-:W1:Y:S01]  /*9c690*/  LDCU UR5, c[0x0][0x39c] ;  /* 0x00007380ff0577ac */ /* 0x000e620008000800 */
[----:B0-----:R-:W-:Y:S01]  /*9c6a0*/  SHF.R.S32.HI R71, RZ, 0x1f, R74 ;  /* 0x0000001fff477819 */ /* 0x001fe2000001144a */
[C---:B------:R-:W-:Y:S01]  /*9c6b0*/  VIADD R70, R74.reuse, UR26 ;  /* 0x0000001a4a467c36 */ /* 0x040fe20008000000 */
[----:B------:R-:W-:-:S03]  /*9c6c0*/  IADD3 R74, P3, PT, R74, R69, RZ ;  /* 0x000000454a4a7210 */ /* 0x000fc60007f7e0ff */
[----:B------:R-:W-:Y:S01]  /*9c6d0*/  IMAD.X R77, R71, 0x1, R2, P0 ;  /* 0x00000001474d7824 */ /* 0x000fe200000e0602 */
[----:B------:R-:W-:Y:S01]  /*9c6e0*/  SHF.R.S32.HI R79, RZ, 0x1f, R70 ;  /* 0x0000001fff4f7819 */ /* 0x000fe20000011446 */
[C---:B------:R-:W-:Y:S01]  /*9c6f0*/  VIADD R90, R70.reuse, UR26 ;  /* 0x0000001a465a7c36 */ /* 0x040fe20008000000 */
[C---:B------:R-:W-:Y:S02]  /*9c700*/  IADD3 R72, P0, PT, R70.reuse, R3, RZ ;  /* 0x0000000346487210 */ /* 0x040fe40007f1e0ff */
[----:B-1----:R-:W-:Y:S01]  /*9c710*/  ISETP.GE.AND P6, PT, R75, UR4, PT ;  /* 0x000000044b007c0c */ /* 0x002fe2000bfc6270 */
[----:B------:R-:W-:Y:S01]  /*9c720*/  IMAD.X R75, R71, 0x1, R68, P3 ;  /* 0x00000001474b7824 */ /* 0x000fe200018e0644 */
[----:B------:R-:W-:Y:S01]  /*9c730*/  IADD3 R70, P3, PT, R70, R69, RZ ;  /* 0x0000004546467210 */ /* 0x000fe20007f7e0ff */
[C---:B------:R-:W-:Y:S01]  /*9c740*/  IMAD.X R73, R79.reuse, 0x1, R2, P0 ;  /* 0x000000014f497824 */ /* 0x040fe200000e0602 */
[----:B------:R-:W-:Y:S01]  /*9c750*/  SHF.R.S32.HI R80, RZ, 0x1f, R90 ;  /* 0x0000001fff507819 */ /* 0x000fe2000001145a */
[C---:B------:R-:W-:Y:S01]  /*9c760*/  VIADD R86, R90.reuse, UR26 ;  /* 0x0000001a5a567c36 */ /* 0x040fe20008000000 */
[C---:B------:R-:W-:Y:S01]  /*9c770*/  IADD3 R78, P0, PT, R90.reuse, R3, RZ ;  /* 0x000000035a4e7210 */ /* 0x040fe20007f1e0ff */
[----:B------:R-:W-:Y:S01]  /*9c780*/  IMAD.X R71, R79, 0x1, R68, P3 ;  /* 0x000000014f477824 */ /* 0x000fe200018e0644 */
[----:B------:R-:W-:Y:S01]  /*9c790*/  IADD3 R90, P3, PT, R90, R69, RZ ;  /* 0x000000455a5a7210 */ /* 0x000fe20007f7e0ff */
[----:B------:R-:W-:Y:S01]  /*9c7a0*/  VIADD R82, R86, UR26 ;  /* 0x0000001a56527c36 */ /* 0x000fe20008000000 */
[----:B------:R-:W-:Y:S01]  /*9c7b0*/  SHF.R.S32.HI R81, RZ, 0x1f, R86 ;  /* 0x0000001fff517819 */ /* 0x000fe20000011456 */
[----:B------:R-:W-:Y:S01]  /*9c7c0*/  IMAD.X R79, R80, 0x1, R2, P0 ;  /* 0x00000001504f7824 */ /* 0x000fe200000e0602 */
[----:B------:R-:W-:Y:S01]  /*9c7d0*/  IADD3 R88, P0, PT, R86, R3, RZ ;  /* 0x0000000356587210 */ /* 0x000fe20007f1e0ff */
[----:B------:R-:W-:Y:S01]  /*9c7e0*/  IMAD.X R91, R80, 0x1, R68, P3 ;  /* 0x00000001505b7824 */ /* 0x000fe200018e0644 */
[----:B------:R-:W-:Y:S01]  /*9c7f0*/  IADD3 R86, P3, PT, R86, R69, RZ ;  /* 0x0000004556567210 */ /* 0x000fe20007f7e0ff */
[----:B------:R-:W0:Y:S01]  /*9c800*/  LDCU UR4, c[0x0][0x39c] ;  /* 0x00007380ff0477ac */ /* 0x000e220008000800 */
[----:B------:R-:W-:Y:S01]  /*9c810*/  SHF.R.S32.HI R80, RZ, 0x1f, R82 ;  /* 0x0000001fff507819 */ /* 0x000fe20000011452 */
[C---:B------:R-:W-:Y:S01]  /*9c820*/  IMAD.X R89, R81.reuse, 0x1, R2, P0 ;  /* 0x0000000151597824 */ /* 0x040fe200000e0602 */
[----:B------:R-:W-:Y:S01]  /*9c830*/  IADD3 R84, P0, PT, R82, R3, RZ ;  /* 0x0000000352547210 */ /* 0x000fe20007f1e0ff */
[----:B------:R-:W-:-:S02]  /*9c840*/  IMAD.X R87, R81, 0x1, R68, P3 ;  /* 0x0000000151577824 */ /* 0x000fc400018e0644 */
[C---:B------:R-:W-:Y:S01]  /*9c850*/  VIADD R92, R82.reuse, UR26 ;  /* 0x0000001a525c7c36 */ /* 0x040fe20008000000 */
[----:B------:R-:W-:Y:S01]  /*9c860*/  IADD3 R82, P3, PT, R82, R69, RZ ;  /* 0x0000004552527210 */ /* 0x000fe20007f7e0ff */
[----:B------:R-:W-:Y:S01]  /*9c870*/  IMAD.X R85, R80, 0x1, R2, P0 ;  /* 0x0000000150557824 */ /* 0x000fe200000e0602 */
[----:B------:R-:W-:Y:S02]  /*9c880*/  PRMT R81, R83, 0x9910, RZ ;  /* 0x0000991053517816 */ /* 0x000fe400000000ff */
[----:B----4-:R-:W-:Y:S01]  /*9c890*/  ISETP.LT.AND P0, PT, R8, UR7, !P5 ;  /* 0x0000000708007c0c */ /* 0x010fe2000ef01270 */
[----:B------:R-:W-:Y:S01]  /*9c8a0*/  IMAD.X R83, R80, 0x1, R68, P3 ;  /* 0x0000000150537824 */ /* 0x000fe200018e0644 */
[----:B------:R-:W-:Y:S01]  /*9c8b0*/  SHF.R.S32.HI R93, RZ, 0x1f, R92 ;  /* 0x0000001fff5d7819 */ /* 0x000fe2000001145c */
[----:B------:R-:W-:Y:S01]  /*9c8c0*/  IMAD.MOV.U32 R11, RZ, RZ, R81 ;  /* 0x000000ffff0b7224 */ /* 0x000fe200078e0051 */
[----:B------:R-:W-:Y:S01]  /*9c8d0*/  IADD3 R80, P3, PT, R92, R3, RZ ;  /* 0x000000035c507210 */ /* 0x000fe20007f7e0ff */
[----:B------:R-:W1:Y:S01]  /*9c8e0*/  LDCU UR7, c[0x0][0x39c] ;  /* 0x00007380ff0777ac */ /* 0x000e620008000800 */
[----:B------:R-:W-:-:S02]  /*9c8f0*/  PRMT R10, R10, 0x9910, RZ ;  /* 0x000099100a0a7816 */ /* 0x000fc400000000ff */
[----:B------:R-:W-:Y:S01]  /*9c900*/  SHF.R.S32.HI R11, RZ, 0x8, R11 ;  /* 0x00000008ff0b7819 */ /* 0x000fe2000001140b */
[----:B------:R-:W-:Y:S01]  /*9c910*/  IMAD.X R81, R93, 0x1, R2, P3 ;  /* 0x000000015d517824 */ /* 0x000fe200018e0602 */
[----:B------:R-:W-:Y:S01]  /*9c920*/  ISETP.GE.AND P3, PT, R12, UR5, PT ;  /* 0x000000050c007c0c */ /* 0x000fe2000bf66270 */
[----:B------:R-:W4:Y:S01]  /*9c930*/  LDCU UR5, c[0x0][0x39c] ;  /* 0x00007380ff0577ac */ /* 0x000f220008000800 */
[----:B------:R-:W4:Y:S04]  /*9c940*/  LDL.LU R12, [R1+0x590] ;  /* 0x00059000010c7983 */ /* 0x000f280000300800 */
[----:B------:R-:W4:Y:S04]  /*9c950*/  LDL.LU R13, [R1+0x594] ;  /* 0x00059400010d7983 */ /* 0x000f280000300800 */
[----:B------:R0:W-:Y:S02]  /*9c960*/  @P0 STG.E.U8 desc[UR18][R76.64], R11 ;  /* 0x0000000b4c000986 */ /* 0x0001e4000c101112 */
[----:B0-----:R-:W-:Y:S01]  /*9c970*/  IMAD.MOV.U32 R76, RZ, RZ, R10 ;  /* 0x000000ffff4c7224 */ /* 0x001fe200078e000a */
[----:B---3--:R-:W-:Y:S01]  /*9c980*/  F2FP.SATFINITE.E4M3.F32.PACK_AB_MERGE_C R77, R6, R9, RZ ;  /* 0x00000009064d723e */ /* 0x008fe200048070ff */
[----:B------:R-:W3:Y:S04]  /*9c990*/  LDL.LU R10, [R1+0x598] ;  /* 0x00059800010a7983 */ /* 0x000ee80000300800 */
[----:B------:R-:W3:Y:S04]  /*9c9a0*/  LDL.LU R11, [R1+0x59c] ;  /* 0x00059c00010b7983 */ /* 0x000ee80000300800 */
[----:B------:R-:W3:Y:S04]  /*9c9b0*/  LDL.LU R9, [R1+0x190] ;  /* 0x0001900001097983 */ /* 0x000ee80000300800 */
[----:B------:R-:W3:Y:S01]  /*9c9c0*/  LDL.LU R6, [R1+0x194] ;  /* 0x0001940001067983 */ /* 0x000ee20000300800 */
[----:B------:R-:W-:Y:S01]  /*9c9d0*/  ISETP.LT.AND P5, PT, R5, UR8, !P5 ;  /* 0x0000000805007c0c */ /* 0x000fe2000efa1270 */
[----:B------:R-:W0:Y:S01]  /*9c9e0*/  LDCU UR8, c[0x0][0x398] ;  /* 0x00007300ff0877ac */ /* 0x000e220008000800 */
[----:B------:R-:W-:-:S02]  /*9c9f0*/  ISETP.LT.AND P0, PT, R8, UR10, !P4 ;  /* 0x0000000a08007c0c */ /* 0x000fc4000e701270 */
[----:B------:R-:W-:Y:S01]  /*9ca00*/  ISETP.LT.AND P4, PT, R5, UR12, !P4 ;  /* 0x0000000c05007c0c */ /* 0x000fe2000e781270 */
[----:B------:R-:W0:Y:S01]  /*9ca10*/  LDCU UR10, c[0x0][0x398] ;  /* 0x00007300ff0a77ac */ /* 0x000e220008000800 */
[----:B------:R-:W-:Y:S01]  /*9ca20*/  SHF.R.S32.HI R76, RZ, 0x8, R76 ;  /* 0x00000008ff4c7819 */ /* 0x000fe2000001144c */
[----:B------:R-:W0:Y:S06]  /*9ca30*/  LDCU UR12, c[0x0][0x398] ;  /* 0x00007300ff0c77ac */ /* 0x000e2c0008000800 */
[----:B------:R0:W-:Y:S04]  /*9ca40*/  @P5 STG.E.U8 desc[UR18][R74.64], R76 ;  /* 0x0000004c4a005986 */ /* 0x0001e8000c101112 */
[----:B------:R1:W-:Y:S01]  /*9ca50*/  @P0 STG.E.U8 desc[UR18][R72.64], R77 ;  /* 0x0000004d48000986 */ /* 0x0003e2000c101112 */
[----:B0-----:R-:W-:-:S02]  /*9ca60*/  PRMT R75, R77, 0x9910, RZ ;  /* 0x000099104d4b7816 */ /* 0x001fc400000000ff */
[----:B--2---:R-:W-:Y:S02]  /*9ca70*/  F2FP.SATFINITE.E4M3.F32.PACK_AB_MERGE_C R4, R4, R7, RZ ;  /* 0x000000070404723e */ /* 0x004fe400048070ff */
[----:B------:R-:W2:Y:S02]  /*9ca80*/  LDL.LU R7, [R1+0x198] ;  /* 0x0001980001077983 */ /* 0x000ea40000300800 */
[----:B-1----:R-:W-:Y:S02]  /*9ca90*/  PRMT R77, R4, 0x9910, RZ ;  /* 0x00009910044d7816 */ /* 0x002fe400000000ff */
[----:B------:R0:W-:Y:S04]  /*9caa0*/  @P4 STG.E.U8 desc[UR18][R70.64], R4 ;  /* 0x0000000446004986 */ /* 0x0001e8000c101112 */
[----:B0-----:R-:W2:Y:S01]  /*9cab0*/  LDL.LU R4, [R1+0x19c] ;  /* 0x00019c0001047983 */ /* 0x001ea20000300800 */
[----:B------:R-:W-:Y:S01]  /*9cac0*/  ISETP.LT.AND P5, PT, R8, UR14, !P6 ;  /* 0x0000000e08007c0c */ /* 0x000fe2000f7a1270 */
[----:B------:R-:W-:Y:S01]  /*9cad0*/  IMAD.MOV.U32 R72, RZ, RZ, R75 ;  /* 0x000000ffff487224 */ /* 0x000fe200078e004b */
[----:B------:R-:W0:Y:S01]  /*9cae0*/  LDCU UR14, c[0x0][0x398] ;  /* 0x00007300ff0e77ac */ /* 0x000e220008000800 */
[----:B------:R-:W-:-:S03]  /*9caf0*/  VIADD R74, R0, 0x63 ;  /* 0x00000063004a7836 */ /* 0x000fc60000000000 */
[----:B------:R-:W-:Y:S02]  /*9cb00*/  SHF.R.S32.HI R70, RZ, 0x8, R72 ;  /* 0x00000008ff467819 */ /* 0x000fe40000011448 */
[----:B------:R-:W-:Y:S01]  /*9cb10*/  ISETP.GE.AND P0, PT, R74, UR4, PT ;  /* 0x000000044a007c0c */ /* 0x000fe2000bf06270 */
[C---:B------:R-:W-:Y:S01]  /*9cb20*/  VIADD R74, R92.reuse, UR26 ;  /* 0x0000001a5c4a7c36 */ /* 0x040fe20008000000 */
[----:B------:R-:W-:Y:S01]  /*9cb30*/  IADD3 R72, P4, PT, R92, R69, RZ ;  /* 0x000000455c487210 */ /* 0x000fe20007f9e0ff */
[----:B------:R-:W-:Y:S01]  /*9cb40*/  VIADD R76, R0, 0x64 ;  /* 0x00000064004c7836 */ /* 0x000fe20000000000 */
[----:B------:R-:W-:Y:S01]  /*9cb50*/  ISETP.LT.AND P6, PT, R5, UR8, !P6 ;  /* 0x0000000805007c0c */ /* 0x000fe2000f7c1270 */
[----:B------:R1:W-:Y:S01]  /*9cb60*/  @P5 STG.E.U8 desc[UR18][R78.64], R70 ;  /* 0x000000464e005986 */ /* 0x0003e2000c101112 */
[----:B------:R-:W-:Y:S01]  /*9cb70*/  SHF.R.S32.HI R75, RZ, 0x1f, R74 ;  /* 0x0000001fff4b7819 */ /* 0x000fe2000001144a */
[----:B------:R-:W-:Y:S01]  /*9cb80*/  IMAD.X R73, R93, 0x1, R68, P4 ;  /* 0x000000015d497824 */ /* 0x000fe200020e0644 */
[----:B------:R-:W0:Y:S01]  /*9cb90*/  LDCU UR4, c[0x0][0x39c] ;  /* 0x00007380ff0477ac */ /* 0x000e220008000800 */
[----:B------:R-:W-:-:S02]  /*9cba0*/  ISETP.LT.AND P5, PT, R8, UR10, !P3 ;  /* 0x0000000a08007c0c */ /* 0x000fc4000dfa1270 */
[----:B------:R-:W-:Y:S01]  /*9cbb0*/  SHF.R.S32.HI R77, RZ, 0x8, R77 ;  /* 0x00000008ff4d7819 */ /* 0x000fe2000001144d */
[----:B------:R-:W0:Y:S01]  /*9cbc0*/  LDCU UR8, c[0x0][0x398] ;  /* 0x00007300ff0877ac */ /* 0x000e220008000800 */
[----:B-1----:R-:W-:Y:S01]  /*9cbd0*/  IADD3 R70, P4, PT, R74, R3, RZ ;  /* 0x000000034a467210 */ /* 0x002fe20007f9e0ff */
[----:B------:R-:W1:Y:S01]  /*9cbe0*/  LDCU UR10, c[0x0][0x398] ;  /* 0x00007300ff0a77ac */ /* 0x000e620008000800 */
[----:B------:R-:W-:-:S03]  /*9cbf0*/  ISETP.LT.AND P3, PT, R5, UR12, !P3 ;  /* 0x0000000c05007c0c */ /* 0x000fc6000df61270 */
[----:B------:R-:W-:Y:S01]  /*9cc00*/  IMAD.X R71, R75, 0x1, R2, P4 ;  /* 0x000000014b477824 */ /* 0x000fe200020e0602 */
[----:B----4-:R-:W-:Y:S01]  /*9cc10*/  ISETP.GE.AND P4, PT, R76, UR5, PT ;  /* 0x000000054c007c0c */ /* 0x010fe2000bf86270 */
[----:B------:R-:W4:Y:S01]  /*9cc20*/  LDCU UR5, c[0x0][0x398] ;  /* 0x00007300ff0577ac */ /* 0x000f220008000800 */
[----:B------:R-:W-:Y:S01]  /*9cc30*/  VIADD R76, R0, 0x65 ;  /* 0x00000065004c7836 */ /* 0x000fe20000000000 */
[----:B------:R-:W-:Y:S01]  /*9cc40*/  F2FP.SATFINITE.E4M3.F32.PACK_AB_MERGE_C R78, R17, R16, RZ ;  /* 0x00000010114e723e */ /* 0x000fe200048070ff */
[----:B------:R1:W-:Y:S01]  /*9cc50*/  @P6 STG.E.U8 desc[UR18][R90.64], R77 ;  /* 0x0000004d5a006986 */ /* 0x0003e2000c101112 */
[----:B------:R-:W4:Y:S02]  /*9cc60*/  LDCU UR12, c[0x0][0x398] ;  /* 0x00007300ff0c77ac */ /* 0x000f240008000800 */
[----:B------:R-:W-:Y:S01]  /*9cc70*/  ISETP.GE.AND P6, PT, R76, UR7, PT ;  /* 0x000000074c007c0c */ /* 0x000fe2000bfc6270 */
[----:B------:R1:W-:Y:S01]  /*9cc80*/  @P5 STG.E.U8 desc[UR18][R88.64], R78 ;  /* 0x0000004e58005986 */ /* 0x0003e2000c101112 */
[----:B------:R-:W-:Y:S01]  /*9cc90*/  VIADD R76, R0, 0x66 ;  /* 0x00000066004c7836 */ /* 0x000fe20000000000 */
[----:B0-----:R-:W-:Y:S01]  /*9cca0*/  ISETP.LT.AND P5, PT, R8, UR14, !P0 ;  /* 0x0000000e08007c0c */ /* 0x001fe2000c7a1270 */
[----:B------:R-:W0:Y:S01]  /*9ccb0*/  LDCU UR14, c[0x0][0x398] ;  /* 0x00007300ff0e77ac */ /* 0x000e220008000800 */
[----:B------:R-:W0:Y:S01]  /*9ccc0*/  LDCU UR7, c[0x0][0x39c] ;  /* 0x00007380ff0777ac */ /* 0x000e220008000800 */
[----:B-1----:R-:W-:-:S02]  /*9ccd0*/  F2FP.SATFINITE.E4M3.F32.PACK_AB_MERGE_C R77, R15, R14, RZ ;  /* 0x0000000e0f4d723e */ /* 0x002fc400048070ff */
[----:B------:R-:W-:-:S03]  /*9cce0*/  PRMT R78, R78, 0x9910, RZ ;  /* 0x000099104e4e7816 */ /* 0x000fc600000000ff */
[----:B------:R1:W-:Y:S01]  /*9ccf0*/  @P3 STG.E.U8 desc[UR18][R86.64], R77 ;  /* 0x0000004d56003986 */ /* 0x0003e2000c101112 */
[----:B------:R-:W-:Y:S01]  /*9cd00*/  ISETP.GE.AND P3, PT, R76, UR4, PT ;  /* 0x000000044c007c0c */ /* 0x000fe2000bf66270 */
[----:B------:R-:W0:Y:S01]  /*9cd10*/  LDCU UR4, c[0x0][0x39c] ;  /* 0x00007380ff0477ac */ /* 0x000e220008000800 */
[----:B------:R-:W-:Y:S01]  /*9cd20*/  IMAD.MOV.U32 R76, RZ, RZ, R78 ;  /* 0x000000ffff4c7224 */ /* 0x000fe200078e004e */
[----:B----4-:R-:W-:Y:S01]  /*9cd30*/  ISETP.LT.AND P0, PT, R5, UR5, !P0 ;  /* 0x0000000505007c0c */ /* 0x010fe2000c701270 */
[----:B------:R-:W4:Y:S03]  /*9cd40*/  LDCU UR5, c[0x0][0x39c] ;  /* 0x00007380ff0577ac */ /* 0x000f260008000800 */
[----:B------:R-:W-:Y:S02]  /*9cd50*/  SHF.R.S32.HI R76, RZ, 0x8, R76 ;  /* 0x00000008ff4c7819 */ /* 0x000fe4000001144c */
[----:B-1----:R-:W-:-:S03]  /*9cd60*/  PRMT R77, R77, 0x9910, RZ ;  /* 0x000099104d4d7816 */ /* 0x002fc600000000ff */
[----:B------:R1:W-:Y:S01]  /*9cd70*/  @P5 STG.E.U8 desc[UR18][R84.64], R76 ;  /* 0x0000004c54005986 */ /* 0x0003e2000c101112 */
[----:B------:R-:W-:Y:S01]  /*9cd80*/  ISETP.LT.AND P5, PT, R8, UR8, !P4 ;  /* 0x0000000808007c0c */ /* 0x000fe2000e7a1270 */
[----:B------:R-:W0:Y:S01]  /*9cd90*/  LDCU UR8, c[0x0][0x398] ;  /* 0x00007300ff0877ac */ /* 0x000e220008000800 */
[----:B------:R-:W-:Y:S01]  /*9cda0*/  ISETP.LT.AND P4, PT, R5, UR10, !P4 ;  /* 0x0000000a05007c0c */ /* 0x000fe2000e781270 */
[----:B------:R-:W2:Y:S01]  /*9cdb0*/  LDCU UR10, c[0x0][0x398] ;  /* 0x00007300ff0a77ac */ /* 0x000ea20008000800 */
[----:B-1----:R-:W-:-:S05]  /*9cdc0*/  SHF.R.S32.HI R76, RZ, 0x8, R77 ;  /* 0x00000008ff4c7819 */ /* 0x002fca000001144d */
[----:B------:R1:W-:Y:S01]  /*9cdd0*/  @P0 STG.E.U8 desc[UR18][R82.64], R76 ;  /* 0x0000004c52000986 */ /* 0x0003e2000c101112 */
[----:B------:R-:W-:Y:S01]  /*9cde0*/  ISETP.LT.AND P0, PT, R8, UR12, !P6 ;  /* 0x0000000c08007c0c */ /* 0x000fe2000f701270 */
[----:B------:R-:W1:Y:S01]  /*9cdf0*/  LDCU UR12, c[0x0][0x398] ;  /* 0x00007300ff0c77ac */ /* 0x000e620008000800 */
[----:B0-----:R-:W-:Y:S01]  /*9ce00*/  ISETP.LT.AND P6, PT, R5, UR8, !P6 ;  /* 0x0000000805007c0c */ /* 0x001fe2000f7c1270 */
[----:B------:R-:W0:Y:S01]  /*9ce10*/  LDCU UR8, c[0x0][0x398] ;  /* 0x00007300ff0877ac */ /* 0x000e220008000800 */
[----:B------:R-:W-:-:S04]  /*9ce20*/  F2FP.SATFINITE.E4M3.F32.PACK_AB_MERGE_C R78, R13, R12, RZ ;  /* 0x0000000c0d4e723e */ /* 0x000fc800048070ff */
[----:B-1----:R-:W-:Y:S01]  /*9ce30*/  PRMT R76, R78, 0x9910, RZ ;  /* 0x000099104e4c7816 */ /* 0x002fe200000000ff */
[----:B------:R-:W-:Y:S03]  /*9ce40*/  @P5 STG.E.U8 desc[UR18][R80.64], R78 ;  /* 0x0000004e50005986 */ /* 0x000fe6000c101112 */
[----:B------:R-:W-:Y:S02]  /*9ce50*/  SHF.R.S32.HI R76, RZ, 0x8, R76 ;  /* 0x00000008ff4c7819 */ /* 0x000fe4000001144c */
[----:B---3--:R-:W-:-:S05]  /*9ce60*/  F2FP.SATFINITE.E4M3.F32.PACK_AB_MERGE_C R77, R6, R9, RZ ;  /* 0x00000009064d723e */ /* 0x008fca00048070ff */
[----:B------:R-:W-:Y:S04]  /*9ce70*/  @P4 STG.E.U8 desc[UR18][R72.64], R77 ;  /* 0x0000004d48004986 */ /* 0x000fe8000c101112 */
[----:B------:R1:W-:Y:S01]  /*9ce80*/  @P0 STG.E.U8 desc[UR18][R70.64], R76 ;  /* 0x0000004c46000986 */ /* 0x0003e2000c101112 */
[C---:B------:R-:W-:Y:S01]  /*9ce90*/  IADD3 R88, P0, PT, R74.reuse, R69, RZ ;  /* 0x000000454a587210 */ /* 0x040fe20007f1e0ff */
[----:B-1----:R-:W-:-:S04]  /*9cea0*/  VIADD R70, R74, UR26 ;  /* 0x0000001a4a467c36 */ /* 0x002fc80008000000 */
[C---:B------:R-:W-:Y:S01]  /*9ceb0*/  VIADD R71, R70.reuse, UR26 ;  /* 0x0000001a46477c36 */ /* 0x040fe20008000000 */
[----:B------:R-:W-:Y:S02]  /*9cec0*/  SHF.R.S32.HI R72, RZ, 0x1f, R70 ;  /* 0x0000001fff487819 */ /* 0x000fe40000011446 */
[C---:B------:R-:W-:Y:S01]  /*9ced0*/  IADD3 R64, P4, PT, R70.reuse, R3, RZ ;  /* 0x0000000346407210 */ /* 0x040fe20007f9e0ff */
[----:B------:R-:W-:Y:S01]  /*9cee0*/  IMAD.X R89, R75, 0x1, R68, P0 ;  /* 0x000000014b597824 */ /* 0x000fe200000e0644 */
[----:B------:R-:W-:Y:S01]  /*9cef0*/  IADD3 R90, P0, PT, R70, R69, RZ ;  /* 0x00000045465a7210 */ /* 0x000fe20007f1e0ff */
[C---:B------:R-:W-:Y:S01]  /*9cf00*/  VIADD R70, R71.reuse, UR26 ;  /* 0x0000001a47467c36 */ /* 0x040fe20008000000 */
[----:B------:R-:W-:Y:S01]  /*9cf10*/  SHF.R.S32.HI R73, RZ, 0x1f, R71 ;  /* 0x0000001fff497819 */ /* 0x000fe20000011447 */
[C---:B------:R-:W-:Y:S01]  /*9cf20*/  IMAD.X R65, R72.reuse, 0x1, R2, P4 ;  /* 0x0000000148417824 */ /* 0x040fe200020e0602 */
[C---:B------:R-:W-:Y:S01]  /*9cf30*/  IADD3 R58, P4, PT, R71.reuse, R3, RZ ;  /* 0x00000003473a7210 */ /* 0x040fe20007f9e0ff */
[----:B------:R-:W-:Y:S01]  /*9cf40*/  IMAD.X R91, R72, 0x1, R68, P0 ;  /* 0x00000001485b7824 */ /* 0x000fe200000e0644 */
[----:B------:R-:W-:-:S02]  /*9cf50*/  IADD3 R66, P0, PT, R71, R69, RZ ;  /* 0x0000004547427210 */ /* 0x000fc40007f1e0ff */
[----:B------:R-:W-:Y:S01]  /*9cf60*/  SHF.R.S32.HI R72, RZ, 0x1f, R70 ;  /* 0x0000001fff487819 */ /* 0x000fe20000011446 */
[C---:B------:R-:W-:Y:S01]  /*9cf70*/  IMAD.X R59, R73.reuse, 0x1, R2, P4 ;  /* 0x00000001493b7824 */ /* 0x040fe200020e0602 */
[C---:B------:R-:W-:Y:S01]  /*9cf80*/  IADD3 R6, P4, PT, R70.reuse, R3, RZ ;  /* 0x0000000346067210 */ /* 0x040fe20007f9e0ff */
[----:B------:R-:W-:Y:S02]  /*9cf90*/  IMAD.X R67, R73, 0x1, R68, P0 ;  /* 0x0000000149437824 */ /* 0x000fe400000e0644 */
[----:B------:R-:W-:-:S05]  /*9cfa0*/  VIADD R71, R70, UR26 ;  /* 0x0000001a46477c36 */ /* 0x000fca0008000000 */
[----:B------:R-:W-:Y:S02]  /*9cfb0*/  SHF.R.S32.HI R73, RZ, 0x1f, R71 ;  /* 0x0000001fff497819 */ /* 0x000fe40000011447 */
[----:B--2---:R-:W-:Y:S01]  /*9cfc0*/  F2FP.SATFINITE.E4M3.F32.PACK_AB_MERGE_C R93, R4, R7, RZ ;  /* 0x00000007045d723e */ /* 0x004fe200048070ff */
[----:B------:R-:W-:Y:S01]  /*9cfd0*/  IMAD.X R7, R72, 0x1, R2, P4 ;  /* 0x0000000148077824 */ /* 0x000fe200020e0602 */
[----:B------:R-:W-:Y:S01]  /*9cfe0*/  IADD3 R4, P0, PT, R70, R69, RZ ;  /* 0x0000004546047210 */ /* 0x000fe20007f1e0ff */
[----:B------:R-:W-:-:S03]  /*9cff0*/  VIADD R70, R71, UR26 ;  /* 0x0000001a47467c36 */ /* 0x000fc60008000000 */
[----:B------:R1:W-:Y:S01]  /*9d000*/  STL.64 [R1+0xca8], R6 ;  /* 0x000ca80601007387 */ /* 0x0003e20000100a00 */
[----:B------:R-:W-:Y:S01]  /*9d010*/  IMAD.X R5, R72, 0x1, R68, P0 ;  /* 0x0000000148057824 */ /* 0x000fe200000e0644 */
[----:B------:R-:W-:-:S04]  /*9d020*/  SHF.R.S32.HI R72, RZ, 0x1f, R70 ;  /* 0x0000001fff487819 */ /* 0x000fc80000011446 */
[----:B------:R2:W-:Y:S01]  /*9d030*/  STL.64 [R1+0xca0], R4 ;  /* 0x000ca00401007387 */ /* 0x0005e20000100a00 */
[----:B-1----:R-:W-:-:S05]  /*9d040*/  IADD3 R6, P4, PT, R71, R3, RZ ;  /* 0x0000000347067210 */ /* 0x002fca0007f9e0ff */
[----:B------:R-:W-:Y:S01]  /*9d050*/  IMAD.X R7, R73, 0x1, R2, P4 ;  /* 0x0000000149077824 */ /* 0x000fe200020e0602 */
[----:B--2---:R-:W-:Y:S01]  /*9d060*/  IADD3 R4, P0, PT, R71, R69, RZ ;  /* 0x0000004547047210 */ /* 0x004fe20007f1e0ff */
[C---:B------:R-:W-:Y:S01]  /*9d070*/  VIADD R71, R70.reuse, UR26 ;  /* 0x0000001a46477c36 */ /* 0x040fe20008000000 */
[----:B------:R-:W-:Y:S02]  /*9d080*/  IADD3 R84, P4, PT, R70, R3, RZ ;  /* 0x0000000346547210 */ /* 0x000fe40007f9e0ff */
[----:B------:R1:W-:Y:S01]  /*9d090*/  STL.64 [R1+0xc98], R6 ;  /* 0x000c980601007387 */ /* 0x0003e20000100a00 */
[----:B------:R-:W-:Y:S01]  /*9d0a0*/  IMAD.X R5, R73, 0x1, R68, P0 ;  /* 0x0000000149057824 */ /* 0x000fe200000e0644 */
[----:B------:R-:W-:Y:S01]  /*9d0b0*/  SHF.R.S32.HI R73, RZ, 0x1f, R71 ;  /* 0x0000001fff497819 */ /* 0x000fe20000011447 */
[----:B------:R-:W-:Y:S01]  /*9d0c0*/  IMAD.X R85, R72, 0x1, R2, P4 ;  /* 0x0000000148557824 */ /* 0x000fe200020e0602 */
[----:B------:R-:W-:Y:S01]  /*9d0d0*/  IADD3 R82, P0, PT, R70, R69, RZ ;  /* 0x0000004546527210 */ /* 0x000fe20007f1e0ff */
[C---:B------:R-:W-:Y:S01]  /*9d0e0*/  VIADD R70, R71.reuse, UR26 ;  /* 0x0000001a47467c36 */ /* 0x040fe20008000000 */
[----:B------:R2:W-:Y:S01]  /*9d0f0*/  STL.64 [R1+0xc90], R4 ;  /* 0x000c900401007387 */ /* 0x0005e20000100a00 */
[----:B-1----:R-:W-:-:S02]  /*9d100*/  IADD3 R6, P4, PT, R71, R3, RZ ;  /* 0x0000000347067210 */ /* 0x002fc40007f9e0ff */
[----:B------:R-:W-:-:S03]  /*9d110*/  IMAD.X R83, R72, 0x1, R68, P0 ;  /* 0x0000000148537824 */ /* 0x000fc600000e0644 */
[----:B------:R-:W-:Y:S01]  /*9d120*/  IMAD.X R7, R73, 0x1, R2, P4 ;  /* 0x0000000149077824 */ /* 0x000fe200020e0602 */
[----:B--2---:R-:W-:Y:S02]  /*9d130*/  IADD3 R4, P0, PT, R71, R69, RZ ;  /* 0x0000004547047210 */ /* 0x004fe40007f1e0ff */
[----:B------:R-:W-:Y:S02]  /*9d140*/  SHF.R.S32.HI R72, RZ, 0x1f, R70 ;  /* 0x0000001fff487819 */ /* 0x000fe40000011446 */
[----:B------:R1:W-:Y:S01]  /*9d150*/  STL.64 [R1+0xc88], R6 ;  /* 0x000c880601007387 */ /* 0x0003e20000100a00 */
[----:B------:R-:W-:Y:S02]  /*9d160*/  IMAD.X R5, R73, 0x1, R68, P0 ;  /* 0x0000000149057824 */ /* 0x000fe400000e0644 */
[----:B------:R-:W-:-:S03]  /*9d170*/  VIADD R71, R70, UR26 ;  /* 0x0000001a46477c36 */ /* 0x000fc60008000000 */
[----:B------:R2:W-:Y:S01]  /*9d180*/  STL.64 [R1+0xc80], R4 ;  /* 0x000c800401007387 */ /* 0x0005e20000100a00 */
[----:B-1----:R-:W-:-:S05]  /*9d190*/  IADD3 R6, P4, PT, R70, R3, RZ ;  /* 0x0000000346067210 */ /* 0x002fca0007f9e0ff */
[----:B------:R-:W-:Y:S01]  /*9d1a0*/  IMAD.X R7, R72, 0x1, R2, P4 ;  /* 0x0000000148077824 */ /* 0x000fe200020e0602 */
[----:B--2---:R-:W-:Y:S01]  /*9d1b0*/  IADD3 R4, P0, PT, R70, R69, RZ ;  /* 0x0000004546047210 */ /* 0x004fe20007f1e0ff */
[----:B------:R-:W-:Y:S01]  /*9d1c0*/  VIADD R70, R71, UR26 ;  /* 0x0000001a47467c36 */ /* 0x000fe20008000000 */
[----:B------:R-:W-:Y:S02]  /*9d1d0*/  SHF.R.S32.HI R73, RZ, 0x1f, R71 ;  /* 0x0000001fff497819 */ /* 0x000fe40000011447 */
[----:B------:R1:W-:Y:S01]  /*9d1e0*/  STL.64 [R1+0xc78], R6 ;  /* 0x000c780601007387 */ /* 0x0003e20000100a00 */
[----:B------:R-:W-:Y:S01]  /*9d1f0*/  IMAD.X R5, R72, 0x1, R68, P0 ;  /* 0x0000000148057824 */ /* 0x000fe200000e0644 */
[----:B------:R-:W-:-:S04]  /*9d200*/  SHF.R.S32.HI R72, RZ, 0x1f, R70 ;  /* 0x0000001fff487819 */ /* 0x000fc80000011446 */
[----:B------:R2:W-:Y:S01]  /*9d210*/  STL.64 [R1+0xc70], R4 ;  /* 0x000c700401007387 */ /* 0x0005e20000100a00 */
[----:B-1----:R-:W-:-:S05]  /*9d220*/  IADD3 R6, P4, PT, R71, R3, RZ ;  /* 0x0000000347067210 */ /* 0x002fca0007f9e0ff */
[--C-:B------:R-:W-:Y:S01]  /*9d230*/  IMAD.X R7, R73, 0x1, R2.reuse, P4 ;  /* 0x0000000149077824 */ /* 0x100fe200020e0602 */
[C---:B------:R-:W-:Y:S02]  /*9d240*/  IADD3 R80, P4, PT, R70.reuse, R3, RZ ;  /* 0x0000000346507210 */ /* 0x040fe40007f9e0ff */
[----:B--2---:R-:W-:Y:S01]  /*9d250*/  IADD3 R4, P0, PT, R71, R69, RZ ;  /* 0x0000004547047210 */ /* 0x004fe20007f1e0ff */
[----:B------:R-:W-:Y:S02]  /*9d260*/  VIADD R71, R70, UR26 ;  /* 0x0000001a46477c36 */ /* 0x000fe40008000000 */
[----:B------:R-:W-:Y:S02]  /*9d270*/  IMAD.X R81, R72, 0x1, R2, P4 ;  /* 0x0000000148517824 */ /* 0x000fe400020e0602 */
[----:B------:R-:W-:Y:S01]  /*9d280*/  IMAD.X R5, R73, 0x1, R68, P0 ;  /* 0x0000000149057824 */ /* 0x000fe200000e0644 */
[----:B------:R-:W-:Y:S01]  /*9d290*/  STL.64 [R1+0xc68], R6 ;  /* 0x000c680601007387 */ /* 0x000fe20000100a00 */
[----:B------:R-:W-:-:S03]  /*9d2a0*/  SHF.R.S32.HI R73, RZ, 0x1f, R71 ;  /* 0x0000001fff497819 */ /* 0x000fc60000011447 */
[----:B------:R-:W-:Y:S04]  /*9d2b0*/  STL.64 [R1+0x2830], R80 ;  /* 0x0028305001007387 */ /* 0x000fe80000100a00 */
[----:B------:R1:W-:Y:S01]  /*9d2c0*/  STL.64 [R1+0xc60], R4 ;  /* 0x000c600401007387 */ /* 0x0003e20000100a00 */
[----:B------:R-:W-:Y:S01]  /*9d2d0*/  IADD3 R78, P0, PT, R70, R69, RZ ;  /* 0x00000045464e7210 */ /* 0x000fe20007f1e0ff */
[C---:B------:R-:W-:Y:S01]  /*9d2e0*/  VIADD R70, R71.reuse, UR26 ;  /* 0x0000001a47467c36 */ /* 0x040fe20008000000 */
[----:B-1----:R-:W-:-:S03]  /*9d2f0*/  IADD3 R4, P4, PT, R71, R3, RZ ;  /* 0x0000000347047210 */ /* 0x002fc60007f9e0ff */
[----:B------:R-:W-:Y:S02]  /*9d300*/  IMAD.X R79, R72, 0x1, R68, P0 ;  /* 0x00000001484f7824 */ /* 0x000fe400000e0644 */
[----:B------:R-:W-:Y:S01]  /*9d310*/  IMAD.X R5, R73, 0x1, R2, P4 ;  /* 0x0000000149057824 */ /* 0x000fe200020e0602 */
[----:B------:R-:W-:Y:S02]  /*9d320*/  IADD3 R6, P0, PT, R71, R69, RZ ;  /* 0x0000004547067210 */ /* 0x000fe40007f1e0ff */
[----:B------:R-:W-:Y:S02]  /*9d330*/  SHF.R.S32.HI R72, RZ, 0x1f, R70 ;  /* 0x0000001fff487819 */ /* 0x000fe40000011446 */
[----:B------:R1:W-:Y:S01]  /*9d340*/  STL.64 [R1+0xc58], R4 ;  /* 0x000c580401007387 */ /* 0x0003e20000100a00 */
[----:B------:R-:W-:Y:S02]  /*9d350*/  IMAD.X R7, R73, 0x1, R68, P0 ;  /* 0x0000000149077824 */ /* 0x000fe400000e0644 */
[C---:B------:R-:W-:Y:S01]  /*9d360*/  VIADD R71, R70.reuse, UR26 ;  /* 0x0000001a46477c36 */ /* 0x040fe20008000000 */
[----:B-1----:R-:W-:-:S02]  /*9d370*/  IADD3 R4, P4, PT, R70, R3, RZ ;  /* 0x0000000346047210 */ /* 0x002fc40007f9e0ff */
[----:B------:R1:W-:Y:S03]  /*9d380*/  STL.64 [R1+0xc50], R6 ;  /* 0x000c500601007387 */ /* 0x0003e60000100a00 */
[----:B------:R-:W-:Y:S01]  /*9d390*/  IMAD.X R5, R72, 0x1, R2, P4 ;  /* 0x0000000148057824 */ /* 0x000fe200020e0602 */
[----:B------:R-:W-:-:S04]  /*9d3a0*/  SHF.R.S32.HI R73, RZ, 0x1f, R71 ;  /* 0x0000001fff497819 */ /* 0x000fc80000011447 */
[----:B------:R2:W-:Y:S01]  /*9d3b0*/  STL.64 [R1+0xc48], R4 ;  /* 0x000c480401007387 */ /* 0x0005e20000100a00 */
[----:B-1----:R-:W-:Y:S01]  /*9d3c0*/  IADD3 R6, P0, PT, R70, R69, RZ ;  /* 0x0000004546067210 */ /* 0x002fe20007f1e0ff */
[----:B------:R-:W-:-:S04]  /*9d3d0*/  VIADD R70, R71, UR26 ;  /* 0x0000001a47467c36 */ /* 0x000fc80008000000 */
[----:B------:R-:W-:Y:S01]  /*9d3e0*/  IMAD.X R7, R72, 0x1, R68, P0 ;  /* 0x0000000148077824 */ /* 0x000fe200000e0644 */
[----:B--2---:R-:W-:-:S04]  /*9d3f0*/  IADD3 R4, P4, PT, R71, R3, RZ ;  /* 0x0000000347047210 */ /* 0x004fc80007f9e0ff */
[----:B------:R-:W-:Y:S01]  /*9d400*/  STL.64 [R1+0xc40], R6 ;  /* 0x000c400601007387 */ /* 0x000fe20000100a00 */
[----:B------:R-:W-:Y:S01]  /*9d410*/  IMAD.X R5, R73, 0x1, R2, P4 ;  /* 0x0000000149057824 */ /* 0x000fe200020e0602 */
[-C--:B------:R-:W-:Y:S01]  /*9d420*/  IADD3 R76, P0, PT, R71, R69.reuse, RZ ;  /* 0x00000045474c7210 */ /* 0x080fe20007f1e0ff */
[C---:B------:R-:W-:Y:S01]  /*9d430*/  VIADD R71, R70.reuse, UR26 ;  /* 0x0000001a46477c36 */ /* 0x040fe20008000000 */
[----:B------:R-:W-:Y:S02]  /*9d440*/  SHF.R.S32.HI R72, RZ, 0x1f, R70 ;  /* 0x0000001fff487819 */ /* 0x000fe40000011446 */
[----:B------:R1:W-:Y:S01]  /*9d450*/  STL.64 [R1+0xc38], R4 ;  /* 0x000c380401007387 */ /* 0x0003e20000100a00 */
[----:B------:R-:W-:Y:S01]  /*9d460*/  PRMT R87, R77, 0x9910, RZ ;  /* 0x000099104d577816 */ /* 0x000fe200000000ff */
[----:B------:R-:W-:Y:S01]  /*9d470*/  IMAD.X R77, R73, 0x1, R68, P0 ;  /* 0x00000001494d7824 */ /* 0x000fe200000e0644 */
[----:B------:R-:W-:Y:S02]  /*9d480*/  IADD3 R74, P0, PT, R70, R69, RZ ;  /* 0x00000045464a7210 */ /* 0x000fe40007f1e0ff */
[----:B------:R-:W-:-:S02]  /*9d490*/  SHF.R.S32.HI R73, RZ, 0x1f, R71 ;  /* 0x0000001fff497819 */ /* 0x000fc40000011447 */
[----:B-1----:R-:W-:-:S05]  /*9d4a0*/  IADD3 R4, P4, PT, R70, R3, RZ ;  /* 0x0000000346047210 */ /* 0x002fca0007f9e0ff */
[C---:B------:R-:W-:Y:S01]  /*9d4b0*/  IMAD.X R5, R72.reuse, 0x1, R2, P4 ;  /* 0x0000000148057824 */ /* 0x040fe200020e0602 */
[----:B------:R-:W-:Y:S01]  /*9d4c0*/  IADD3 R6, P4, PT, R71, R3, RZ ;  /* 0x0000000347067210 */ /* 0x000fe20007f9e0ff */
[----:B------:R-:W-:-:S03]  /*9d4d0*/  IMAD.X R75, R72, 0x1, R68, P0 ;  /* 0x00000001484b7824 */ /* 0x000fc600000e0644 */
[----:B------:R1:W-:Y:S01]  /*9d4e0*/  STL.64 [R1+0xc20], R4 ;  /* 0x000c200401007387 */ /* 0x0003e20000100a00 */
[----:B------:R-:W-:Y:S02]  /*9d4f0*/  IMAD.X R7, R73, 0x1, R2, P4 ;  /* 0x0000000149077824 */ /* 0x000fe400020e0602 */
[----:B------:R-:W-:-:S03]  /*9d500*/  VIADD R70, R71, UR26 ;  /* 0x0000001a47467c36 */ /* 0x000fc60008000000 */
[----:B------:R2:W-:Y:S01]  /*9d510*/  STL.64 [R1+0xc18], R6 ;  /* 0x000c180601007387 */ /* 0x0005e20000100a00 */
[----:B-1----:R-:W-:Y:S02]  /*9d520*/  IADD3 R4, P0, PT, R71, R69, RZ ;  /* 0x0000004547047210 */ /* 0x002fe40007f1e0ff */
[----:B------:R-:W-:-:S03]  /*9d530*/  SHF.R.S32.HI R72, RZ, 0x1f, R70 ;  /* 0x0000001fff487819 */ /* 0x000fc60000011446 */
[----:B------:R-:W-:Y:S01]  /*9d540*/  IMAD.X R5, R73, 0x1, R68, P0 ;  /* 0x0000000149057824 */ /* 0x000fe200000e0644 */
[C---:B--2---:R-:W-:Y:S01]  /*9d550*/  IADD3 R6, P4, PT, R70.reuse, R3, RZ ;  /* 0x0000000346067210 */ /* 0x044fe20007f9e0ff */
[----:B------:R-:W-:-:S03]  /*9d560*/  VIADD R71, R70, UR26 ;  /* 0x0000001a46477c36 */ /* 0x000fc60008000000 */
[----:B------:R1:W-:Y:S01]  /*9d570*/  STL.64 [R1+0xc30], R4 ;  /* 0x000c300401007387 */ /* 0x0003e20000100a00 */
[----:B------:R-:W-:Y:S01]  /*9d580*/  IMAD.X R7, R72, 0x1, R2, P4 ;  /* 0x0000000148077824 */ /* 0x000fe200020e0602 */
[----:B------:R-:W-:-:S04]  /*9d590*/  SHF.R.S32.HI R73, RZ, 0x1f, R71 ;  /* 0x0000001fff497819 */ /* 0x000fc80000011447 */
[----:B------:R2:W-:Y:S01]  /*9d5a0*/  STL.64 [R1+0xc28], R6 ;  /* 0x000c280601007387 */ /* 0x0005e20000100a00 */
[----:B-1----:R-:W-:-:S05]  /*9d5b0*/  IADD3 R4, P0, PT, R70, R69, RZ ;  /* 0x0000004546047210 */ /* 0x002fca0007f1e0ff */
        /* <DEDUP_REMOVED lines=597> */
[----:B------:R-:W-:Y:S02]  /*9fb10*/  SHF.R.S32.HI R72, RZ, 0x1f, R70 ;  /* 0x0000001fff487819 */ /* 0x000fe40000011446 */
[C---:B------:R-:W-:Y:S02]  /*9fb20*/  IADD3 R8, P4, PT, R70.reuse, R3, RZ ;  /* 0x0000000346087210 */ /* 0x040fe40007f9e0ff */
[----:B------:R2:W-:Y:S01]  /*9fb30*/  STL.64 [R1+0x570], R6 ;  /* 0x0005700601007387 */ /* 0x0005e20000100a00 */
[----:B-1----:R-:W-:Y:S01]  /*9fb40*/  IADD3 R4, P0, PT, R71, R69, RZ ;  /* 0x0000004547047210 */ /* 0x002fe20007f1e0ff */
[----:B------:R-:W-:-:S04]  /*9fb50*/  VIADD R71, R70, UR26 ;  /* 0x0000001a46477c36 */ /* 0x000fc80008000000 */
[----:B------:R-:W-:Y:S01]  /*9fb60*/  IMAD.X R5, R73, 0x1, R68, P0 ;  /* 0x0000000149057824 */ /* 0x000fe200000e0644 */
[----:B--2---:R-:W-:Y:S01]  /*9fb70*/  IADD3 R6, P0, PT, R70, R69, RZ ;  /* 0x0000004546067210 */ /* 0x004fe20007f1e0ff */
[C---:B------:R-:W-:Y:S01]  /*9fb80*/  IMAD.X R9, R72.reuse, 0x1, R2, P4 ;  /* 0x0000000148097824 */ /* 0x040fe200020e0602 */
[----:B------:R-:W-:Y:S02]  /*9fb90*/  SHF.R.S32.HI R73, RZ, 0x1f, R71 ;  /* 0x0000001fff497819 */ /* 0x000fe40000011447 */
[----:B------:R1:W-:Y:S01]  /*9fba0*/  STL.64 [R1+0x2808], R4 ;  /* 0x0028080401007387 */ /* 0x0003e20000100a00 */
[----:B------:R-:W-:Y:S02]  /*9fbb0*/  IMAD.X R7, R72, 0x1, R68, P0 ;  /* 0x0000000148077824 */ /* 0x000fe400000e0644 */
[C---:B------:R-:W-:Y:S01]  /*9fbc0*/  VIADD R70, R71.reuse, UR26 ;  /* 0x0000001a47467c36 */ /* 0x040fe20008000000 */
[----:B------:R2:W-:Y:S04]  /*9fbd0*/  STL.64 [R1+0x560], R8 ;  /* 0x0005600801007387 */ /* 0x0005e80000100a00 */
[----:B------:R3:W-:Y:S01]  /*9fbe0*/  STL.64 [R1+0x558], R6 ;  /* 0x0005580601007387 */ /* 0x0007e20000100a00 */
[----:B-1----:R-:W-:-:S02]  /*9fbf0*/  IADD3 R4, P4, PT, R71, R3, RZ ;  /* 0x0000000347047210 */ /* 0x002fc40007f9e0ff */
[----:B------:R-:W-:-:S03]  /*9fc00*/  SHF.R.S32.HI R72, RZ, 0x1f, R70 ;  /* 0x0000001fff487819 */ /* 0x000fc60000011446 */
[--C-:B------:R-:W-:Y:S01]  /*9fc10*/  IMAD.X R5, R73, 0x1, R2.reuse, P4 ;  /* 0x0000000149057824 */ /* 0x100fe200020e0602 */
[C---:B--2---:R-:W-:Y:S02]  /*9fc20*/  IADD3 R8, P4, PT, R70.reuse, R3, RZ ;  /* 0x0000000346087210 */ /* 0x044fe40007f9e0ff */
[----:B---3--:R-:W-:Y:S01]  /*9fc30*/  IADD3 R6, P0, PT, R71, R69, RZ ;  /* 0x0000004547067210 */ /* 0x008fe20007f1e0ff */
[----:B------:R-:W-:Y:S02]  /*9fc40*/  VIADD R71, R70, UR26 ;  /* 0x0000001a46477c36 */ /* 0x000fe40008000000 */
[----:B------:R-:W-:Y:S02]  /*9fc50*/  IMAD.X R9, R72, 0x1, R2, P4 ;  /* 0x0000000148097824 */ /* 0x000fe400020e0602 */
[----:B------:R-:W-:Y:S01]  /*9fc60*/  IMAD.X R7, R73, 0x1, R68, P0 ;  /* 0x0000000149077824 */ /* 0x000fe200000e0644 */
[----:B------:R1:W-:Y:S01]  /*9fc70*/  STL.64 [R1+0x550], R4 ;  /* 0x0005500401007387 */ /* 0x0003e20000100a00 */
[----:B------:R-:W-:-:S03]  /*9fc80*/  SHF.R.S32.HI R73, RZ, 0x1f, R71 ;  /* 0x0000001fff497819 */ /* 0x000fc60000011447 */
[----:B------:R-:W-:Y:S04]  /*9fc90*/  STL [R1+0x27f8], R7 ;  /* 0x0027f80701007387 */ /* 0x000fe80000100800 */
[----:B------:R-:W-:Y:S04]  /*9fca0*/  STL [R1+0x2818], R6 ;  /* 0x0028180601007387 */ /* 0x000fe80000100800 */
[----:B------:R2:W-:Y:S01]  /*9fcb0*/  STL.64 [R1+0x540], R8 ;  /* 0x0005400801007387 */ /* 0x0005e20000100a00 */
[----:B-1----:R-:W-:Y:S01]  /*9fcc0*/  IADD3 R4, P0, PT, R70, R69, RZ ;  /* 0x0000004546047210 */ /* 0x002fe20007f1e0ff */
[----:B------:R-:W-:-:S04]  /*9fcd0*/  VIADD R70, R71, UR26 ;  /* 0x0000001a47467c36 */ /* 0x000fc80008000000 */
[----:B------:R-:W-:Y:S01]  /*9fce0*/  IMAD.X R5, R72, 0x1, R68, P0 ;  /* 0x0000000148057824 */ /* 0x000fe200000e0644 */
[----:B--2---:R-:W-:-:S05]  /*9fcf0*/  IADD3 R8, P4, PT, R71, R3, RZ ;  /* 0x0000000347087210 */ /* 0x004fca0007f9e0ff */
[----:B------:R-:W-:Y:S01]  /*9fd00*/  IMAD.X R9, R73, 0x1, R2, P4 ;  /* 0x0000000149097824 */ /* 0x000fe200020e0602 */
[----:B------:R-:W-:Y:S02]  /*9fd10*/  IADD3 R6, P0, PT, R71, R69, RZ ;  /* 0x0000004547067210 */ /* 0x000fe40007f1e0ff */
[----:B------:R-:W-:Y:S02]  /*9fd20*/  SHF.R.S32.HI R72, RZ, 0x1f, R70 ;  /* 0x0000001fff487819 */ /* 0x000fe40000011446 */
[----:B------:R-:W-:Y:S04]  /*9fd30*/  STL.64 [R1+0x27e8], R8 ;  /* 0x0027e80801007387 */ /* 0x000fe80000100a00 */
[----:B------:R1:W-:Y:S01]  /*9fd40*/  STL.64 [R1+0x528], R4 ;  /* 0x0005280401007387 */ /* 0x0003e20000100a00 */
[----:B------:R-:W-:-:S02]  /*9fd50*/  IMAD.X R7, R73, 0x1, R68, P0 ;  /* 0x0000000149077824 */ /* 0x000fc400000e0644 */
[C---:B------:R-:W-:Y:S01]  /*9fd60*/  VIADD R71, R70.reuse, UR26 ;  /* 0x0000001a46477c36 */ /* 0x040fe20008000000 */
[----:B-1----:R-:W-:Y:S02]  /*9fd70*/  IADD3 R4, P4, PT, R70, R3, RZ ;  /* 0x0000000346047210 */ /* 0x002fe40007f9e0ff */
        /* <DEDUP_REMOVED lines=10> */
[----:B------:R-:W-:Y:S02]  /*9fe20*/  F2FP.SATFINITE.E4M3.F32.PACK_AB_MERGE_C R86, R11, R10, RZ ;  /* 0x0000000a0b56723e */ /* 0x000fe400048070ff */
[----:B------:R-:W-:Y:S02]  /*9fe30*/  IADD3 R10, P0, PT, R71, R69, RZ ;  /* 0x00000045470a7210 */ /* 0x000fe40007f1e0ff */
[----:B------:R1:W-:Y:S01]  /*9fe40*/  STL.64 [R1+0x2f8], R4 ;  /* 0x0002f80401007387 */ /* 0x0003e20000100a00 */
[----:B------:R-:W-:Y:S02]  /*9fe50*/  SHF.R.S32.HI R72, RZ, 0x1f, R70 ;  /* 0x0000001fff487819 */ /* 0x000fe40000011446 */
[----:B------:R-:W-:Y:S02]  /*9fe60*/  IMAD.X R11, R73, 0x1, R68, P0 ;  /* 0x00000001490b7824 */ /* 0x000fe400000e0644 */
[C---:B------:R-:W-:Y:S01]  /*9fe70*/  VIADD R71, R70.reuse, UR26 ;  /* 0x0000001a46477c36 */ /* 0x040fe20008000000 */
[----:B-1----:R-:W-:-:S02]  /*9fe80*/  IADD3 R4, P4, PT, R70, R3, RZ ;  /* 0x0000000346047210 */ /* 0x002fc40007f9e0ff */
[----:B------:R-:W-:Y:S03]  /*9fe90*/  STL.64 [R1+0x27d8], R10 ;  /* 0x0027d80a01007387 */ /* 0x000fe60000100a00 */
[----:B------:R-:W-:Y:S01]  /*9fea0*/  IMAD.X R5, R72, 0x1, R2, P4 ;  /* 0x0000000148057824 */ /* 0x000fe200020e0602 */
[----:B------:R-:W-:Y:S02]  /*9feb0*/  IADD3 R6, P0, PT, R70, R69, RZ ;  /* 0x0000004546067210 */ /* 0x000fe40007f1e0ff */
[----:B------:R-:W-:Y:S02]  /*9fec0*/  SHF.R.S32.HI R73, RZ, 0x1f, R71 ;  /* 0x0000001fff497819 */ /* 0x000fe40000011447 */
[----:B------:R1:W-:Y:S01]  /*9fed0*/  STL.64 [R1+0x2e8], R4 ;  /* 0x0002e80401007387 */ /* 0x0003e20000100a00 */
        /* <DEDUP_REMOVED lines=29> */
[-C--:B------:R-:W-:Y:S02]  /*a00b0*/  IADD3 R6, P0, PT, R70, R69.reuse, RZ ;  /* 0x0000004546067210 */ /* 0x080fe40007f1e0ff */
[----:B------:R-:W-:Y:S02]  /*a00c0*/  SHF.R.S32.HI R73, RZ, 0x1f, R71 ;  /* 0x0000001fff497819 */ /* 0x000fe40000011447 */
[----:B------:R1:W-:Y:S01]  /*a00d0*/  STL.64 [R1+0x2a0], R4 ;  /* 0x0002a00401007387 */ /* 0x0003e20000100a00 */
[----:B------:R-:W-:Y:S01]  /*a00e0*/  IMAD.X R7, R72, 0x1, R68, P0 ;  /* 0x0000000148077824 */ /* 0x000fe200000e0644 */
[C---:B------:R-:W-:Y:S01]  /*a00f0*/  IADD3 R16, P0, PT, R71.reuse, R69, RZ ;  /* 0x0000004547107210 */ /* 0x040fe20007f1e0ff */
[C---:B------:R-:W-:Y:S01]  /*a0100*/  VIADD R70, R71.reuse, UR26 ;  /* 0x0000001a47467c36 */ /* 0x040fe20008000000 */
[----:B-1----:R-:W-:-:S02]  /*a0110*/  IADD3 R4, P4, PT, R71, R3, RZ ;  /* 0x0000000347047210 */ /* 0x002fc40007f9e0ff */
[----:B------:R1:W-:Y:S03]  /*a0120*/  STL.64 [R1+0x280], R6 ;  /* 0x0002800601007387 */ /* 0x0003e60000100a00 */
[C---:B------:R-:W-:Y:S01]  /*a0130*/  IMAD.X R5, R73.reuse, 0x1, R2, P4 ;  /* 0x0000000149057824 */ /* 0x040fe200020e0602 */
[----:B------:R-:W-:Y:S01]  /*a0140*/  SHF.R.S32.HI R72, RZ, 0x1f, R70 ;  /* 0x0000001fff487819 */ /* 0x000fe20000011446 */
[----:B------:R-:W-:-:S03]  /*a0150*/  IMAD.X R17, R73, 0x1, R68, P0 ;  /* 0x0000000149117824 */ /* 0x000fc600000e0644 */
[----:B------:R2:W-:Y:S01]  /*a0160*/  STL.64 [R1+0x278], R4 ;  /* 0x0002780401007387 */ /* 0x0005e20000100a00 */
[C---:B-1----:R-:W-:Y:S01]  /*a0170*/  IADD3 R6, P4, PT, R70.reuse, R3, RZ ;  /* 0x0000000346067210 */ /* 0x042fe20007f9e0ff */
[----:B------:R-:W-:Y:S02]  /*a0180*/  VIADD R71, R70, UR26 ;  /* 0x0000001a46477c36 */ /* 0x000fe40008000000 */
[----:B------:R-:W-:Y:S02]  /*a0190*/  STL [R1+0x2820], R16 ;  /* 0x0028201001007387 */ /* 0x000fe40000100800 */
[----:B------:R-:W-:Y:S01]  /*a01a0*/  IMAD.X R7, R72, 0x1, R2, P4 ;  /* 0x0000000148077824 */ /* 0x000fe200020e0602 */
[----:B--2---:R-:W-:Y:S01]  /*a01b0*/  IADD3 R4, P0, PT, R70, R69, RZ ;  /* 0x0000004546047210 */ /* 0x004fe20007f1e0ff */
[----:B------:R-:W-:Y:S04]  /*a01c0*/  STL [R1+0x281c], R17 ;  /* 0x00281c1101007387 */ /* 0x000fe80000100800 */
[----:B------:R-:W-:Y:S01]  /*a01d0*/  IMAD.X R5, R72, 0x1, R68, P0 ;  /* 0x0000000148057824 */ /* 0x000fe200000e0644 */
[----:B------:R-:W-:Y:S01]  /*a01e0*/  STL.64 [R1+0x268], R6 ;  /* 0x0002680601007387 */ /* 0x000fe20000100a00 */
[----:B------:R-:W-:-:S02]  /*a01f0*/  SHF.R.S32.HI R73, RZ, 0x1f, R71 ;  /* 0x0000001fff497819 */ /* 0x000fc40000011447 */
[C---:B------:R-:W-:Y:S01]  /*a0200*/  IADD3 R18, P4, PT, R71.reuse, R3, RZ ;  /* 0x0000000347127210 */ /* 0x040fe20007f9e0ff */
[----:B------:R1:W-:Y:S01]  /*a0210*/  STL.64 [R1+0x260], R4 ;  /* 0x0002600401007387 */ /* 0x0003e20000100a00 */
[----:B------:R-:W-:-:S03]  /*a0220*/  VIADD R70, R71, UR26 ;  /* 0x0000001a47467c36 */ /* 0x000fc60008000000 */
[----:B------:R-:W-:Y:S01]  /*a0230*/  IMAD.X R19, R73, 0x1, R2, P4 ;  /* 0x0000000149137824 */ /* 0x000fe200020e0602 */
[----:B-1----:R-:W-:-:S04]  /*a0240*/  IADD3 R4, P0, PT, R71, R69, RZ ;  /* 0x0000004547047210 */ /* 0x002fc80007f1e0ff */
[----:B------:R-:W-:Y:S01]  /*a0250*/  STL.64 [R1+0x27a8], R18 ;  /* 0x0027a81201007387 */ /* 0x000fe20000100a00 */
[----:B------:R-:W-:Y:S01]  /*a0260*/  IMAD.X R5, R73, 0x1, R68, P0 ;  /* 0x0000000149057824 */ /* 0x000fe200000e0644 */
[----:B------:R-:W-:Y:S02]  /*a0270*/  SHF.R.S32.HI R72, RZ, 0x1f, R70 ;  /* 0x0000001fff487819 */ /* 0x000fe40000011446 */
[C---:B------:R-:W-:Y:S02]  /*a0280*/  IADD3 R6, P4, PT, R70.reuse, R3, RZ ;  /* 0x0000000346067210 */ /* 0x040fe40007f9e0ff */
[----:B------:R1:W-:Y:S01]  /*a0290*/  STL.64 [R1+0x250], R4 ;  /* 0x0002500401007387 */ /* 0x0003e20000100a00 */
[----:B------:R-:W-:Y:S02]  /*a02a0*/  VIADD R71, R70, UR26 ;  /* 0x0000001a46477c36 */ /* 0x000fe40008000000 */
        /* <DEDUP_REMOVED lines=20> */
[----:B------:R-:W-:-:S04]  /*a03f0*/  SHF.R.S32.HI R73, RZ, 0x1f, R71 ;  /* 0x0000001fff497819 */ /* 0x000fc80000011447 */
[----:B------:R1:W-:Y:S01]  /*a0400*/  STL.64 [R1+0x200], R4 ;  /* 0x0002000401007387 */ /* 0x0003e20000100a00 */
[C---:B------:R-:W-:Y:S01]  /*a0410*/  IADD3 R22, P4, PT, R71.reuse, R3, RZ ;  /* 0x0000000347167210 */ /* 0x040fe20007f9e0ff */
[C---:B------:R-:W-:Y:S01]  /*a0420*/  VIADD R70, R71.reuse, UR26 ;  /* 0x0000001a47467c36 */ /* 0x040fe20008000000 */
[----:B-1----:R-:W-:-:S03]  /*a0430*/  IADD3 R4, P0, PT, R71, R69, RZ ;  /* 0x0000004547047210 */ /* 0x002fc60007f1e0ff */
[C---:B------:R-:W-:Y:S02]  /*a0440*/  IMAD.X R23, R73.reuse, 0x1, R2, P4 ;  /* 0x0000000149177824 */ /* 0x040fe400020e0602 */
[----:B------:R-:W-:Y:S01]  /*a0450*/  IMAD.X R5, R73, 0x1, R68, P0 ;  /* 0x0000000149057824 */ /* 0x000fe200000e0644 */
[----:B------:R-:W-:Y:S01]  /*a0460*/  SHF.R.S32.HI R72, RZ, 0x1f, R70 ;  /* 0x0000001fff487819 */ /* 0x000fe20000011446 */
[C---:B------:R-:W-:Y:S01]  /*a0470*/  VIADD R71, R70.reuse, UR26 ;  /* 0x0000001a46477c36 */ /* 0x040fe20008000000 */
[-C--:B------:R-:W-:Y:S02]  /*a0480*/  IADD3 R6, P4, PT, R70, R3.reuse, RZ ;  /* 0x0000000346067210 */ /* 0x080fe40007f9e0ff */
[----:B------:R1:W-:Y:S02]  /*a0490*/  STL.64 [R1+0x148], R4 ;  /* 0x0001480401007387 */ /* 0x0003e40000100a00 */
[----:B------:R-:W-:Y:S01]  /*a04a0*/  SHF.R.S32.HI R73, RZ, 0x1f, R71 ;  /* 0x0000001fff497819 */ /* 0x000fe20000011447 */
[----:B------:R-:W-:Y:S01]  /*a04b0*/  IMAD.X R7, R72, 0x1, R2, P4 ;  /* 0x0000000148077824 */ /* 0x000fe200020e0602 */
[----:B------:R-:W-:-:S02]  /*a04c0*/  IADD3 R24, P4, PT, R71, R3, RZ ;  /* 0x0000000347187210 */ /* 0x000fc40007f9e0ff */
[----:B-1----:R-:W-:Y:S01]  /*a04d0*/  IADD3 R4, P0, PT, R70, R69, RZ ;  /* 0x0000004546047210 */ /* 0x002fe20007f1e0ff */
[----:B------:R-:W-:-:S04]  /*a04e0*/  VIADD R70, R71, UR26 ;  /* 0x0000001a47467c36 */ /* 0x000fc80008000000 */
[----:B------:R-:W-:Y:S01]  /*a04f0*/  IMAD.X R5, R72, 0x1, R68, P0 ;  /* 0x0000000148057824 */ /* 0x000fe200000e0644 */
[----:B------:R1:W-:Y:S01]  /*a0500*/  STL.64 [R1+0x190], R6 ;  /* 0x0001900601007387 */ /* 0x0003e20000100a00 */
[----:B------:R-:W-:Y:S01]  /*a0510*/  IMAD.X R25, R73, 0x1, R2, P4 ;  /* 0x0000000149197824 */ /* 0x000fe200020e0602 */
[----:B------:R-:W-:Y:S02]  /*a0520*/  SHF.R.S32.HI R72, RZ, 0x1f, R70 ;  /* 0x0000001fff487819 */ /* 0x000fe40000011446 */
[----:B------:R2:W-:Y:S01]  /*a0530*/  STL.64 [R1+0x140], R4 ;  /* 0x0001400401007387 */ /* 0x0005e20000100a00 */
[----:B-1----:R-:W-:Y:S02]  /*a0540*/  IADD3 R6, P0, PT, R71, R69, RZ ;  /* 0x0000004547067210 */ /* 0x002fe40007f1e0ff */
[----:B--2---:R-:W-:-:S03]  /*a0550*/  IADD3 R4, P4, PT, R70, R3, RZ ;  /* 0x0000000346047210 */ /* 0x004fc60007f9e0ff */
[----:B------:R-:W-:Y:S02]  /*a0560*/  IMAD.X R7, R73, 0x1, R68, P0 ;  /* 0x0000000149077824 */ /* 0x000fe400000e0644 */
[----:B------:R-:W-:Y:S02]  /*a0570*/  VIADD R71, R70, UR26 ;  /* 0x0000001a46477c36 */ /* 0x000fe40008000000 */
[----:B------:R-:W-:Y:S01]  /*a0580*/  IMAD.X R5, R72, 0x1, R2, P4 ;  /* 0x0000000148057824 */ /* 0x000fe200020e0602 */
[----:B------:R1:W-:Y:S02]  /*a0590*/  STL.64 [R1+0x188], R6 ;  /* 0x0001880601007387 */ /* 0x0003e40000100a00 */
[----:B------:R-:W-:Y:S02]  /*a05a0*/  SHF.R.S32.HI R73, RZ, 0x1f, R71 ;  /* 0x0000001fff497819 */ /* 0x000fe40000011447 */
[----:B------:R2:W-:Y:S01]  /*a05b0*/  STL.64 [R1+0x180], R4 ;  /* 0x0001800401007387 */ /* 0x0005e20000100a00 */
[----:B-1----:R-:W-:-:S02]  /*a05c0*/  IADD3 R6, P0, PT, R70, R69, RZ ;  /* 0x0000004546067210 */ /* 0x002fc40007f1e0ff */
[----:B--2---:R-:W-:-:S03]  /*a05d0*/  IADD3 R4, P4, PT, R71, R3, RZ ;  /* 0x0000000347047210 */ /* 0x004fc60007f9e0ff */
[----:B------:R-:W-:Y:S01]  /*a05e0*/  IMAD.X R7, R72, 0x1, R68, P0 ;  /* 0x0000000148077824 */ /* 0x000fe200000e0644 */
[C---:B------:R-:W-:Y:S01]  /*a05f0*/  IADD3 R26, P0, PT, R71.reuse, R69, RZ ;  /* 0x00000045471a7210 */ /* 0x040fe20007f1e0ff */
[----:B------:R-:W-:Y:S02]  /*a0600*/  VIADD R70, R71, UR26 ;  /* 0x0000001a47467c36 */ /* 0x000fe40008000000 */
[C---:B------:R-:W-:Y:S01]  /*a0610*/  IMAD.X R5, R73.reuse, 0x1, R2, P4 ;  /* 0x0000000149057824 */ /* 0x040fe200020e0602 */
[----:B------:R1:W-:Y:S01]  /*a0620*/  STL.64 [R1+0x130], R6 ;  /* 0x0001300601007387 */ /* 0x0003e20000100a00 */
[----:B------:R-:W-:Y:S01]  /*a0630*/  IMAD.X R27, R73, 0x1, R68, P0 ;  /* 0x00000001491b7824 */ /* 0x000fe200000e0644 */
[----:B------:R-:W-:Y:S02]  /*a0640*/  SHF.R.S32.HI R72, RZ, 0x1f, R70 ;  /* 0x0000001fff487819 */ /* 0x000fe40000011446 */
[----:B------:R2:W-:Y:S01]  /*a0650*/  STL.64 [R1+0x178], R4 ;  /* 0x0001780401007387 */ /* 0x0005e20000100a00 */
[C---:B------:R-:W-:Y:S01]  /*a0660*/  VIADD R71, R70.reuse, UR26 ;  /* 0x0000001a46477c36 */ /* 0x040fe20008000000 */
[----:B-1----:R-:W-:-:S02]  /*a0670*/  IADD3 R6, P4, PT, R70, R3, RZ ;  /* 0x0000000346067210 */ /* 0x002fc40007f9e0ff */
[----:B--2---:R-:W-:-:S03]  /*a0680*/  IADD3 R4, P0, PT, R70, R69, RZ ;  /* 0x0000004546047210 */ /* 0x004fc60007f1e0ff */
[C---:B------:R-:W-:Y:S02]  /*a0690*/  IMAD.X R7, R72.reuse, 0x1, R2, P4 ;  /* 0x0000000148077824 */ /* 0x040fe400020e0602 */
[----:B------:R-:W-:-:S03]  /*a06a0*/  IMAD.X R5, R72, 0x1, R68, P0 ;  /* 0x0000000148057824 */ /* 0x000fc600000e0644 */
[----:B------:R-:W-:Y:S01]  /*a06b0*/  STL.64 [R1+0x120], R6 ;  /* 0x0001200601007387 */ /* 0x000fe20000100a00 */
[----:B------:R-:W-:-:S03]  /*a06c0*/  SHF.R.S32.HI R73, RZ, 0x1f, R71 ;  /* 0x0000001fff497819 */ /* 0x000fc60000011447 */
[----:B------:R1:W-:Y:S01]  /*a06d0*/  STL.64 [R1+0x170], R4 ;  /* 0x0001700401007387 */ /* 0x0003e20000100a00 */
[C---:B------:R-:W-:Y:S01]  /*a06e0*/  IADD3 R28, P4, PT, R71.reuse, R3, RZ ;  /* 0x00000003471c7210 */ /* 0x040fe20007f9e0ff */
[C---:B------:R-:W-:Y:S01]  /*a06f0*/  VIADD R70, R71.reuse, UR26 ;  /* 0x0000001a47467c36 */ /* 0x040fe20008000000 */
[----:B-1----:R-:W-:-:S03]  /*a0700*/  IADD3 R4, P0, PT, R71, R69, RZ ;  /* 0x0000004547047210 */ /* 0x002fc60007f1e0ff */
[C---:B------:R-:W-:Y:S02]  /*a0710*/  IMAD.X R29, R73.reuse, 0x1, R2, P4 ;  /* 0x00000001491d7824 */ /* 0x040fe400020e0602 */
        /* <DEDUP_REMOVED lines=216> */
[C---:B------:R-:W-:Y:S01]  /*a14a0*/  IMAD.X R7, R72.reuse, 0x1, R2, P4 ;  /* 0x0000000148077824 */ /* 0x040fe200020e0602 */
[----:B------:R-:W-:Y:S01]  /*a14b0*/  SHF.R.S32.HI R73, RZ, 0x1f, R71 ;  /* 0x0000001fff497819 */ /* 0x000fe20000011447 */
[----:B------:R-:W-:Y:S01]  /*a14c0*/  IMAD.MOV.U32 R80, RZ, RZ, R58 ;  /* 0x000000ffff507224 */ /* 0x000fe200078e003a */
[C---:B------:R-:W-:Y:S01]  /*a14d0*/  IADD3 R58, P4, PT, R71.reuse, R3, RZ ;  /* 0x00000003473a7210 */ /* 0x040fe20007f9e0ff */
[----:B------:R-:W-:Y:S02]  /*a14e0*/  IMAD.X R5, R72, 0x1, R68, P0 ;  /* 0x0000000148057824 */ /* 0x000fe400000e0644 */
[----:B------:R-:W-:Y:S01]  /*a14f0*/  VIADD R70, R71, UR26 ;  /* 0x0000001a47467c36 */ /* 0x000fe20008000000 */
[----:B------:R-:W-:Y:S01]  /*a1500*/  STL.64 [R1+0x7e0], R6 ;  /* 0x0007e00601007387 */ /* 0x000fe20000100a00 */
[----:B------:R-:W-:Y:S02]  /*a1510*/  IMAD.MOV.U32 R81, RZ, RZ, R59 ;  /* 0x000000ffff517224 */ /* 0x000fe400078e003b */
[----:B------:R-:W-:Y:S01]  /*a1520*/  IMAD.X R59, R73, 0x1, R2, P4 ;  /* 0x00000001493b7824 */ /* 0x000fe200020e0602 */
[----:B------:R1:W-:Y:S01]  /*a1530*/  STL.64 [R1+0x778], R4 ;  /* 0x0007780401007387 */ /* 0x0003e20000100a00 */
[----:B------:R-:W-:-:S02]  /*a1540*/  SHF.R.S32.HI R72, RZ, 0x1f, R70 ;  /* 0x0000001fff487819 */ /* 0x000fc40000011446 */
[----:B------:R-:W-:Y:S02]  /*a1550*/  IADD3 R8, P4, PT, R70, R3, RZ ;  /* 0x0000000346087210 */ /* 0x000fe40007f9e0ff */
[----:B-1----:R-:W-:-:S03]  /*a1560*/  IADD3 R4, P0, PT, R71, R69, RZ ;  /* 0x0000004547047210 */ /* 0x002fc60007f1e0ff */
[----:B------:R-:W-:Y:S01]  /*a1570*/  IMAD.X R9, R72, 0x1, R2, P4 ;  /* 0x0000000148097824 */ /* 0x000fe200020e0602 */
[----:B------:R-:W2:Y:S01]  /*a1580*/  LDL R7, [R1+0x704] ;  /* 0x0007040001077983 */ /* 0x000ea20000100800 */
[----:B------:R-:W-:-:S05]  /*a1590*/  IMAD.X R5, R73, 0x1, R68, P0 ;  /* 0x0000000149057824 */ /* 0x000fca00000e0644 */
[----:B------:R-:W-:Y:S04]  /*a15a0*/  STL.64 [R1+0x718], R4 ;  /* 0x0007180401007387 */ /* 0x000fe80000100a00 */
[----:B------:R1:W-:Y:S04]  /*a15b0*/  STL.64 [R1+0x698], R8 ;  /* 0x0006980801007387 */ /* 0x0003e80000100a00 */
[----:B-1----:R-:W3:Y:S01]  /*a15c0*/  LDL R9, [R1+0x700] ;  /* 0x0007000001097983 */ /* 0x002ee20000100800 */
[C---:B------:R-:W-:Y:S01]  /*a15d0*/  IADD3 R4, P0, PT, R70.reuse, R69, RZ ;  /* 0x0000004546047210 */ /* 0x040fe20007f1e0ff */
[----:B------:R-:W-:-:S04]  /*a15e0*/  VIADD R71, R70, UR26 ;  /* 0x0000001a46477c36 */ /* 0x000fc80008000000 */
[----:B------:R-:W-:Y:S01]  /*a15f0*/  IMAD.X R5, R72, 0x1, R68, P0 ;  /* 0x0000000148057824 */ /* 0x000fe200000e0644 */
[----:B------:R-:W-:Y:S01]  /*a1600*/  SHF.R.S32.HI R73, RZ, 0x1f, R71 ;  /* 0x0000001fff497819 */ /* 0x000fe20000011447 */
[C---:B------:R-:W-:Y:S01]  /*a1610*/  VIADD R70, R71.reuse, UR26 ;  /* 0x0000001a47467c36 */ /* 0x040fe20008000000 */
[-C--:B------:R-:W-:Y:S02]  /*a1620*/  IADD3 R60, P4, PT, R71, R3.reuse, RZ ;  /* 0x00000003473c7210 */ /* 0x080fe40007f9e0ff */
[----:B------:R1:W-:Y:S01]  /*a1630*/  STL.64 [R1+0x658], R4 ;  /* 0x0006580401007387 */ /* 0x0003e20000100a00 */
[----:B------:R-:W-:Y:S02]  /*a1640*/  IMAD.MOV.U32 R12, RZ, RZ, R64 ;  /* 0x000000ffff0c7224 */ /* 0x000fe400078e0040 */
[----:B------:R-:W-:Y:S01]  /*a1650*/  IMAD.X R61, R73, 0x1, R2, P4 ;  /* 0x00000001493d7824 */ /* 0x000fe200020e0602 */
[C---:B------:R-:W-:Y:S01]  /*a1660*/  IADD3 R62, P4, PT, R70.reuse, R3, RZ ;  /* 0x00000003463e7210 */ /* 0x040fe20007f9e0ff */
[----:B------:R-:W-:Y:S01]  /*a1670*/  VIADD R92, R70, UR26 ;  /* 0x0000001a465c7c36 */ /* 0x000fe20008000000 */
[----:B-1----:R-:W-:-:S02]  /*a1680*/  IADD3 R4, P0, PT, R71, R69, RZ ;  /* 0x0000004547047210 */ /* 0x002fc40007f1e0ff */
[----:B------:R-:W-:-:S03]  /*a1690*/  SHF.R.S32.HI R71, RZ, 0x1f, R70 ;  /* 0x0000001fff477819 */ /* 0x000fc60000011446 */
[----:B------:R-:W-:Y:S01]  /*a16a0*/  IMAD.X R5, R73, 0x1, R68, P0 ;  /* 0x0000000149057824 */ /* 0x000fe200000e0644 */
[----:B------:R-:W-:Y:S01]  /*a16b0*/  IADD3 R64, P0, PT, R70, R69, RZ ;  /* 0x0000004546407210 */ /* 0x000fe20007f1e0ff */
[----:B------:R-:W-:Y:S01]  /*a16c0*/  IMAD.MOV.U32 R18, RZ, RZ, R88 ;  /* 0x000000ffff127224 */ /* 0x000fe200078e0058 */
[----:B------:R-:W-:Y:S01]  /*a16d0*/  SHF.R.S32.HI R72, RZ, 0x1f, R92 ;  /* 0x0000001fff487819 */ /* 0x000fe2000001145c */
[----:B------:R-:W-:Y:S02]  /*a16e0*/  IMAD.MOV.U32 R16, RZ, RZ, R66 ;  /* 0x000000ffff107224 */ /* 0x000fe400078e0042 */
[----:B------:R-:W-:Y:S02]  /*a16f0*/  IMAD.MOV.U32 R13, RZ, RZ, R65 ;  /* 0x000000ffff0d7224 */ /* 0x000fe400078e0041 */
[----:B------:R-:W-:Y:S01]  /*a1700*/  IMAD.X R63, R71, 0x1, R2, P4 ;  /* 0x00000001473f7824 */ /* 0x000fe200020e0602 */
[C---:B------:R-:W-:Y:S01]  /*a1710*/  IADD3 R66, P4, PT, R92.reuse, R3, RZ ;  /* 0x000000035c427210 */ /* 0x040fe20007f9e0ff */
[----:B------:R-:W-:-:S02]  /*a1720*/  VIADD R88, R92, UR26 ;  /* 0x0000001a5c587c36 */ /* 0x000fc40008000000 */
[----:B------:R-:W-:Y:S01]  /*a1730*/  IMAD.X R65, R71, 0x1, R68, P0 ;  /* 0x0000000147417824 */ /* 0x000fe200000e0644 */
[----:B------:R-:W-:Y:S01]  /*a1740*/  IADD3 R92, P0, PT, R92, R69, RZ ;  /* 0x000000455c5c7210 */ /* 0x000fe20007f1e0ff */
[----:B------:R1:W-:Y:S01]  /*a1750*/  STL.64 [R1+0x580], R4 ;  /* 0x0005800401007387 */ /* 0x0003e20000100a00 */
[----:B------:R-:W-:Y:S01]  /*a1760*/  IMAD.MOV.U32 R17, RZ, RZ, R67 ;  /* 0x000000ffff117224 */ /* 0x000fe200078e0043 */
[----:B------:R-:W-:Y:S01]  /*a1770*/  SHF.R.S32.HI R71, RZ, 0x1f, R88 ;  /* 0x0000001fff477819 */ /* 0x000fe20000011458 */
[----:B------:R-:W-:Y:S02]  /*a1780*/  IMAD.MOV.U32 R14, RZ, RZ, R90 ;  /* 0x000000ffff0e7224 */ /* 0x000fe400078e005a */
[----:B------:R-:W-:Y:S01]  /*a1790*/  IMAD.X R67, R72, 0x1, R2, P4 ;  /* 0x0000000148437824 */ /* 0x000fe200020e0602 */
[C---:B------:R-:W-:Y:S01]  /*a17a0*/  IADD3 R90, P4, PT, R88.reuse, R3, RZ ;  /* 0x00000003585a7210 */ /* 0x040fe20007f9e0ff */
[----:B------:R-:W-:Y:S02]  /*a17b0*/  VIADD R70, R88, UR26 ;  /* 0x0000001a58467c36 */ /* 0x000fe40008000000 */
[----:B------:R-:W-:-:S02]  /*a17c0*/  IMAD.MOV.U32 R11, RZ, RZ, R81 ;  /* 0x000000ffff0b7224 */ /* 0x000fc400078e0051 */
[----:B-1----:R-:W-:Y:S02]  /*a17d0*/  IMAD.MOV.U32 R5, RZ, RZ, R93 ;  /* 0x000000ffff057224 */ /* 0x002fe400078e005d */
[----:B------:R-:W-:Y:S01]  /*a17e0*/  IMAD.X R93, R72, 0x1, R68, P0 ;  /* 0x00000001485d7824 */ /* 0x000fe200000e0644 */
[----:B------:R-:W-:Y:S01]  /*a17f0*/  IADD3 R88, P0, PT, R88, R69, RZ ;  /* 0x0000004558587210 */ /* 0x000fe20007f1e0ff */
[----:B------:R-:W-:Y:S02]  /*a1800*/  VIADD R81, R0, 0xf7 ;  /* 0x000000f700517836 */ /* 0x000fe40000000000 */
[----:B------:R-:W-:Y:S02]  /*a1810*/  IMAD.MOV.U32 R19, RZ, RZ, R89 ;  /* 0x000000ffff137224 */ /* 0x000fe400078e0059 */
[----:B------:R-:W-:Y:S02]  /*a1820*/  IMAD.MOV.U32 R10, RZ, RZ, R80 ;  /* 0x000000ffff0a7224 */ /* 0x000fe400078e0050 */
[----:B------:R-:W-:Y:S01]  /*a1830*/  IMAD.X R89, R71, 0x1, R68, P0 ;  /* 0x0000000147597824 */ /* 0x000fe200000e0644 */
[----:B------:R-:W-:Y:S01]  /*a1840*/  ISETP.GE.AND P0, PT, R81, UR11, PT ;  /* 0x0000000b51007c0c */ /* 0x000fe2000bf06270 */
[----:B------:R-:W4:Y:S01]  /*a1850*/  LDL.LU R80, [R1+0x5a0] ;  /* 0x0005a00001507983 */ /* 0x000f220000300800 */
[----:B------:R-:W-:-:S02]  /*a1860*/  IMAD.MOV.U32 R15, RZ, RZ, R91 ;  /* 0x000000ffff0f7224 */ /* 0x000fc400078e005b */
[----:B------:R-:W-:Y:S01]  /*a1870*/  IMAD.MOV.U32 R73, RZ, RZ, R87 ;  /* 0x000000ffff497224 */ /* 0x000fe200078e0057 */
[----:B------:R-:W4:Y:S01]  /*a1880*/  LDL.LU R81, [R1+0x5a4] ;  /* 0x0005a40001517983 */ /* 0x000f220000300800 */
[----:B------:R-:W-:Y:S02]  /*a1890*/  IMAD.X R91, R71, 0x1, R2, P4 ;  /* 0x00000001475b7824 */ /* 0x000fe400020e0602 */
[----:B------:R-:W-:Y:S01]  /*a18a0*/  IMAD.MOV.U32 R4, RZ, RZ, R86 ;  /* 0x000000ffff047224 */ /* 0x000fe200078e0056 */
[----:B------:R-:W-:Y:S01]  /*a18b0*/  SHF.R.S32.HI R73, RZ, 0x8, R73 ;  /* 0x00000008ff497819 */ /* 0x000fe20000011449 */
[----:B------:R-:W-:Y:S01]  /*a18c0*/  IMAD.MOV.U32 R20, RZ, RZ, R16 ;  /* 0x000000ffff147224 */ /* 0x000fe200078e0010 */
[----:B------:R-:W-:Y:S01]  /*a18d0*/  SHF.R.S32.HI R72, RZ, 0x1f, R70 ;  /* 0x0000001fff487819 */ /* 0x000fe20000011446 */
[----:B------:R-:W-:Y:S01]  /*a18e0*/  IMAD.MOV.U32 R21, RZ, RZ, R17 ;  /* 0x000000ffff157224 */ /* 0x000fe200078e0011 */
[----:B------:R-:W1:Y:S01]  /*a18f0*/  LDCU UR11, c[0x0][0x398] ;  /* 0x00007300ff0b77ac */ /* 0x000e620008000800 */
[----:B------:R0:W-:Y:S04]  /*a1900*/  @P6 STG.E.U8 desc[UR18][R18.64], R73 ;  /* 0x0000004912006986 */ /* 0x0001e8000c101112 */
[----:B0-----:R-:W4:Y:S04]  /*a1910*/  LDL.LU.64 R18, [R1+0xca8] ;  /* 0x000ca80001127983 */ /* 0x001f280000300a00 */
[----:B------:R-:W4:Y:S01]  /*a1920*/  LDL.LU R16, [R1+0x1a0] ;  /* 0x0001a00001107983 */ /* 0x000f220000300800 */
[----:B--2---:R-:W-:Y:S01]  /*a1930*/  ISETP.LT.AND P4, PT, R7, UR10, !P3 ;  /* 0x0000000a07007c0c */ /* 0x004fe2000df81270 */
[----:B------:R-:W-:Y:S01]  /*a1940*/  VIADD R71, R0, 0x67 ;  /* 0x0000006700477836 */ /* 0x000fe20000000000 */
[----:B------:R-:W-:Y:S01]  /*a1950*/  IADD3 R86, P5, PT, R70, R3, RZ ;  /* 0x0000000346567210 */ /* 0x000fe20007fbe0ff */
[----:B------:R-:W0:Y:S10]  /*a1960*/  LDCU UR10, c[0x0][0x398] ;  /* 0x00007300ff0a77ac */ /* 0x000e340008000800 */
[----:B------:R2:W-:Y:S01]  /*a1970*/  @P4 STG.E.U8 desc[UR18][R12.64], R4 ;  /* 0x000000040c004986 */ /* 0x0005e2000c101112 */
[----:B---3--:R-:W-:-:S03]  /*a1980*/  ISETP.LT.AND P3, PT, R9, UR12, !P3 ;  /* 0x0000000c09007c0c */ /* 0x008fc6000df61270 */
[----:B--2---:R-:W2:Y:S01]  /*a1990*/  LDL.LU R13, [R1+0x1a4] ;  /* 0x0001a400010d7983 */ /* 0x004ea20000300800 */
[----:B------:R-:W-:Y:S01]  /*a19a0*/  IMAD.X R87, R72, 0x1, R2, P5 ;  /* 0x0000000148577824 */ /* 0x000fe200028e0602 */
[----:B------:R-:W-:Y:S01]  /*a19b0*/  PRMT R73, R4, 0x9910, RZ ;  /* 0x0000991004497816 */ /* 0x000fe200000000ff */
[----:B------:R-:W3:Y:S07]  /*a19c0*/  LDCU UR12, c[0x0][0x398] ;  /* 0x00007300ff0c77ac */ /* 0x000eee0008000800 */
[----:B------:R0:W-:Y:S04]  /*a19d0*/  @P3 STG.E.U8 desc[UR18][R14.64], R5 ;  /* 0x000000050e003986 */ /* 0x0001e8000c101112 */
[----:B0-----:R-:W3:Y:S01]  /*a19e0*/  LDL.LU.64 R14, [R1+0xca0] ;  /* 0x000ca000010e7983 */ /* 0x001ee20000300a00 */
[----:B------:R-:W-:-:S02]  /*a19f0*/  ISETP.GE.AND P5, PT, R71, UR4, PT ;  /* 0x0000000447007c0c */ /* 0x000fc4000bfa6270 */
[----:B------:R-:W-:Y:S02]  /*a1a00*/  SHF.R.S32.HI R73, RZ, 0x8, R73 ;  /* 0x00000008ff497819 */ /* 0x000fe40000011449 */
[----:B------:R-:W-:Y:S01]  /*a1a10*/  PRMT R4, R5, 0x9910, RZ ;  /* 0x0000991005047816 */ /* 0x000fe200000000ff */
[----:B------:R-:W-:Y:S01]  /*a1a20*/  VIADD R71, R0, 0x68 ;  /* 0x0000006800477836 */ /* 0x000fe20000000000 */
[----:B------:R-:W-:Y:S01]  /*a1a30*/  ISETP.LT.AND P6, PT, R7, UR14, !P5 ;  /* 0x0000000e07007c0c */ /* 0x000fe2000efc1270 */
[----:B------:R-:W0:Y:S02]  /*a1a40*/  LDCU UR4, c[0x0][0x39c] ;  /* 0x00007380ff0477ac */ /* 0x000e240008000800 */
[----:B------:R-:W-:-:S10]  /*a1a50*/  IMAD.MOV.U32 R12, RZ, RZ, R4 ;  /* 0x000000ffff0c7224 */ /* 0x000fd400078e0004 */
[----:B------:R0:W-:Y:S04]  /*a1a60*/  @P6 STG.E.U8 desc[UR18][R10.64], R73 ;  /* 0x000000490a006986 */ /* 0x0001e8000c101112 */
[----:B0-----:R-:W3:Y:S04]  /*a1a70*/  LDL.LU.64 R10, [R1+0xc98] ;  /* 0x000c9800010a7983 */ /* 0x001ee80000300a00 */
[----:B------:R-:W3:Y:S04]  /*a1a80*/  LDL.LU R8, [R1+0x5a8] ;  /* 0x0005a80001087983 */ /* 0x000ee80000300800 */
[----:B------:R-:W3:Y:S04]  /*a1a90*/  LDL.LU R6, [R1+0x5ac] ;  /* 0x0005ac0001067983 */ /* 0x000ee80000300800 */
[----:B------:R-:W3:Y:S01]  /*a1aa0*/  LDL.LU R4, [R1+0x1a8] ;  /* 0x0001a80001047983 */ /* 0x000ee20000300800 */
[----:B----4-:R-:W-:-:S03]  /*a1ab0*/  F2FP.SATFINITE.E4M3.F32.PACK_AB_MERGE_C R73, R81, R80, RZ ;  /* 0x000000505149723e */ /* 0x010fc600048070ff */
[----:B------:R-:W4:Y:S04]  /*a1ac0*/  LDL.LU R5, [R1+0x1ac] ;  /* 0x0001ac0001057983 */ /* 0x000f280000300800 */
[----:B------:R-:W4:Y:S01]  /*a1ad0*/  LDL.LU.64 R80, [R1+0xc90] ;  /* 0x000c900001507983 */ /* 0x000f220000300a00 */
[----:B------:R-:W-:Y:S01]  /*a1ae0*/  ISETP.GE.AND P4, PT, R71, UR5, PT ;  /* 0x0000000547007c0c */ /* 0x000fe2000bf86270 */
[----:B------:R-:W0:Y:S01]  /*a1af0*/  LDCU UR5, c[0x0][0x39c] ;  /* 0x00007380ff0577ac */ /* 0x000e220008000800 */
[----:B------:R-:W-:Y:S02]  /*a1b00*/  ISETP.LT.AND P5, PT, R9, UR16, !P5 ;  /* 0x0000001009007c0c */ /* 0x000fe4000efa1270 */
[----:B------:R-:W-:Y:S01]  /*a1b10*/  ISETP.LT.AND P3, PT, R7, UR8, !P4 ;  /* 0x0000000807007c0c */ /* 0x000fe2000e761270 */
[----:B------:R-:W-:Y:S01]  /*a1b20*/  VIADD R71, R0, 0x69 ;  /* 0x0000006900477836 */ /* 0x000fe20000000000 */
[----:B------:R-:W-:Y:S01]  /*a1b30*/  ISETP.LT.AND P4, PT, R9, UR10, !P4 ;  /* 0x0000000a09007c0c */ /* 0x000fe2000e781270 */
[----:B------:R-:W0:Y:S01]  /*a1b40*/  LDCU UR8, c[0x0][0x398] ;  /* 0x00007300ff0877ac */ /* 0x000e220008000800 */
[----:B------:R-:W-:-:S02]  /*a1b50*/  SHF.R.S32.HI R12, RZ, 0x8, R12 ;  /* 0x00000008ff0c7819 */ /* 0x000fc4000001140c */
[----:B------:R-:W-:Y:S01]  /*a1b60*/  ISETP.GE.AND P6, PT, R71, UR7, PT ;  /* 0x0000000747007c0c */ /* 0x000fe2000bfc6270 */
[C---:B------:R-:W-:Y:S01]  /*a1b70*/  VIADD R71, R0.reuse, 0x6a ;  /* 0x0000006a00477836 */ /* 0x040fe20000000000 */
[----:B------:R-:W0:Y:S03]  /*a1b80*/  LDCU UR7, c[0x0][0x398] ;  /* 0x00007300ff0777ac */ /* 0x000e260008000800 */
[----:B------:R1:W-:Y:S01]  /*a1b90*/  @P5 STG.E.U8 desc[UR18][R20.64], R12 ;  /* 0x0000000c14005986 */ /* 0x0003e2000c101112 */
[----:B------:R-:W-:Y:S01]  /*a1ba0*/  ISETP.GE.AND P5, PT, R71, UR4, PT ;  /* 0x0000000447007c0c */ /* 0x000fe2000bfa6270 */
[----:B------:R-:W-:Y:S01]  /*a1bb0*/  VIADD R71, R0, 0x6b ;  /* 0x0000006b00477836 */ /* 0x000fe20000000000 */
[----:B------:R-:W0:Y:S01]  /*a1bc0*/  LDCU UR4, c[0x0][0x39c] ;  /* 0x00007380ff0477ac */ /* 0x000e220008000800 */
[----:B------:R2:W-:Y:S01]  /*a1bd0*/  @P3 STG.E.U8 desc[UR18][R18.64], R73 ;  /* 0x0000004912003986 */ /* 0x0005e2000c101112 */
[----:B------:R-:W0:Y:S01]  /*a1be0*/  LDCU UR10, c[0x0][0x398] ;  /* 0x00007300ff0a77ac */ /* 0x000e220008000800 */
[----:B-1----:R-:W-:-:S02]  /*a1bf0*/  PRMT R12, R73, 0x9910, RZ ;  /* 0x00009910490c7816 */ /* 0x002fc400000000ff */
[----:B--2---:R-:W-:-:S05]  /*a1c00*/  F2FP.SATFINITE.E4M3.F32.PACK_AB_MERGE_C R73, R13, R16, RZ ;  /* 0x000000100d49723e */ /* 0x004fca00048070ff */
[----:B---3--:R1:W-:Y:S01]  /*a1c10*/  @P4 STG.E.U8 desc[UR18][R14.64], R73 ;  /* 0x000000490e004986 */ /* 0x0083e2000c101112 */
[----:B0-----:R-:W-:Y:S01]  /*a1c20*/  ISETP.GE.AND P4, PT, R71, UR5, PT ;  /* 0x0000000547007c0c */ /* 0x001fe2000bf86270 */
[----:B------:R-:W0:Y:S01]  /*a1c30*/  LDCU UR5, c[0x0][0x39c] ;  /* 0x00007380ff0577ac */ /* 0x000e220008000800 */
[----:B------:R-:W-:Y:S02]  /*a1c40*/  SHF.R.S32.HI R71, RZ, 0x8, R12 ;  /* 0x00000008ff477819 */ /* 0x000fe4000001140c */
[----:B------:R-:W2:Y:S01]  /*a1c50*/  LDL.LU.64 R12, [R1+0xc88] ;  /* 0x000c8800010c7983 */ /* 0x000ea20000300a00 */
[----:B------:R-:W-:Y:S01]  /*a1c60*/  ISETP.LT.AND P3, PT, R7, UR11, !P6 ;  /* 0x0000000b07007c0c */ /* 0x000fe2000f761270 */
[----:B------:R-:W3:Y:S01]  /*a1c70*/  LDCU UR11, c[0x0][0x398] ;  /* 0x00007300ff0b77ac */ /* 0x000ee20008000800 */
[----:B------:R-:W-:Y:S01]  /*a1c80*/  ISETP.LT.AND P6, PT, R9, UR7, !P6 ;  /* 0x0000000709007c0c */ /* 0x000fe2000f7c1270 */
[----:B------:R-:W0:Y:S01]  /*a1c90*/  LDCU UR7, c[0x0][0x398] ;  /* 0x00007300ff0777ac */ /* 0x000e220008000800 */
[----:B-1----:R-:W-:-:S09]  /*a1ca0*/  PRMT R73, R73, 0x9910, RZ ;  /* 0x0000991049497816 */ /* 0x002fd200000000ff */
[----:B------:R1:W-:Y:S01]  /*a1cb0*/  @P3 STG.E.U8 desc[UR18][R10.64], R71 ;  /* 0x000000470a003986 */ /* 0x0003e2000c101112 */
[----:B------:R-:W-:Y:S01]  /*a1cc0*/  ISETP.LT.AND P3, PT, R7, UR8, !P5 ;  /* 0x0000000807007c0c */ /* 0x000fe2000ef61270 */
[----:B------:R-:W0:Y:S01]  /*a1cd0*/  LDCU UR8, c[0x0][0x398] ;  /* 0x00007300ff0877ac */ /* 0x000e220008000800 */
[----:B-1----:R-:W-:Y:S01]  /*a1ce0*/  IMAD.MOV.U32 R71, RZ, RZ, R73 ;  /* 0x000000ffff477224 */ /* 0x002fe200078e0049 */
[----:B------:R-:W2:Y:S01]  /*a1cf0*/  LDL.LU R10, [R1+0x5b0] ;  /* 0x0005b000010a7983 */ /* 0x000ea20000300800 */
[----:B------:R-:W-:-:S03]  /*a1d00*/  F2FP.SATFINITE.E4M3.F32.PACK_AB_MERGE_C R73, R6, R8, RZ ;  /* 0x000000080649723e */ /* 0x000fc600048070ff */
[----:B------:R-:W-:Y:S01]  /*a1d10*/  SHF.R.S32.HI R71, RZ, 0x8, R71 ;  /* 0x00000008ff477819 */ /* 0x000fe20000011447 */
[----:B------:R-:W2:Y:S01]  /*a1d20*/  LDL.LU R11, [R1+0x5b4] ;  /* 0x0005b400010b7983 */ /* 0x000ea20000300800 */
[----:B----4-:R-:W-:-:S03]  /*a1d30*/  F2FP.SATFINITE.E4M3.F32.PACK_AB_MERGE_C R4, R5, R4, RZ ;  /* 0x000000040504723e */ /* 0x010fc600048070ff */
[----:B------:R1:W-:Y:S01]  /*a1d40*/  @P6 STG.E.U8 desc[UR18][R80.64], R71 ;  /* 0x0000004750006986 */ /* 0x0003e2000c101112 */
[----:B------:R-:W-:-:S03]  /*a1d50*/  PRMT R5, R73, 0x9910, RZ ;  /* 0x0000991049057816 */ /* 0x000fc600000000ff */
[----:B------:R4:W-:Y:S01]  /*a1d60*/  @P3 STG.E.U8 desc[UR18][R84.64], R73 ;  /* 0x0000004954003986 */ /* 0x0009e2000c101112 */
[----:B-1----:R-:W-:-:S03]  /*a1d70*/  VIADD R71, R0, 0x6c ;  /* 0x0000006c00477836 */ /* 0x002fc60000000000 */
[----:B------:R-:W2:Y:S02]  /*a1d80*/  LDL.LU.64 R80, [R1+0xc80] ;  /* 0x000c800001507983 */ /* 0x000ea40000300a00 */
[----:B------:R-:W-:Y:S02]  /*a1d90*/  ISETP.GE.AND P3, PT, R71, UR4, PT ;  /* 0x0000000447007c0c */ /* 0x000fe4000bf66270 */
[----:B------:R-:W2:Y:S01]  /*a1da0*/  LDL.LU.64 R20, [R1+0xc78] ;  /* 0x000c780001147983 */ /* 0x000ea20000300a00 */
[----:B------:R-:W-:Y:S01]  /*a1db0*/  IMAD.MOV.U32 R71, RZ, RZ, R5 ;  /* 0x000000ffff477224 */ /* 0x000fe200078e0005 */
[----:B------:R-:W-:Y:S01]  /*a1dc0*/  ISETP.LT.AND P5, PT, R9, UR10, !P5 ;  /* 0x0000000a09007c0c */ /* 0x000fe2000efa1270 */
[----:B------:R-:W1:Y:S01]  /*a1dd0*/  LDCU UR10, c[0x0][0x398] ;  /* 0x00007300ff0a77ac */ /* 0x000e620008000800 */
[----:B------:R-:W2:Y:S01]  /*a1de0*/  LDL.LU R19, [R1+0x1b0] ;  /* 0x0001b00001137983 */ /* 0x000ea20000300800 */
[----:B---3--:R-:W-:Y:S02]  /*a1df0*/  ISETP.LT.AND P6, PT, R7, UR11, !P4 ;  /* 0x0000000b07007c0c */ /* 0x008fe4000e7c1270 */
[----:B----4-:R-:W-:Y:S01]  /*a1e00*/  PRMT R73, R4, 0x9910, RZ ;  /* 0x0000991004497816 */ /* 0x010fe200000000ff */
[----:B------:R-:W3:Y:S01]  /*a1e10*/  LDL.LU R5, [R1+0x1b4] ;  /* 0x0001b40001057983 */ /* 0x000ee20000300800 */
[----:B------:R-:W-:Y:S01]  /*a1e20*/  SHF.R.S32.HI R71, RZ, 0x8, R71 ;  /* 0x00000008ff477819 */ /* 0x000fe20000011447 */
[----:B------:R-:W4:Y:S02]  /*a1e30*/  LDCU UR4, c[0x0][0x39c] ;  /* 0x00007380ff0477ac */ /* 0x000f240008000800 */
[----:B------:R-:W3:Y:S01]  /*a1e40*/  LDL.LU.64 R16, [R1+0xc70] ;  /* 0x000c700001107983 */ /* 0x000ee20000300a00 */
[----:B------:R-:W0:Y:S03]  /*a1e50*/  LDCU UR11, c[0x0][0x398] ;  /* 0x00007300ff0b77ac */ /* 0x000e260008000800 */
[----:B------:R-:W-:Y:S04]  /*a1e60*/  @P5 STG.E.U8 desc[UR18][R82.64], R4 ;  /* 0x0000000452005986 */ /* 0x000fe8000c101112 */
[----:B------:R-:W3:Y:S04]  /*a1e70*/  LDL.LU.64 R14, [R1+0xc68] ;  /* 0x000c6800010e7983 */ /* 0x000ee80000300a00 */
[----:B--2---:R2:W-:Y:S04]  /*a1e80*/  @P6 STG.E.U8 desc[UR18][R12.64], R71 ;  /* 0x000000470c006986 */ /* 0x0045e8000c101112 */
[----:B--2---:R-:W2:Y:S04]  /*a1e90*/  LDL.LU R12, [R1+0x5b8] ;  /* 0x0005b800010c7983 */ /* 0x004ea80000300800 */
[----:B------:R-:W2:Y:S04]  /*a1ea0*/  LDL.LU R13, [R1+0x5bc] ;  /* 0x0005bc00010d7983 */ /* 0x000ea80000300800 */
[----:B------:R-:W2:Y:S04]  /*a1eb0*/  LDL.LU R8, [R1+0x1b8] ;  /* 0x0001b80001087983 */ /* 0x000ea80000300800 */
[----:B------:R-:W2:Y:S01]  /*a1ec0*/  LDL.LU R6, [R1+0x1bc] ;  /* 0x0001bc0001067983 */ /* 0x000ea20000300800 */
[C---:B------:R-:W-:Y:S01]  /*a1ed0*/  IADD3 R84, P5, PT, R70.reuse, R69, RZ ;  /* 0x0000004546547210 */ /* 0x040fe20007fbe0ff */
[----:B------:R-:W-:Y:S01]  /*a1ee0*/  VIADD R70, R70, UR26 ;  /* 0x0000001a46467c36 */ /* 0x000fe20008000000 */
[----:B0-----:R-:W-:Y:S01]  /*a1ef0*/  ISETP.LT.AND P4, PT, R9, UR7, !P4 ;  /* 0x0000000709007c0c */ /* 0x001fe2000e781270 */
[----:B------:R-:W-:Y:S01]  /*a1f00*/  IMAD.MOV.U32 R4, RZ, RZ, R73 ;  /* 0x000000ffff047224 */ /* 0x000fe200078e0049 */
[----:B------:R-:W0:Y:S01]  /*a1f10*/  LDCU UR7, c[0x0][0x39c] ;  /* 0x00007380ff0777ac */ /* 0x000e220008000800 */
[----:B------:R-:W-:Y:S01]  /*a1f20*/  IMAD.X R85, R72, 0x1, R68, P5 ;  /* 0x0000000148557824 */ /* 0x000fe200028e0644 */
[----:B------:R-:W-:-:S02]  /*a1f30*/  SHF.R.S32.HI R71, RZ, 0x1f, R70 ;  /* 0x0000001fff477819 */ /* 0x000fc40000011446 */
[----:B------:R-:W-:Y:S01]  /*a1f40*/  IADD3 R82, P5, PT, R70, R3, RZ ;  /* 0x0000000346527210 */ /* 0x000fe20007fbe0ff */
[----:B------:R-:W-:-:S04]  /*a1f50*/  VIADD R72, R0, 0x6d ;  /* 0x0000006d00487836 */ /* 0x000fc80000000000 */
[----:B------:R-:W-:Y:S01]  /*a1f60*/  IMAD.X R83, R71, 0x1, R2, P5 ;  /* 0x0000000147537824 */ /* 0x000fe200028e0602 */
[----:B------:R-:W-:Y:S01]  /*a1f70*/  ISETP.LT.AND P5, PT, R7, UR8, !P3 ;  /* 0x0000000807007c0c */ /* 0x000fe2000dfa1270 */
[----:B------:R-:W0:Y:S01]  /*a1f80*/  LDCU UR8, c[0x0][0x398] ;  /* 0x00007300ff0877ac */ /* 0x000e220008000800 */
[----:B------:R-:W-:Y:S02]  /*a1f90*/  SHF.R.S32.HI R4, RZ, 0x8, R4 ;  /* 0x00000008ff047819 */ /* 0x000fe40000011404 */
[----:B-1----:R-:W-:Y:S01]  /*a1fa0*/  ISETP.LT.AND P3, PT, R9, UR10, !P3 ;  /* 0x0000000a09007c0c */ /* 0x002fe2000df61270 */
[----:B------:R-:W1:Y:S01]  /*a1fb0*/  LDCU UR10, c[0x0][0x398] ;  /* 0x00007300ff0a77ac */ /* 0x000e620008000800 */
[----:B------:R-:W-:Y:S02]  /*a1fc0*/  F2FP.SATFINITE.E4M3.F32.PACK_AB_MERGE_C R73, R11, R10, RZ ;  /* 0x0000000a0b49723e */ /* 0x000fe400048070ff */
[----:B------:R-:W2:Y:S01]  /*a1fd0*/  LDL.LU.64 R10, [R1+0xc60] ;  /* 0x000c6000010a7983 */ /* 0x000ea20000300a00 */
[----:B------:R-:W-:Y:S01]  /*a1fe0*/  ISETP.GE.AND P6, PT, R72, UR5, PT ;  /* 0x0000000548007c0c */ /* 0x000fe2000bfc6270 */
[----:B------:R-:W-:Y:S01]  /*a1ff0*/  VIADD R72, R0, 0x6e ;  /* 0x0000006e00487836 */ /* 0x000fe20000000000 */
[----:B------:R-:W0:Y:S01]  /*a2000*/  LDCU UR5, c[0x0][0x398] ;  /* 0x00007300ff0577ac */ /* 0x000e220008000800 */
[----:B------:R0:W-:Y:S03]  /*a2010*/  @P4 STG.E.U8 desc[UR18][R80.64], R4 ;  /* 0x0000000450004986 */ /* 0x0001e6000c101112 */
[----:B----4-:R-:W-:Y:S01]  /*a2020*/  ISETP.GE.AND P4, PT, R72, UR4, PT ;  /* 0x0000000448007c0c */ /* 0x010fe2000bf86270 */
[----:B------:R-:W-:Y:S01]  /*a2030*/  VIADD R72, R0, 0x6f ;  /* 0x0000006f00487836 */ /* 0x000fe20000000000 */
[----:B------:R-:W4:Y:S01]  /*a2040*/  LDCU UR4, c[0x0][0x39c] ;  /* 0x00007380ff0477ac */ /* 0x000f220008000800 */
[----:B------:R3:W-:Y:S04]  /*a2050*/  @P5 STG.E.U8 desc[UR18][R20.64], R73 ;  /* 0x0000004914005986 */ /* 0x0007e8000c101112 */
[----:B0-----:R-:W4:Y:S01]  /*a2060*/  LDL.LU.64 R80, [R1+0x2830] ;  /* 0x0028300001507983 */ /* 0x001f220000300a00 */
[----:B------:R-:W-:-:S02]  /*a2070*/  PRMT R4, R73, 0x9910, RZ ;  /* 0x0000991049047816 */ /* 0x000fc400000000ff */
[----:B---3--:R-:W-:-:S05]  /*a2080*/  F2FP.SATFINITE.E4M3.F32.PACK_AB_MERGE_C R73, R5, R19, RZ ;  /* 0x000000130549723e */ /* 0x008fca00048070ff */
[----:B------:R0:W-:Y:S01]  /*a2090*/  @P3 STG.E.U8 desc[UR18][R16.64], R73 ;  /* 0x0000004910003986 */ /* 0x0001e2000c101112 */
[----:B------:R-:W-:Y:S01]  /*a20a0*/  ISETP.GE.AND P3, PT, R72, UR7, PT ;  /* 0x0000000748007c0c */ /* 0x000fe2000bf66270 */
[----:B------:R-:W3:Y:S01]  /*a20b0*/  LDCU UR7, c[0x0][0x39c] ;  /* 0x00007380ff0777ac */ /* 0x000ee20008000800 */
[----:B------:R-:W-:Y:S02]  /*a20c0*/  SHF.R.S32.HI R72, RZ, 0x8, R4 ;  /* 0x00000008ff487819 */ /* 0x000fe40000011404 */
[----:B------:R-:W3:Y:S01]  /*a20d0*/  LDL.LU.64 R4, [R1+0xc58] ;  /* 0x000c580001047983 */ /* 0x000ee20000300a00 */
[----:B------:R-:W-:Y:S01]  /*a20e0*/  ISETP.LT.AND P5, PT, R7, UR11, !P6 ;  /* 0x0000000b07007c0c */ /* 0x000fe2000f7a1270 */
[----:B------:R-:W1:Y:S01]  /*a20f0*/  LDCU UR11, c[0x0][0x398] ;  /* 0x00007300ff0b77ac */ /* 0x000e620008000800 */
[----:B0-----:R-:W-:-:S11]  /*a2100*/  PRMT R73, R73, 0x9910, RZ ;  /* 0x0000991049497816 */ /* 0x001fd600000000ff */
[----:B------:R0:W-:Y:S02]  /*a2110*/  @P5 STG.E.U8 desc[UR18][R14.64], R72 ;  /* 0x000000480e005986 */ /* 0x0001e4000c101112 */
[----:B0-----:R-:W-:Y:S01]  /*a2120*/  IMAD.MOV.U32 R72, RZ, RZ, R73 ;  /* 0x000000ffff487224 */ /* 0x001fe200078e0049 */
[----:B--2---:R-:W-:Y:S02]  /*a2130*/  F2FP.SATFINITE.E4M3.F32.PACK_AB_MERGE_C R73, R13, R12, RZ ;  /* 0x0000000c0d49723e */ /* 0x004fe400048070ff */
[----:B------:R-:W2:Y:S01]  /*a2140*/  LDL.LU R13, [R1+0x5c0] ;  /* 0x0005c000010d7983 */ /* 0x000ea20000300800 */
[----:B------:R-:W-:-:S03]  /*a2150*/  F2FP.SATFINITE.E4M3.F32.PACK_AB_MERGE_C R6, R6, R8, RZ ;  /* 0x000000080606723e */ /* 0x000fc600048070ff */
[----:B------:R-:W2:Y:S01]  /*a2160*/  LDL.LU R8, [R1+0x5c4] ;  /* 0x0005c40001087983 */ /* 0x000ea20000300800 */
[----:B------:R-:W-:Y:S01]  /*a2170*/  ISETP.LT.AND P6, PT, R9, UR5, !P6 ;  /* 0x0000000509007c0c */ /* 0x000fe2000f7c1270 */
[----:B------:R-:W0:Y:S01]  /*a2180*/  LDCU UR5, c[0x0][0x39c] ;  /* 0x00007380ff0577ac */ /* 0x000e220008000800 */
[----:B------:R-:W-:Y:S01]  /*a2190*/  ISETP.LT.AND P5, PT, R7, UR8, !P4 ;  /* 0x0000000807007c0c */ /* 0x000fe2000e7a1270 */
[----:B------:R-:W3:Y:S01]  /*a21a0*/  LDL.LU.64 R18, [R1+0xc50] ;  /* 0x000c500001127983 */ /* 0x000ee20000300a00 */
[----:B------:R-:W-:Y:S01]  /*a21b0*/  SHF.R.S32.HI R72, RZ, 0x8, R72 ;  /* 0x00000008ff487819 */ /* 0x000fe20000011448 */
[----:B------:R-:W0:Y:S01]  /*a21c0*/  LDCU UR8, c[0x0][0x398] ;  /* 0x00007300ff0877ac */ /* 0x000e220008000800 */
[----:B-1----:R-:W-:Y:S01]  /*a21d0*/  ISETP.LT.AND P4, PT, R9, UR10, !P4 ;  /* 0x0000000a09007c0c */ /* 0x002fe2000e781270 */
[----:B------:R-:W3:Y:S01]  /*a21e0*/  LDL.LU R17, [R1+0x1c0] ;  /* 0x0001c00001117983 */ /* 0x000ee20000300800 */
[----:B------:R-:W1:Y:S03]  /*a21f0*/  LDCU UR10, c[0x0][0x398] ;  /* 0x00007300ff0a77ac */ /* 0x000e660008000800 */
[----:B------:R-:W3:Y:S04]  /*a2200*/  LDL.LU R16, [R1+0x1c4] ;  /* 0x0001c40001107983 */ /* 0x000ee80000300800 */
[----:B------:R-:W3:Y:S04]  /*a2210*/  LDL.LU.64 R14, [R1+0xc48] ;  /* 0x000c4800010e7983 */ /* 0x000ee80000300a00 */
[----:B------:R0:W-:Y:S01]  /*a2220*/  @P6 STG.E.U8 desc[UR18][R10.64], R72 ;  /* 0x000000480a006986 */ /* 0x0001e2000c101112 */
[----:B------:R-:W-:Y:S01]  /*a2230*/  ISETP.LT.AND P6, PT, R7, UR11, !P3 ;  /* 0x0000000b07007c0c */ /* 0x000fe2000dfc1270 */
[----:B------:R-:W1:Y:S01]  /*a2240*/  LDCU UR11, c[0x0][0x398] ;  /* 0x00007300ff0b77ac */ /* 0x000e620008000800 */
[----:B------:R-:W-:Y:S01]  /*a2250*/  PRMT R7, R73, 0x9910, RZ ;  /* 0x0000991049077816 */ /* 0x000fe200000000ff */
[----:B0-----:R-:W-:Y:S01]  /*a2260*/  VIADD R72, R0, 0x70 ;  /* 0x0000007000487836 */ /* 0x001fe20000000000 */
[----:B----4-:R0:W-:Y:S04]  /*a2270*/  @P5 STG.E.U8 desc[UR18][R80.64], R73 ;  /* 0x0000004950005986 */ /* 0x0101e8000c101112 */
[----:B------:R-:W-:Y:S01]  /*a2280*/  ISETP.GE.AND P5, PT, R72, UR4, PT ;  /* 0x0000000448007c0c */ /* 0x000fe2000bfa6270 */
[----:B------:R-:W-:Y:S01]  /*a2290*/  IMAD.MOV.U32 R72, RZ, RZ, R7 ;  /* 0x000000ffff487224 */ /* 0x000fe200078e0007 */
[----:B--2---:R-:W-:Y:S01]  /*a22a0*/  F2FP.SATFINITE.E4M3.F32.PACK_AB_MERGE_C R8, R8, R13, RZ ;  /* 0x0000000d0808723e */ /* 0x004fe200048070ff */
[----:B------:R-:W-:Y:S01]  /*a22b0*/  @P4 STG.E.U8 desc[UR18][R78.64], R6 ;  /* 0x000000064e004986 */ /* 0x000fe2000c101112 */
[----:B0-----:R-:W-:Y:S01]  /*a22c0*/  IADD3 R80, P4, PT, R70, R69, RZ ;  /* 0x0000004546507210 */ /* 0x001fe20007f9e0ff */
[----:B------:R-:W0:Y:S01]  /*a22d0*/  LDCU UR4, c[0x0][0x39c] ;  /* 0x00007380ff0477ac */ /* 0x000e220008000800 */
[----:B------:R-:W-:-:S03]  /*a22e0*/  SHF.R.S32.HI R72, RZ, 0x8, R72 ;  /* 0x00000008ff487819 */ /* 0x000fc60000011448 */
[----:B------:R-:W-:Y:S02]  /*a22f0*/  IMAD.X R81, R71, 0x1, R68, P4 ;  /* 0x0000000147517824 */ /* 0x000fe400020e0644 */
[----:B---3--:R2:W-:Y:S04]  /*a2300*/  @P6 STG.E.U8 desc[UR18][R4.64], R72 ;  /* 0x0000004804006986 */ /* 0x0085e8000c101112 */
[----:B--2---:R-:W2:Y:S04]  /*a2310*/  LDL.LU.64 R4, [R1+0xc40] ;  /* 0x000c400001047983 */ /* 0x004ea80000300a00 */
[----:B------:R3:W-:Y:S04]  /*a2320*/  STL [R1+0x26dc], R81 ;  /* 0x0026dc5101007387 */ /* 0x0007e80000100800 */
[----:B---3--:R-:W1:Y:S04]  /*a2330*/  LDL.LU R81, [R1+0x704] ;  /* 0x0007040001517983 */ /* 0x008e680000300800 */
[----:B------:R-:W3:Y:S01]  /*a2340*/  LDL.LU.64 R10, [R1+0xc38] ;  /* 0x000c3800010a7983 */ /* 0x000ee20000300a00 */
[----:B------:R-:W-:-:S03]  /*a2350*/  PRMT R73, R6, 0x9910, RZ ;  /* 0x0000991006497816 */ /* 0x000fc600000000ff */
[----:B------:R-:W4:Y:S04]  /*a2360*/  LDL.LU.64 R6, [R1+0xc20] ;  /* 0x000c200001067983 */ /* 0x000f280000300a00 */
[----:B------:R-:W2:Y:S04]  /*a2370*/  LDL.LU R12, [R1+0x5c8] ;  /* 0x0005c800010c7983 */ /* 0x000ea80000300800 */
[----:B------:R-:W2:Y:S01]  /*a2380*/  LDL.LU R13, [R1+0x5cc] ;  /* 0x0005cc00010d7983 */ /* 0x000ea20000300800 */
[----:B------:R-:W-:Y:S01]  /*a2390*/  VIADD R70, R70, UR26 ;  /* 0x0000001a46467c36 */ /* 0x000fe20008000000 */
[----:B------:R-:W-:Y:S01]  /*a23a0*/  ISETP.LT.AND P3, PT, R9, UR8, !P3 ;  /* 0x0000000809007c0c */ /* 0x000fe2000df61270 */
[----:B------:R-:W-:Y:S01]  /*a23b0*/  VIADD R72, R0, 0x71 ;  /* 0x0000007100487836 */ /* 0x000fe20000000000 */
[----:B------:R-:W-:Y:S01]  /*a23c0*/  SHF.R.S32.HI R73, RZ, 0x8, R73 ;  /* 0x00000008ff497819 */ /* 0x000fe20000011449 */
[----:B------:R-:W0:Y:S01]  /*a23d0*/  LDCU UR8, c[0x0][0x398] ;  /* 0x00007300ff0877ac */ /* 0x000e220008000800 */
[----:B------:R-:W-:-:S02]  /*a23e0*/  SHF.R.S32.HI R71, RZ, 0x1f, R70 ;  /* 0x0000001fff477819 */ /* 0x000fc40000011446 */
[----:B------:R-:W-:-:S05]  /*a23f0*/  IADD3 R78, P4, PT, R70, R3, RZ ;  /* 0x00000003464e7210 */ /* 0x000fca0007f9e0ff */
[----:B------:R-:W-:Y:S01]  /*a2400*/  IMAD.X R79, R71, 0x1, R2, P4 ;  /* 0x00000001474f7824 */ /* 0x000fe200020e0602 */
[----:B------:R-:W-:Y:S01]  /*a2410*/  ISETP.GE.AND P4, PT, R72, UR5, PT ;  /* 0x0000000548007c0c */ /* 0x000fe2000bf86270 */
[----:B------:R-:W-:Y:S01]  /*a2420*/  VIADD R72, R0, 0x72 ;  /* 0x0000007200487836 */ /* 0x000fe20000000000 */
[----:B------:R0:W-:Y:S01]  /*a2430*/  @P3 STG.E.U8 desc[UR18][R18.64], R73 ;  /* 0x0000004912003986 */ /* 0x0001e2000c101112 */
[----:B------:R-:W1:Y:S03]  /*a2440*/  LDCU UR5, c[0x0][0x39c] ;  /* 0x00007380ff0577ac */ /* 0x000e660008000800 */
[----:B------:R-:W-:Y:S01]  /*a2450*/  ISETP.GE.AND P3, PT, R72, UR7, PT ;  /* 0x0000000748007c0c */ /* 0x000fe2000bf66270 */
[----:B------:R-:W1:Y:S01]  /*a2460*/  LDCU UR7, c[0x0][0x39c] ;  /* 0x00007380ff0777ac */ /* 0x000e620008000800 */
[----:B------:R-:W-:Y:S02]  /*a2470*/  F2FP.SATFINITE.E4M3.F32.PACK_AB_MERGE_C R72, R16, R17, RZ ;  /* 0x000000111048723e */ /* 0x000fe400048070ff */
[----:B0-----:R-:W-:-:S04]  /*a2480*/  PRMT R73, R8, 0x9910, RZ ;  /* 0x0000991008497816 */ /* 0x001fc800000000ff */
[----:B------:R-:W-:Y:S02]  /*a2490*/  SHF.R.S32.HI R73, RZ, 0x8, R73 ;  /* 0x00000008ff497819 */ /* 0x000fe40000011449 */
[----:B-1----:R-:W-:Y:S01]  /*a24a0*/  ISETP.LT.AND P6, PT, R81, UR10, !P5 ;  /* 0x0000000a51007c0c */ /* 0x002fe2000efc1270 */
[----:B------:R-:W0:Y:S01]  /*a24b0*/  LDCU UR10, c[0x0][0x398] ;  /* 0x00007300ff0a77ac */ /* 0x000e220008000800 */
[----:B------:R-:W-:Y:S01]  /*a24c0*/  ISETP.LT.AND P5, PT, R9, UR11, !P5 ;  /* 0x0000000b09007c0c */ /* 0x000fe2000efa1270 */
[----:B------:R-:W1:Y:S10]  /*a24d0*/  LDCU UR11, c[0x0][0x398] ;  /* 0x00007300ff0b77ac */ /* 0x000e740008000800 */
[----:B------:R-:W-:Y:S01]  /*a24e0*/  @P6 STG.E.U8 desc[UR18][R14.64], R8 ;  /* 0x000000080e006986 */ /* 0x000fe2000c101112 */
[----:B------:R-:W-:Y:S01]  /*a24f0*/  ISETP.LT.AND P6, PT, R81, UR12, !P4 ;  /* 0x0000000c51007c0c */ /* 0x000fe2000e7c1270 */
[----:B------:R-:W0:Y:S02]  /*a2500*/  LDCU UR12, c[0x0][0x398] ;  /* 0x00007300ff0c77ac */ /* 0x000e240008000800 */
[----:B--2---:R2:W-:Y:S01]  /*a2510*/  @P5 STG.E.U8 desc[UR18][R4.64], R72 ;  /* 0x0000004804005986 */ /* 0x0045e2000c101112 */
[----:B------:R-:W-:Y:S01]  /*a2520*/  ISETP.LT.AND P4, PT, R9, UR8, !P4 ;  /* 0x0000000809007c0c */ /* 0x000fe2000e781270 */
[----:B------:R-:W0:Y:S02]  /*a2530*/  LDCU UR8, c[0x0][0x39c] ;  /* 0x00007380ff0877ac */ /* 0x000e240008000800 */
[----:B--2---:R-:W2:Y:S04]  /*a2540*/  LDL.LU R4, [R1+0x1c8] ;  /* 0x0001c80001047983 */ /* 0x004ea80000300800 */
[----:B------:R-:W2:Y:S01]  /*a2550*/  LDL.LU R5, [R1+0x1cc] ;  /* 0x0001cc0001057983 */ /* 0x000ea20000300800 */
[----:B------:R-:W-:-:S03]  /*a2560*/  PRMT R72, R72, 0x9910, RZ ;  /* 0x0000991048487816 */ /* 0x000fc600000000ff */
[----:B---3--:R3:W-:Y:S01]  /*a2570*/  @P6 STG.E.U8 desc[UR18][R10.64], R73 ;  /* 0x000000490a006986 */ /* 0x0087e2000c101112 */
[----:B0-----:R-:W-:Y:S01]  /*a2580*/  ISETP.LT.AND P5, PT, R81, UR10, !P3 ;  /* 0x0000000a51007c0c */ /* 0x001fe2000dfa1270 */
[----:B------:R-:W-:Y:S01]  /*a2590*/  IMAD.MOV.U32 R8, RZ, RZ, R72 ;  /* 0x000000ffff087224 */ /* 0x000fe200078e0048 */
[----:B------:R-:W0:Y:S01]  /*a25a0*/  LDCU UR10, c[0x0][0x398] ;  /* 0x00007300ff0a77ac */ /* 0x000e220008000800 */
[----:B---3--:R-:W3:Y:S03]  /*a25b0*/  LDL.LU.64 R10, [R1+0xc18] ;  /* 0x000c1800010a7983 */ /* 0x008ee60000300a00 */
[----:B------:R-:W-:Y:S02]  /*a25c0*/  SHF.R.S32.HI R8, RZ, 0x8, R8 ;  /* 0x00000008ff087819 */ /* 0x000fe40000011408 */
[----:B------:R-:W-:-:S03]  /*a25d0*/  F2FP.SATFINITE.E4M3.F32.PACK_AB_MERGE_C R73, R13, R12, RZ ;  /* 0x0000000c0d49723e */ /* 0x000fc600048070ff */
[----:B------:R-:W-:Y:S04]  /*a25e0*/  @P4 STG.E.U8 desc[UR18][R76.64], R8 ;  /* 0x000000084c004986 */ /* 0x000fe8000c101112 */
[----:B----4-:R4:W-:Y:S04]  /*a25f0*/  @P5 STG.E.U8 desc[UR18][R6.64], R73 ;  /* 0x0000004906005986 */ /* 0x0109e8000c101112 */
[----:B----4-:R-:W4:Y:S04]  /*a2600*/  LDL.LU R6, [R1+0x5d0] ;  /* 0x0005d00001067983 */ /* 0x010f280000300800 */
[----:B------:R-:W4:Y:S01]  /*a2610*/  LDL.LU R7, [R1+0x5d4] ;  /* 0x0005d40001077983 */ /* 0x000f220000300800 */
[----:B------:R-:W-:Y:S01]  /*a2620*/  IADD3 R76, P4, PT, R70, R69, RZ ;  /* 0x00000045464c7210 */ /* 0x000fe20007f9e0ff */
[----:B------:R-:W-:-:S02]  /*a2630*/  VIADD R72, R0, 0x73 ;  /* 0x0000007300487836 */ /* 0x000fc40000000000 */
[----:B------:R-:W4:Y:S02]  /*a2640*/  LDL.LU.64 R14, [R1+0xc30] ;  /* 0x000c3000010e7983 */ /* 0x000f240000300a00 */
[----:B------:R-:W-:Y:S01]  /*a2650*/  IMAD.X R77, R71, 0x1, R68, P4 ;  /* 0x00000001474d7824 */ /* 0x000fe200020e0644 */
[----:B------:R-:W-:Y:S01]  /*a2660*/  ISETP.GE.AND P6, PT, R72, UR4, PT ;  /* 0x0000000448007c0c */ /* 0x000fe2000bfc6270 */
[----:B------:R-:W-:Y:S01]  /*a2670*/  VIADD R72, R0, 0x74 ;  /* 0x0000007400487836 */ /* 0x000fe20000000000 */
[----:B------:R-:W-:Y:S02]  /*a2680*/  PRMT R71, R73, 0x9910, RZ ;  /* 0x0000991049477816 */ /* 0x000fe400000000ff */
[----:B-1----:R-:W-:Y:S01]  /*a2690*/  ISETP.LT.AND P3, PT, R9, UR11, !P3 ;  /* 0x0000000b09007c0c */ /* 0x002fe2000df61270 */
[----:B------:R1:W-:Y:S01]  /*a26a0*/  STL [R1+0x26d8], R77 ;  /* 0x0026d84d01007387 */ /* 0x0003e20000100800 */
[----:B------:R-:W-:Y:S01]  /*a26b0*/  ISETP.LT.AND P4, PT, R81, UR12, !P6 ;  /* 0x0000000c51007c0c */ /* 0x000fe2000f781270 */
[----:B------:R-:W-:Y:S01]  /*a26c0*/  VIADD R70, R70, UR26 ;  /* 0x0000001a46467c36 */ /* 0x000fe20008000000 */
[----:B------:R-:W-:Y:S01]  /*a26d0*/  ISETP.GE.AND P5, PT, R72, UR5, PT ;  /* 0x0000000548007c0c */ /* 0x000fe2000bfa6270 */
[----:B------:R-:W-:Y:S01]  /*a26e0*/  IMAD.MOV.U32 R72, RZ, RZ, R71 ;  /* 0x000000ffff487224 */ /* 0x000fe200078e0047 */
[----:B------:R-:W0:Y:S01]  /*a26f0*/  LDCU UR5, c[0x0][0x398] ;  /* 0x00007300ff0577ac */ /* 0x000e220008000800 */
[----:B------:R-:W-:Y:S01]  /*a2700*/  VIADD R9, R0, 0x75 ;  /* 0x0000007500097836 */ /* 0x000fe20000000000 */
[----:B------:R-:W0:Y:S01]  /*a2710*/  LDCU UR11, c[0x0][0x398] ;  /* 0x00007300ff0b77ac */ /* 0x000e220008000800 */
[----:B-1----:R-:W4:Y:S01]  /*a2720*/  LDL.LU R77, [R1+0x700] ;  /* 0x00070000014d7983 */ /* 0x002f220000300800 */
[----:B------:R-:W-:Y:S01]  /*a2730*/  SHF.R.S32.HI R72, RZ, 0x8, R72 ;  /* 0x00000008ff487819 */ /* 0x000fe20000011448 */
[----:B------:R-:W1:Y:S02]  /*a2740*/  LDCU UR12, c[0x0][0x398] ;  /* 0x00007300ff0c77ac */ /* 0x000e640008000800 */
[----:B------:R-:W4:Y:S01]  /*a2750*/  LDL.LU R8, [R1+0x1d0] ;  /* 0x0001d00001087983 */ /* 0x000f220000300800 */
[----:B------:R-:W-:Y:S01]  /*a2760*/  SHF.R.S32.HI R71, RZ, 0x1f, R70 ;  /* 0x0000001fff477819 */ /* 0x000fe20000011446 */
[----:B------:R-:W0:Y:S01]  /*a2770*/  LDCU UR4, c[0x0][0x39c] ;  /* 0x00007380ff0477ac */ /* 0x000e220008000800 */
[----:B--2---:R-:W-:-:S02]  /*a2780*/  F2FP.SATFINITE.E4M3.F32.PACK_AB_MERGE_C R73, R5, R4, RZ ;  /* 0x000000040549723e */ /* 0x004fc400048070ff */
[----:B------:R-:W2:Y:S04]  /*a2790*/  LDL.LU R5, [R1+0x1d4] ;  /* 0x0001d40001057983 */ /* 0x000ea80000300800 */
[----:B------:R0:W-:Y:S01]  /*a27a0*/  @P3 STG.E.U8 desc[UR18][R74.64], R73 ;  /* 0x000000494a003986 */ /* 0x0001e2000c101112 */
[----:B------:R-:W-:-:S03]  /*a27b0*/  PRMT R12, R73, 0x9910, RZ ;  /* 0x00009910490c7816 */ /* 0x000fc600000000ff */
[----:B---3--:R3:W-:Y:S01]  /*a27c0*/  @P4 STG.E.U8 desc[UR18][R10.64], R72 ;  /* 0x000000480a004986 */ /* 0x0087e2000c101112 */
[----:B0-----:R-:W-:-:S03]  /*a27d0*/  IADD3 R74, P3, PT, R70, R3, RZ ;  /* 0x00000003464a7210 */ /* 0x001fc60007f7e0ff */
[----:B---3--:R-:W3:Y:S04]  /*a27e0*/  LDL.LU.64 R10, [R1+0xc28] ;  /* 0x000c2800010a7983 */ /* 0x008ee80000300a00 */
[----:B------:R-:W3:Y:S01]  /*a27f0*/  LDL.LU.64 R16, [R1+0xc10] ;  /* 0x000c100001107983 */ /* 0x000ee20000300a00 */
[C---:B------:R-:W-:Y:S01]  /*a2800*/  IMAD.X R75, R71.reuse, 0x1, R2, P3 ;  /* 0x00000001474b7824 */ /* 0x040fe200018e0602 */
[C---:B------:R-:W-:Y:S01]  /*a2810*/  IADD3 R72, P3, PT, R70.reuse, R69, RZ ;  /* 0x0000004546487210 */ /* 0x040fe20007f7e0ff */
[----:B------:R-:W-:Y:S02]  /*a2820*/  IMAD.MOV.U32 R18, RZ, RZ, R12 ;  /* 0x000000ffff127224 */ /* 0x000fe400078e000c */
[----:B------:R-:W-:Y:S01]  /*a2830*/  VIADD R4, R70, UR26 ;  /* 0x0000001a46047c36 */ /* 0x000fe20008000000 */
[----:B------:R-:W3:Y:S01]  /*a2840*/  LDL.LU.64 R12, [R1+0xc08] ;  /* 0x000c0800010c7983 */ /* 0x000ee20000300a00 */
[----:B------:R-:W-:Y:S01]  /*a2850*/  IMAD.X R73, R71, 0x1, R68, P3 ;  /* 0x0000000147497824 */ /* 0x000fe200018e0644 */
[----:B------:R-:W-:Y:S01]  /*a2860*/  ISETP.GE.AND P4, PT, R9, UR7, PT ;  /* 0x0000000709007c0c */ /* 0x000fe2000bf86270 */
[----:B------:R-:W0:Y:S01]  /*a2870*/  LDCU UR7, c[0x0][0x398] ;  /* 0x00007300ff0777ac */ /* 0x000e220008000800 */
[----:B------:R-:W-:-:S02]  /*a2880*/  IADD3 R70, P3, PT, R4, R3, RZ ;  /* 0x0000000304467210 */ /* 0x000fc40007f7e0ff */
[----:B------:R-:W-:Y:S02]  /*a2890*/  SHF.R.S32.HI R3, RZ, 0x1f, R4 ;  /* 0x0000001fff037819 */ /* 0x000fe40000011404 */
[----:B----4-:R-:W-:Y:S02]  /*a28a0*/  F2FP.SATFINITE.E4M3.F32.PACK_AB_MERGE_C R9, R7, R6, RZ ;  /* 0x000000060709723e */ /* 0x010fe400048070ff */
[----:B------:R-:W4:Y:S01]  /*a28b0*/  LDL.LU R6, [R1+0x5d8] ;  /* 0x0005d80001067983 */ /* 0x000f220000300800 */
[----:B------:R-:W-:-:S03]  /*a28c0*/  IMAD.X R71, R3, 0x1, R2, P3 ;  /* 0x0000000103477824 */ /* 0x000fc600018e0602 */
[----:B------:R-:W4:Y:S01]  /*a28d0*/  LDL.LU R7, [R1+0x5dc] ;  /* 0x0005dc0001077983 */ /* 0x000f220000300800 */
[----:B------:R-:W-:-:S03]  /*a28e0*/  SHF.R.S32.HI R2, RZ, 0x8, R18 ;  /* 0x00000008ff027819 */ /* 0x000fc60000011412 */
[----:B------:R-:W4:Y:S04]  /*a28f0*/  LDL.LU.64 R18, [R1+0xc00] ;  /* 0x000c000001127983 */ /* 0x000f280000300a00 */
[----:B------:R-:W4:Y:S01]  /*a2900*/  LDL.LU.64 R20, [R1+0xbf8] ;  /* 0x000bf80001147983 */ /* 0x000f220000300a00 */
[----:B------:R-:W-:Y:S01]  /*a2910*/  ISETP.LT.AND P3, PT, R81, UR5, !P5 ;  /* 0x0000000551007c0c */ /* 0x000fe2000ef61270 */
[----:B------:R-:W0:Y:S01]  /*a2920*/  LDCU UR5, c[0x0][0x39c] ;  /* 0x00007380ff0577ac */ /* 0x000e220008000800 */
[C---:B------:R-:W-:Y:S02]  /*a2930*/  ISETP.LT.AND P6, PT, R77.reuse, UR10, !P6 ;  /* 0x0000000a4d007c0c */ /* 0x040fe4000f7c1270 */
[----:B------:R-:W-:Y:S01]  /*a2940*/  ISETP.LT.AND P5, PT, R77, UR11, !P5 ;  /* 0x0000000b4d007c0c */ /* 0x000fe2000efa1270 */
[----:B------:R-:W0:Y:S01]  /*a2950*/  LDCU UR10, c[0x0][0x398] ;  /* 0x00007300ff0a77ac */ /* 0x000e220008000800 */
[----:B------:R-:W0:Y:S09]  /*a2960*/  LDCU UR11, c[0x0][0x398] ;  /* 0x00007300ff0b77ac */ /* 0x000e320008000800 */
[----:B------:R0:W-:Y:S01]  /*a2970*/  @P6 STG.E.U8 desc[UR18][R14.64], R2 ;  /* 0x000000020e006986 */ /* 0x0001e2000c101112 */
[----:B-1----:R-:W-:Y:S01]  /*a2980*/  ISETP.LT.AND P6, PT, R81, UR12, !P4 ;  /* 0x0000000c51007c0c */ /* 0x002fe2000e7c1270 */
[----:B------:R-:W1:Y:S02]  /*a2990*/  LDCU UR12, c[0x0][0x398] ;  /* 0x00007300ff0c77ac */ /* 0x000e640008000800 */
[----:B0-----:R-:W4:Y:S01]  /*a29a0*/  LDL.LU R15, [R1+0x1d8] ;  /* 0x0001d800010f7983 */ /* 0x001f220000300800 */
[----:B------:R-:W-:Y:S01]  /*a29b0*/  VIADD R2, R0, 0x76 ;  /* 0x0000007600027836 */ /* 0x000fe20000000000 */
[----:B------:R-:W-:Y:S01]  /*a29c0*/  ISETP.LT.AND P4, PT, R77, UR10, !P4 ;  /* 0x0000000a4d007c0c */ /* 0x000fe2000e781270 */
[----:B------:R-:W0:Y:S01]  /*a29d0*/  LDCU UR10, c[0x0][0x398] ;  /* 0x00007300ff0a77ac */ /* 0x000e220008000800 */
[----:B--2---:R-:W-:-:S02]  /*a29e0*/  F2FP.SATFINITE.E4M3.F32.PACK_AB_MERGE_C R5, R5, R8, RZ ;  /* 0x000000080505723e */ /* 0x004fc400048070ff */
[----:B------:R-:W-:-:S04]  /*a29f0*/  PRMT R8, R9, 0x9910, RZ ;  /* 0x0000991009087816 */ /* 0x000fc800000000ff */
[----:B------:R-:W-:Y:S01]  /*a2a00*/  SHF.R.S32.HI R8, RZ, 0x8, R8 ;  /* 0x00000008ff087819 */ /* 0x000fe20000011408 */
[----:B---3--:R2:W-:Y:S04]  /*a2a10*/  @P3 STG.E.U8 desc[UR18][R10.64], R9 ;  /* 0x000000090a003986 */ /* 0x0085e8000c101112 */
[----:B------:R3:W-:Y:S04]  /*a2a20*/  @P5 STG.E.U8 desc[UR18][R16.64], R5 ;  /* 0x0000000510005986 */ /* 0x0007e8000c101112 */
[----:B--2---:R-:W2:Y:S01]  /*a2a30*/  LDL.LU R10, [R1+0x1dc] ;  /* 0x0001dc00010a7983 */ /* 0x004ea20000300800 */
[----:B------:R-:W-:Y:S01]  /*a2a40*/  ISETP.GE.AND P3, PT, R2, UR4, PT ;  /* 0x0000000402007c0c */ /* 0x000fe2000bf66270 */
[----:B------:R-:W0:Y:S02]  /*a2a50*/  LDCU UR4, c[0x0][0x39c] ;  /* 0x00007380ff0477ac */ /* 0x000e240008000800 */
[----:B---3--:R-:W3:Y:S01]  /*a2a60*/  LDL.LU.64 R16, [R1+0xbf0] ;  /* 0x000bf00001107983 */ /* 0x008ee20000300a00 */
[----:B------:R-:W-:-:S03]  /*a2a70*/  ISETP.LT.AND P5, PT, R81, UR7, !P3 ;  /* 0x0000000751007c0c */ /* 0x000fc6000dfa1270 */
[----:B------:R0:W-:Y:S01]  /*a2a80*/  @P6 STG.E.U8 desc[UR18][R12.64], R8 ;  /* 0x000000080c006986 */ /* 0x0001e2000c101112 */
[----:B------:R-:W-:Y:S01]  /*a2a90*/  PRMT R5, R5, 0x9910, RZ ;  /* 0x0000991005057816 */ /* 0x000fe200000000ff */
[----:B------:R-:W-:Y:S01]  /*a2aa0*/  VIADD R2, R0, 0x77 ;  /* 0x0000007700027836 */ /* 0x000fe20000000000 */
[----:B------:R-:W1:Y:S02]  /*a2ab0*/  LDCU UR7, c[0x0][0x398] ;  /* 0x00007300ff0777ac */ /* 0x000e640008000800 */
[----:B------:R-:W-:Y:S01]  /*a2ac0*/  SHF.R.S32.HI R9, RZ, 0x8, R5 ;  /* 0x00000008ff097819 */ /* 0x000fe20000011405 */
[----:B0-----:R-:W3:Y:S01]  /*a2ad0*/  LDL.LU.64 R12, [R1+0xbe8] ;  /* 0x000be800010c7983 */ /* 0x001ee20000300a00 */
[----:B----4-:R-:W-:-:S03]  /*a2ae0*/  F2FP.SATFINITE.E4M3.F32.PACK_AB_MERGE_C R8, R7, R6, RZ ;  /* 0x000000060708723e */ /* 0x010fc600048070ff */
[----:B------:R-:W4:Y:S04]  /*a2af0*/  LDL.LU R11, [R1+0x5e0] ;  /* 0x0005e000010b7983 */ /* 0x000f280000300800 */
[----:B------:R-:W4:Y:S01]  /*a2b00*/  LDL.LU R7, [R1+0x5e4] ;  /* 0x0005e40001077983 */ /* 0x000f220000300800 */
[----:B------:R-:W-:-:S03]  /*a2b10*/  PRMT R14, R8, 0x9910, RZ ;  /* 0x00009910080e7816 */ /* 0x000fc600000000ff */
[----:B------:R-:W4:Y:S04]  /*a2b20*/  LDL.LU R6, [R1+0x1e0] ;  /* 0x0001e00001067983 */ /* 0x000f280000300800 */
[----:B------:R-:W4:Y:S04]  /*a2b30*/  LDL.LU R5, [R1+0x1e4] ;  /* 0x0001e40001057983 */ /* 0x000f280000300800 */
[----:B------:R0:W-:Y:S04]  /*a2b40*/  @P4 STG.E.U8 desc[UR18][R18.64], R9 ;  /* 0x0000000912004986 */ /* 0x0001e8000c101112 */
[----:B------:R1:W-:Y:S04]  /*a2b50*/  @P5 STG.E.U8 desc[UR18][R20.64], R8 ;  /* 0x0000000814005986 */ /* 0x0003e8000c101112 */
[----:B0-----:R-:W4:Y:S04]  /*a2b60*/  LDL.LU.64 R18, [R1+0xbe0] ;  /* 0x000be00001127983 */ /* 0x001f280000300a00 */
[----:B-1----:R-:W4:Y:S01]  /*a2b70*/  LDL.LU.64 R8, [R1+0xbd8] ;  /* 0x000bd80001087983 */ /* 0x002f220000300a00 */
[----:B------:R-:W-:Y:S01]  /*a2b80*/  ISETP.LT.AND P3, PT, R77, UR11, !P3 ;  /* 0x0000000b4d007c0c */ /* 0x000fe2000df61270 */
[----:B------:R-:W0:Y:S01]  /*a2b90*/  LDCU UR11, c[0x0][0x398] ;  /* 0x00007300ff0b77ac */ /* 0x000e220008000800 */
[----:B------:R-:W-:Y:S01]  /*a2ba0*/  ISETP.GE.AND P6, PT, R2, UR8, PT ;  /* 0x0000000802007c0c */ /* 0x000fe2000bfc6270 */
[----:B------:R-:W-:Y:S01]  /*a2bb0*/  VIADD R2, R0, 0x78 ;  /* 0x0000007800027836 */ /* 0x000fe20000000000 */
[----:B------:R-:W1:Y:S02]  /*a2bc0*/  LDCU UR8, c[0x0][0x398] ;  /* 0x00007300ff0877ac */ /* 0x000e640008000800 */
[----:B------:R-:W-:-:S02]  /*a2bd0*/  ISETP.LT.AND P5, PT, R81, UR12, !P6 ;  /* 0x0000000c51007c0c */ /* 0x000fc4000f7a1270 */
[----:B------:R-:W-:Y:S01]  /*a2be0*/  ISETP.GE.AND P4, PT, R2, UR5, PT ;  /* 0x0000000502007c0c */ /* 0x000fe2000bf86270 */
[----:B------:R-:W-:Y:S01]  /*a2bf0*/  VIADD R2, R0, 0x79 ;  /* 0x0000007900027836 */ /* 0x000fe20000000000 */
[----:B------:R-:W-:Y:S01]  /*a2c00*/  ISETP.LT.AND P6, PT, R77, UR7, !P6 ;  /* 0x000000074d007c0c */ /* 0x000fe2000f7c1270 */
[----:B------:R-:W0:Y:S01]  /*a2c10*/  LDCU UR7, c[0x0][0x398] ;  /* 0x00007300ff0777ac */ /* 0x000e220008000800 */
[----:B------:R-:W0:Y:S01]  /*a2c20*/  LDCU UR5, c[0x0][0x39c] ;  /* 0x00007380ff0577ac */ /* 0x000e220008000800 */
[----:B------:R-:W0:Y:S01]  /*a2c30*/  LDCU UR12, c[0x0][0x398] ;  /* 0x00007300ff0c77ac */ /* 0x000e220008000800 */
[----:B--2---:R-:W-:-:S05]  /*a2c40*/  F2FP.SATFINITE.E4M3.F32.PACK_AB_MERGE_C R10, R10, R15, RZ ;  /* 0x0000000f0a0a723e */ /* 0x004fca00048070ff */
[----:B---3--:R2:W-:Y:S01]  /*a2c50*/  @P3 STG.E.U8 desc[UR18][R16.64], R10 ;  /* 0x0000000a10003986 */ /* 0x0085e2000c101112 */
[----:B------:R-:W-:Y:S01]  /*a2c60*/  ISETP.GE.AND P3, PT, R2, UR4, PT ;  /* 0x0000000402007c0c */ /* 0x000fe2000bf66270 */
[----:B------:R-:W3:Y:S01]  /*a2c70*/  LDCU UR4, c[0x0][0x39c] ;  /* 0x00007380ff0477ac */ /* 0x000ee20008000800 */
[----:B------:R-:W-:Y:S01]  /*a2c80*/  SHF.R.S32.HI R2, RZ, 0x8, R14 ;  /* 0x00000008ff027819 */ /* 0x000fe2000001140e */
[----:B--2---:R-:W2:Y:S01]  /*a2c90*/  LDL.LU.64 R16, [R1+0xbc8] ;  /* 0x000bc80001107983 */ /* 0x004ea20000300a00 */
[----:B------:R-:W-:-:S03]  /*a2ca0*/  PRMT R10, R10, 0x9910, RZ ;  /* 0x000099100a0a7816 */ /* 0x000fc600000000ff */
[----:B------:R0:W-:Y:S01]  /*a2cb0*/  @P5 STG.E.U8 desc[UR18][R12.64], R2 ;  /* 0x000000020c005986 */ /* 0x0001e2000c101112 */
[----:B-1----:R-:W-:Y:S01]  /*a2cc0*/  ISETP.LT.AND P5, PT, R81, UR8, !P4 ;  /* 0x0000000851007c0c */ /* 0x002fe2000e7a1270 */
[----:B------:R-:W1:Y:S02]  /*a2cd0*/  LDCU UR8, c[0x0][0x398] ;  /* 0x00007300ff0877ac */ /* 0x000e640008000800 */
[----:B------:R-:W2:Y:S01]  /*a2ce0*/  LDL.LU.64 R14, [R1+0xbd0] ;  /* 0x000bd000010e7983 */ /* 0x000ea20000300a00 */
[----:B0-----:R-:W-:Y:S01]  /*a2cf0*/  IMAD.MOV.U32 R2, RZ, RZ, R10 ;  /* 0x000000ffff027224 */ /* 0x001fe200078e000a */
[----:B----4-:R-:W-:Y:S02]  /*a2d00*/  F2FP.SATFINITE.E4M3.F32.PACK_AB_MERGE_C R7, R7, R11, RZ ;  /* 0x0000000b0707723e */ /* 0x010fe400048070ff */
[----:B------:R-:W4:Y:S02]  /*a2d10*/  LDL.LU R12, [R1+0x5e8] ;  /* 0x0005e800010c7983 */ /* 0x000f240000300800 */
[----:B------:R-:W-:-:S02]  /*a2d20*/  SHF.R.S32.HI R2, RZ, 0x8, R2 ;  /* 0x00000008ff027819 */ /* 0x000fc40000011402 */
[----:B------:R-:W4:Y:S04]  /*a2d30*/  LDL.LU R10, [R1+0x5ec] ;  /* 0x0005ec00010a7983 */ /* 0x000f280000300800 */
[----:B------:R-:W-:Y:S04]  /*a2d40*/  @P6 STG.E.U8 desc[UR18][R18.64], R2 ;  /* 0x0000000212006986 */ /* 0x000fe8000c101112 */
[----:B------:R0:W-:Y:S04]  /*a2d50*/  @P5 STG.E.U8 desc[UR18][R8.64], R7 ;  /* 0x0000000708005986 */ /* 0x0001e8000c101112 */
[----:B0-----:R-:W4:Y:S01]  /*a2d60*/  LDL.LU.64 R8, [R1+0xbc0] ;  /* 0x000bc00001087983 */ /* 0x001f220000300a00 */
[----:B------:R-:W-:Y:S01]  /*a2d70*/  ISETP.LT.AND P4, PT, R77, UR10, !P4 ;  /* 0x0000000a4d007c0c */ /* 0x000fe2000e781270 */
[----:B------:R-:W-:Y:S01]  /*a2d80*/  VIADD R2, R0, 0x7a ;  /* 0x0000007a00027836 */ /* 0x000fe20000000000 */
[----:B------:R-:W-:Y:S01]  /*a2d90*/  F2FP.SATFINITE.E4M3.F32.PACK_AB_MERGE_C R6, R5, R6, RZ ;  /* 0x000000060506723e */ /* 0x000fe200048070ff */
[----:B------:R-:W4:Y:S01]  /*a2da0*/  LDL.LU R13, [R1+0x1e8] ;  /* 0x0001e800010d7983 */ /* 0x000f220000300800 */
[----:B------:R-:W-:Y:S01]  /*a2db0*/  PRMT R5, R7, 0x9910, RZ ;  /* 0x0000991007057816 */ /* 0x000fe200000000ff */
[----:B------:R-:W0:Y:S02]  /*a2dc0*/  LDCU UR10, c[0x0][0x398] ;  /* 0x00007300ff0a77ac */ /* 0x000e240008000800 */
[----:B------:R-:W4:Y:S01]  /*a2dd0*/  LDL.LU R11, [R1+0x1ec] ;  /* 0x0001ec00010b7983 */ /* 0x000f220000300800 */
[----:B------:R-:W-:Y:S01]  /*a2de0*/  ISETP.LT.AND P6, PT, R81, UR11, !P3 ;  /* 0x0000000b51007c0c */ /* 0x000fe2000dfc1270 */
[----:B------:R-:W0:Y:S01]  /*a2df0*/  LDCU UR11, c[0x0][0x398] ;  /* 0x00007300ff0b77ac */ /* 0x000e220008000800 */
[----:B---3--:R-:W-:Y:S01]  /*a2e00*/  ISETP.GE.AND P5, PT, R2, UR4, PT ;  /* 0x0000000402007c0c */ /* 0x008fe2000bfa6270 */
[----:B------:R-:W3:Y:S01]  /*a2e10*/  LDL.LU.64 R18, [R1+0xbb8] ;  /* 0x000bb80001127983 */ /* 0x000ee20000300a00 */
[----:B------:R-:W-:Y:S01]  /*a2e20*/  SHF.R.S32.HI R7, RZ, 0x8, R5 ;  /* 0x00000008ff077819 */ /* 0x000fe20000011405 */
[----:B------:R-:W0:Y:S01]  /*a2e30*/  LDCU UR4, c[0x0][0x39c] ;  /* 0x00007380ff0477ac */ /* 0x000e220008000800 */
[----:B------:R-:W-:Y:S01]  /*a2e40*/  ISETP.LT.AND P3, PT, R77, UR7, !P3 ;  /* 0x000000074d007c0c */ /* 0x000fe2000df61270 */
[----:B------:R-:W0:Y:S01]  /*a2e50*/  LDCU UR7, c[0x0][0x398] ;  /* 0x00007300ff0777ac */ /* 0x000e220008000800 */
[----:B--2---:R2:W-:Y:S01]  /*a2e60*/  @P4 STG.E.U8 desc[UR18][R16.64], R6 ;  /* 0x0000000610004986 */ /* 0x0045e2000c101112 */
[----:B------:R-:W-:-:S03]  /*a2e70*/  IADD3 R2, P4, PT, R4, R69, RZ ;  /* 0x0000004504027210 */ /* 0x000fc60007f9e0ff */
[----:B------:R-:W3:Y:S01]  /*a2e80*/  LDL.LU.64 R4, [R1+0xbb0] ;  /* 0x000bb00001047983 */ /* 0x000ee20000300a00 */
[----:B------:R-:W-:-:S03]  /*a2e90*/  PRMT R69, R6, 0x9910, RZ ;  /* 0x0000991006457816 */ /* 0x000fc600000000ff */
[----:B------:R0:W-:Y:S01]  /*a2ea0*/  @P6 STG.E.U8 desc[UR18][R14.64], R7 ;  /* 0x000000070e006986 */ /* 0x0001e2000c101112 */
[----:B------:R-:W-:-:S03]  /*a2eb0*/  SHF.R.S32.HI R69, RZ, 0x8, R69 ;  /* 0x00000008ff457819 */ /* 0x000fc60000011445 */
[----:B--2---:R-:W2:Y:S04]  /*a2ec0*/  LDL.LU.64 R16, [R1+0xba8] ;  /* 0x000ba80001107983 */ /* 0x004ea80000300a00 */
[----:B0-----:R-:W2:Y:S01]  /*a2ed0*/  LDL.LU.64 R6, [R1+0xba0] ;  /* 0x000ba00001067983 */ /* 0x001ea20000300a00 */
[----:B----4-:R-:W-:-:S03]  /*a2ee0*/  F2FP.SATFINITE.E4M3.F32.PACK_AB_MERGE_C R10, R10, R12, RZ ;  /* 0x0000000c0a0a723e */ /* 0x010fc600048070ff */
[----:B------:R-:W4:Y:S04]  /*a2ef0*/  LDL.LU R15, [R1+0x5f0] ;  /* 0x0005f000010f7983 */ /* 0x000f280000300800 */
[----:B------:R-:W4:Y:S04]  /*a2f00*/  LDL.LU R12, [R1+0x5f4] ;  /* 0x0005f400010c7983 */ /* 0x000f280000300800 */
[----:B------:R0:W-:Y:S04]  /*a2f10*/  @P3 STG.E.U8 desc[UR18][R8.64], R69 ;  /* 0x0000004508003986 */ /* 0x0001e8000c101112 */
[----:B0-----:R-:W4:Y:S01]  /*a2f20*/  LDL.LU.64 R8, [R1+0xb98] ;  /* 0x000b980001087983 */ /* 0x001f220000300a00 */
[----:B------:R-:W-:-:S02]  /*a2f30*/  IMAD.X R3, R3, 0x1, R68, P4 ;  /* 0x0000000103037824 */ /* 0x000fc400020e0644 */
[----:B------:R-:W-:Y:S01]  /*a2f40*/  VIADD R68, R0, 0x7b ;  /* 0x0000007b00447836 */ /* 0x000fe20000000000 */
[----:B-1----:R-:W-:Y:S01]  /*a2f50*/  ISETP.LT.AND P6, PT, R81, UR8, !P5 ;  /* 0x0000000851007c0c */ /* 0x002fe2000efc1270 */
[----:B------:R-:W0:Y:S01]  /*a2f60*/  LDCU UR8, c[0x0][0x398] ;  /* 0x00007300ff0877ac */ /* 0x000e220008000800 */
[----:B------:R-:W-:Y:S02]  /*a2f70*/  ISETP.LT.AND P5, PT, R77, UR10, !P5 ;  /* 0x0000000a4d007c0c */ /* 0x000fe4000efa1270 */
[----:B------:R-:W-:Y:S01]  /*a2f80*/  ISETP.GE.AND P4, PT, R68, UR5, PT ;  /* 0x0000000544007c0c */ /* 0x000fe2000bf86270 */
[----:B------:R-:W-:Y:S01]  /*a2f90*/  VIADD R68, R0, 0x7c ;  /* 0x0000007c00447836 */ /* 0x000fe20000000000 */
[----:B------:R-:W-:Y:S01]  /*a2fa0*/  PRMT R69, R10, 0x9910, RZ ;  /* 0x000099100a457816 */ /* 0x000fe200000000ff */
[----:B------:R-:W1:Y:S03]  /*a2fb0*/  LDCU UR5, c[0x0][0x39c] ;  /* 0x00007380ff0577ac */ /* 0x000e660008000800 */
[----:B------:R-:W-:Y:S01]  /*a2fc0*/  ISETP.GE.AND P3, PT, R68, UR4, PT ;  /* 0x0000000444007c0c */ /* 0x000fe2000bf66270 */
[----:B------:R-:W0:Y:S01]  /*a2fd0*/  LDCU UR10, c[0x0][0x398] ;  /* 0x00007300ff0a77ac */ /* 0x000e220008000800 */
[----:B------:R-:W-:Y:S01]  /*a2fe0*/  F2FP.SATFINITE.E4M3.F32.PACK_AB_MERGE_C R68, R11, R13, RZ ;  /* 0x0000000d0b44723e */ /* 0x000fe200048070ff */
[----:B---3--:R-:W-:Y:S01]  /*a2ff0*/  @P6 STG.E.U8 desc[UR18][R18.64], R10 ;  /* 0x0000000a12006986 */ /* 0x008fe2000c101112 */
[----:B------:R-:W-:Y:S01]  /*a3000*/  ISETP.LT.AND P6, PT, R81, UR11, !P4 ;  /* 0x0000000b51007c0c */ /* 0x000fe2000e7c1270 */
[----:B------:R-:W3:Y:S02]  /*a3010*/  LDCU UR4, c[0x0][0x39c] ;  /* 0x00007380ff0477ac */ /* 0x000ee40008000800 */
[----:B------:R-:W3:Y:S01]  /*a3020*/  LDL.LU R13, [R1+0x1f0] ;  /* 0x0001f000010d7983 */ /* 0x000ee20000300800 */
[----:B------:R-:W-:Y:S01]  /*a3030*/  ISETP.LT.AND P4, PT, R77, UR7, !P4 ;  /* 0x000000074d007c0c */ /* 0x000fe2000e781270 */
[----:B------:R-:W0:Y:S01]  /*a3040*/  LDCU UR11, c[0x0][0x398] ;  /* 0x00007300ff0b77ac */ /* 0x000e220008000800 */
[----:B------:R-:W-:Y:S01]  /*a3050*/  SHF.R.S32.HI R69, RZ, 0x8, R69 ;  /* 0x00000008ff457819 */ /* 0x000fe20000011445 */
[----:B------:R-:W0:Y:S01]  /*a3060*/  LDCU UR7, c[0x0][0x398] ;  /* 0x00007300ff0777ac */ /* 0x000e220008000800 */
[----:B------:R1:W-:Y:S01]  /*a3070*/  @P5 STG.E.U8 desc[UR18][R4.64], R68 ;  /* 0x0000004404005986 */ /* 0x0003e2000c101112 */
[----:B0-----:R-:W-:Y:S01]  /*a3080*/  ISETP.LT.AND P5, PT, R81, UR8, !P3 ;  /* 0x0000000851007c0c */ /* 0x001fe2000dfa1270 */
[----:B------:R-:W0:Y:S02]  /*a3090*/  LDCU UR8, c[0x0][0x398] ;  /* 0x00007300ff0877ac */ /* 0x000e240008000800 */
[----:B-1----:R-:W3:Y:S01]  /*a30a0*/  LDL.LU R5, [R1+0x1f4] ;  /* 0x0001f40001057983 */ /* 0x002ee20000300800 */
[----:B------:R-:W-:-:S03]  /*a30b0*/  PRMT R68, R68, 0x9910, RZ ;  /* 0x0000991044447816 */ /* 0x000fc600000000ff */
[----:B------:R-:W3:Y:S02]  /*a30c0*/  LDL.LU.64 R10, [R1+0xb90] ;  /* 0x000b9000010a7983 */ /* 0x000ee40000300a00 */
[----:B------:R-:W-:Y:S02]  /*a30d0*/  IMAD.MOV.U32 R4, RZ, RZ, R68 ;  /* 0x000000ffff047224 */ /* 0x000fe400078e0044 */
[----:B--2---:R4:W-:Y:S03]  /*a30e0*/  @P6 STG.E.U8 desc[UR18][R16.64], R69 ;  /* 0x0000004510006986 */ /* 0x0049e6000c101112 */
[----:B------:R-:W-:Y:S01]  /*a30f0*/  SHF.R.S32.HI R4, RZ, 0x8, R4 ;  /* 0x00000008ff047819 */ /* 0x000fe20000011404 */
[----:B------:R-:W2:Y:S04]  /*a3100*/  LDL.LU.64 R18, [R1+0xb88] ;  /* 0x000b880001127983 */ /* 0x000ea80000300a00 */
[----:B------:R1:W-:Y:S01]  /*a3110*/  @P4 STG.E.U8 desc[UR18][R6.64], R4 ;  /* 0x0000000406004986 */ /* 0x0003e2000c101112 */
[----:B----4-:R-:W-:-:S03]  /*a3120*/  F2FP.SATFINITE.E4M3.F32.PACK_AB_MERGE_C R69, R12, R15, RZ ;  /* 0x0000000f0c45723e */ /* 0x010fc600048070ff */
[----:B-1----:R-:W4:Y:S04]  /*a3130*/  LDL.LU R6, [R1+0x5f8] ;  /* 0x0005f80001067983 */ /* 0x002f280000300800 */
[----:B------:R-:W4:Y:S04]  /*a3140*/  LDL.LU R7, [R1+0x5fc] ;  /* 0x0005fc0001077983 */ /* 0x000f280000300800 */
[----:B------:R-:W4:Y:S04]  /*a3150*/  LDL.LU.64 R16, [R1+0xb80] ;  /* 0x000b800001107983 */ /* 0x000f280000300a00 */
[----:B------:R1:W-:Y:S04]  /*a3160*/  @P5 STG.E.U8 desc[UR18][R8.64], R69 ;  /* 0x0000004508005986 */ /* 0x0003e8000c101112 */
[----:B-1----:R-:W4:Y:S04]  /*a3170*/  LDL.LU R8, [R1+0x1f8] ;  /* 0x0001f80001087983 */ /* 0x002f280000300800 */
[----:B------:R-:W4:Y:S01]  /*a3180*/  LDL.LU R9, [R1+0x1fc] ;  /* 0x0001fc0001097983 */ /* 0x000f220000300800 */
[----:B------:R-:W-:Y:S01]  /*a3190*/  VIADD R68, R0, 0x7d ;  /* 0x0000007d00447836 */ /* 0x000fe20000000000 */
[----:B------:R-:W-:Y:S01]  /*a31a0*/  ISETP.LT.AND P3, PT, R77, UR10, !P3 ;  /* 0x0000000a4d007c0c */ /* 0x000fe2000df61270 */
[----:B------:R-:W1:Y:S01]  /*a31b0*/  LDCU UR10, c[0x0][0x398] ;  /* 0x00007300ff0a77ac */ /* 0x000e620008000800 */
[----:B------:R-:W-:Y:S01]  /*a31c0*/  PRMT R4, R69, 0x9910, RZ ;  /* 0x0000991045047816 */ /* 0x000fe200000000ff */
[----:B------:R-:W4:Y:S01]  /*a31d0*/  LDL.LU.64 R14, [R1+0xb78] ;  /* 0x000b7800010e7983 */ /* 0x000f220000300a00 */
[----:B------:R-:W-:Y:S01]  /*a31e0*/  ISETP.GE.AND P6, PT, R68, UR5, PT ;  /* 0x0000000544007c0c */ /* 0x000fe2000bfc6270 */
[----:B------:R-:W0:Y:S01]  /*a31f0*/  LDCU UR5, c[0x0][0x39c] ;  /* 0x00007380ff0577ac */ /* 0x000e220008000800 */
[----:B------:R-:W-:-:S02]  /*a3200*/  VIADD R68, R0, 0x7e ;  /* 0x0000007e00447836 */ /* 0x000fc40000000000 */
[----:B------:R-:W-:Y:S01]  /*a3210*/  ISETP.LT.AND P4, PT, R81, UR11, !P6 ;  /* 0x0000000b51007c0c */ /* 0x000fe2000f781270 */
[----:B------:R-:W0:Y:S02]  /*a3220*/  LDCU UR11, c[0x0][0x398] ;  /* 0x00007300ff0b77ac */ /* 0x000e240008000800 */
[----:B---3--:R-:W-:Y:S01]  /*a3230*/  ISETP.GE.AND P5, PT, R68, UR4, PT ;  /* 0x0000000444007c0c */ /* 0x008fe2000bfa6270 */
[----:B------:R-:W-:Y:S01]  /*a3240*/  VIADD R68, R0, 0x7f ;  /* 0x0000007f00447836 */ /* 0x000fe20000000000 */
[----:B------:R-:W-:Y:S01]  /*a3250*/  ISETP.LT.AND P6, PT, R77, UR7, !P6 ;  /* 0x000000074d007c0c */ /* 0x000fe2000f7c1270 */
[----:B------:R-:W3:Y:S01]  /*a3260*/  LDCU UR4, c[0x0][0x39c] ;  /* 0x00007380ff0477ac */ /* 0x000ee20008000800 */
[----:B------:R-:W-:Y:S01]  /*a3270*/  SHF.R.S32.HI R4, RZ, 0x8, R4 ;  /* 0x00000008ff047819 */ /* 0x000fe20000011404 */
[----:B------:R-:W0:Y:S01]  /*a3280*/  LDCU UR7, c[0x0][0x398] ;  /* 0x00007300ff0777ac */ /* 0x000e220008000800 */
[----:B------:R-:W-:Y:S02]  /*a3290*/  F2FP.SATFINITE.E4M3.F32.PACK_AB_MERGE_C R69, R5, R13, RZ ;  /* 0x0000000d0545723e */ /* 0x000fe400048070ff */
[----:B------:R-:W3:Y:S02]  /*a32a0*/  LDL.LU.64 R12, [R1+0xb70] ;  /* 0x000b7000010c7983 */ /* 0x000ee40000300a00 */
[----:B------:R-:W-:-:S02]  /*a32b0*/  PRMT R5, R69, 0x9910, RZ ;  /* 0x0000991045057816 */ /* 0x000fc400000000ff */
[----:B------:R1:W-:Y:S01]  /*a32c0*/  @P3 STG.E.U8 desc[UR18][R10.64], R69 ;  /* 0x000000450a003986 */ /* 0x0003e2000c101112 */
[----:B0-----:R-:W-:Y:S01]  /*a32d0*/  ISETP.GE.AND P3, PT, R68, UR5, PT ;  /* 0x0000000544007c0c */ /* 0x001fe2000bf66270 */
[----:B------:R-:W0:Y:S01]  /*a32e0*/  LDCU UR5, c[0x0][0x39c] ;  /* 0x00007380ff0577ac */ /* 0x000e220008000800 */
[----:B------:R-:W-:-:S05]  /*a32f0*/  IMAD.MOV.U32 R68, RZ, RZ, R5 ;  /* 0x000000ffff447224 */ /* 0x000fca00078e0005 */
[----:B------:R-:W-:Y:S01]  /*a3300*/  SHF.R.S32.HI R68, RZ, 0x8, R68 ;  /* 0x00000008ff447819 */ /* 0x000fe20000011444 */
[----:B--2---:R2:W-:Y:S04]  /*a3310*/  @P4 STG.E.U8 desc[UR18][R18.64], R4 ;  /* 0x0000000412004986 */ /* 0x0045e8000c101112 */
[----:B-1----:R-:W3:Y:S04]  /*a3320*/  LDL.LU.64 R10, [R1+0xb68] ;  /* 0x000b6800010a7983 */ /* 0x002ee80000300a00 */
[----:B--2---:R-:W2:Y:S04]  /*a3330*/  LDL.LU R4, [R1+0x400] ;  /* 0x0004000001047983 */ /* 0x004ea80000300800 */
[----:B------:R-:W2:Y:S04]  /*a3340*/  LDL.LU R5, [R1+0x404] ;  /* 0x0004040001057983 */ /* 0x000ea80000300800 */
[----:B----4-:R1:W-:Y:S04]  /*a3350*/  @P6 STG.E.U8 desc[UR18][R16.64], R68 ;  /* 0x0000004410006986 */ /* 0x0103e8000c101112 */
[----:B-1----:R-:W4:Y:S01]  /*a3360*/  LDL.LU.64 R16, [R1+0xb60] ;  /* 0x000b600001107983 */ /* 0x002f220000300a00 */
[----:B------:R-:W-:-:S03]  /*a3370*/  F2FP.SATFINITE.E4M3.F32.PACK_AB_MERGE_C R69, R9, R8, RZ ;  /* 0x000000080945723e */ /* 0x000fc600048070ff */
[----:B------:R-:W4:Y:S04]  /*a3380*/  LDL.LU R8, [R1] ;  /* 0x0000000001087983 */ /* 0x000f280000300800 */
[----:B------:R-:W4:Y:S01]  /*a3390*/  LDL.LU R9, [R1+0x4] ;  /* 0x0000040001097983 */ /* 0x000f220000300800 */
[----:B------:R-:W-:Y:S02]  /*a33a0*/  ISETP.LT.AND P4, PT, R81, UR8, !P5 ;  /* 0x0000000851007c0c */ /* 0x000fe4000ef81270 */
[----:B------:R-:W-:Y:S01]  /*a33b0*/  F2FP.SATFINITE.E4M3.F32.PACK_AB_MERGE_C R7, R7, R6, RZ ;  /* 0x000000060707723e */ /* 0x000fe200048070ff */
[----:B------:R-:W-:Y:S01]  /*a33c0*/  VIADD R68, R0, 0x80 ;  /* 0x0000008000447836 */ /* 0x000fe20000000000 */
[----:B------:R-:W-:Y:S01]  /*a33d0*/  ISETP.LT.AND P5, PT, R77, UR10, !P5 ;  /* 0x0000000a4d007c0c */ /* 0x000fe2000efa1270 */
[----:B------:R-:W1:Y:S01]  /*a33e0*/  LDCU UR8, c[0x0][0x398] ;  /* 0x00007300ff0877ac */ /* 0x000e620008000800 */
[----:B------:R-:W-:-:S02]  /*a33f0*/  PRMT R6, R7, 0x9910, RZ ;  /* 0x0000991007067816 */ /* 0x000fc400000000ff */
[----:B------:R-:W-:Y:S01]  /*a3400*/  ISETP.LT.AND P6, PT, R81, UR11, !P3 ;  /* 0x0000000b51007c0c */ /* 0x000fe2000dfc1270 */
[----:B------:R-:W0:Y:S04]  /*a3410*/  LDCU UR10, c[0x0][0x398] ;  /* 0x00007300ff0a77ac */ /* 0x000e280008000800 */
[----:B------:R1:W-:Y:S01]  /*a3420*/  @P4 STG.E.U8 desc[UR18][R14.64], R7 ;  /* 0x000000070e004986 */ /* 0x0003e2000c101112 */
[----:B---3--:R-:W-:Y:S01]  /*a3430*/  ISETP.GE.AND P4, PT, R68, UR4, PT ;  /* 0x0000000444007c0c */ /* 0x008fe2000bf86270 */
[----:B------:R-:W3:Y:S01]  /*a3440*/  LDCU UR4, c[0x0][0x39c] ;  /* 0x00007380ff0477ac */ /* 0x000ee20008000800 */
[----:B------:R-:W-:Y:S02]  /*a3450*/  SHF.R.S32.HI R68, RZ, 0x8, R6 ;  /* 0x00000008ff447819 */ /* 0x000fe40000011406 */
[----:B------:R-:W-:Y:S01]  /*a3460*/  ISETP.LT.AND P3, PT, R77, UR7, !P3 ;  /* 0x000000074d007c0c */ /* 0x000fe2000df61270 */
[----:B------:R-:W0:Y:S01]  /*a3470*/  LDCU UR7, c[0x0][0x398] ;  /* 0x00007300ff0777ac */ /* 0x000e220008000800 */
[----:B------:R-:W0:Y:S01]  /*a3480*/  LDCU UR11, c[0x0][0x398] ;  /* 0x00007300ff0b77ac */ /* 0x000e220008000800 */
[----:B-1----:R-:W3:Y:S04]  /*a3490*/  LDL.LU.64 R14, [R1+0xb58] ;  /* 0x000b5800010e7983 */ /* 0x002ee80000300a00 */
[----:B------:R-:W3:Y:S04]  /*a34a0*/  LDL.LU.64 R6, [R1+0xb50] ;  /* 0x000b500001067983 */ /* 0x000ee80000300a00 */
[----:B------:R1:W-:Y:S02]  /*a34b0*/  @P5 STG.E.U8 desc[UR18][R12.64], R69 ;  /* 0x000000450c005986 */ /* 0x0003e4000c101112 */
[----:B-1----:R-:W-:-:S04]  /*a34c0*/  PRMT R69, R69, 0x9910, RZ ;  /* 0x0000991045457816 */ /* 0x002fc800000000ff */
[----:B------:R-:W-:Y:S01]  /*a34d0*/  SHF.R.S32.HI R69, RZ, 0x8, R69 ;  /* 0x00000008ff457819 */ /* 0x000fe20000011445 */
[----:B------:R1:W-:Y:S01]  /*a34e0*/  @P6 STG.E.U8 desc[UR18][R10.64], R68 ;  /* 0x000000440a006986 */ /* 0x0003e2000c101112 */
[----:B--2---:R-:W-:-:S03]  /*a34f0*/  F2FP.SATFINITE.E4M3.F32.PACK_AB_MERGE_C R12, R5, R4, RZ ;  /* 0x00000004050c723e */ /* 0x004fc600048070ff */
[----:B-1----:R-:W2:Y:S04]  /*a3500*/  LDL.LU.64 R10, [R1+0xb48] ;  /* 0x000b4800010a7983 */ /* 0x002ea80000300a00 */
[----:B------:R-:W2:Y:S04]  /*a3510*/  LDL.LU R4, [R1+0x408] ;  /* 0x0004080001047983 */ /* 0x000ea80000300800 */
[----:B------:R-:W2:Y:S04]  /*a3520*/  LDL.LU R5, [R1+0x40c] ;  /* 0x00040c0001057983 */ /* 0x000ea80000300800 */
[----:B------:R-:W2:Y:S04]  /*a3530*/  LDL.LU.64 R18, [R1+0xb40] ;  /* 0x000b400001127983 */ /* 0x000ea80000300a00 */
[----:B----4-:R1:W-:Y:S02]  /*a3540*/  @P3 STG.E.U8 desc[UR18][R16.64], R69 ;  /* 0x0000004510003986 */ /* 0x0103e4000c101112 */
[----:B-1----:R-:W-:-:S02]  /*a3550*/  F2FP.SATFINITE.E4M3.F32.PACK_AB_MERGE_C R69, R9, R8, RZ ;  /* 0x000000080945723e */ /* 0x002fc400048070ff */
[----:B------:R-:W4:Y:S04]  /*a3560*/  LDL.LU R8, [R1+0x8] ;  /* 0x0000080001087983 */ /* 0x000f280000300800 */
[----:B------:R-:W4:Y:S01]  /*a3570*/  LDL.LU R9, [R1+0xc] ;  /* 0x00000c0001097983 */ /* 0x000f220000300800 */
[----:B------:R-:W-:Y:S01]  /*a3580*/  VIADD R68, R0, 0x81 ;  /* 0x0000008100447836 */ /* 0x000fe20000000000 */
[----:B------:R-:W-:Y:S01]  /*a3590*/  ISETP.LT.AND P5, PT, R81, UR8, !P4 ;  /* 0x0000000851007c0c */ /* 0x000fe2000e7a1270 */
[----:B------:R-:W1:Y:S01]  /*a35a0*/  LDCU UR8, c[0x0][0x398] ;  /* 0x00007300ff0877ac */ /* 0x000e620008000800 */
[----:B0-----:R-:W-:Y:S01]  /*a35b0*/  ISETP.LT.AND P4, PT, R77, UR10, !P4 ;  /* 0x0000000a4d007c0c */ /* 0x001fe2000e781270 */
[----:B------:R-:W4:Y:S01]  /*a35c0*/  LDL.LU.64 R16, [R1+0xb38] ;  /* 0x000b380001107983 */ /* 0x000f220000300a00 */
[----:B------:R-:W-:Y:S01]  /*a35d0*/  ISETP.GE.AND P6, PT, R68, UR5, PT ;  /* 0x0000000544007c0c */ /* 0x000fe2000bfc6270 */
[----:B------:R-:W-:Y:S01]  /*a35e0*/  VIADD R68, R0, 0x82 ;  /* 0x0000008200447836 */ /* 0x000fe20000000000 */
[----:B------:R-:W0:Y:S04]  /*a35f0*/  LDCU UR5, c[0x0][0x39c] ;  /* 0x00007380ff0577ac */ /* 0x000e280008000800 */
[----:B---3--:R-:W-:Y:S01]  /*a3600*/  ISETP.GE.AND P3, PT, R68, UR4, PT ;  /* 0x0000000444007c0c */ /* 0x008fe2000bf66270 */
[----:B------:R-:W3:Y:S01]  /*a3610*/  LDCU UR10, c[0x0][0x398] ;  /* 0x00007300ff0a77ac */ /* 0x000ee20008000800 */
[----:B------:R-:W-:Y:S01]  /*a3620*/  PRMT R68, R12, 0x9910, RZ ;  /* 0x000099100c447816 */ /* 0x000fe200000000ff */
[----:B------:R-:W0:Y:S01]  /*a3630*/  LDCU UR4, c[0x0][0x39c] ;  /* 0x00007380ff0477ac */ /* 0x000e220008000800 */
[----:B------:R1:W-:Y:S01]  /*a3640*/  @P5 STG.E.U8 desc[UR18][R14.64], R12 ;  /* 0x0000000c0e005986 */ /* 0x0003e2000c101112 */
[----:B------:R-:W-:Y:S01]  /*a3650*/  ISETP.LT.AND P5, PT, R81, UR7, !P6 ;  /* 0x0000000751007c0c */ /* 0x000fe2000f7a1270 */
[----:B------:R-:W0:Y:S02]  /*a3660*/  LDCU UR7, c[0x0][0x398] ;  /* 0x00007300ff0777ac */ /* 0x000e240008000800 */
[----:B------:R3:W-:Y:S01]  /*a3670*/  @P4 STG.E.U8 desc[UR18][R6.64], R69 ;  /* 0x0000004506004986 */ /* 0x0007e2000c101112 */
[----:B-1----:R-:W-:-:S03]  /*a3680*/  PRMT R12, R69, 0x9910, RZ ;  /* 0x00009910450c7816 */ /* 0x002fc600000000ff */
[----:B------:R-:W4:Y:S01]  /*a3690*/  LDL.LU.64 R14, [R1+0xb30] ;  /* 0x000b3000010e7983 */ /* 0x000f220000300a00 */
[----:B---3--:R-:W-:Y:S02]  /*a36a0*/  IMAD.MOV.U32 R6, RZ, RZ, R68 ;  /* 0x000000ffff067224 */ /* 0x008fe400078e0044 */
[----:B------:R-:W-:-:S03]  /*a36b0*/  VIADD R68, R0, 0x83 ;  /* 0x0000008300447836 */ /* 0x000fc60000000000 */
[----:B------:R-:W-:Y:S02]  /*a36c0*/  SHF.R.S32.HI R69, RZ, 0x8, R6 ;  /* 0x00000008ff457819 */ /* 0x000fe40000011406 */
[----:B0-----:R-:W-:Y:S01]  /*a36d0*/  ISETP.GE.AND P4, PT, R68, UR5, PT ;  /* 0x0000000544007c0c */ /* 0x001fe2000bf86270 */
[----:B------:R-:W3:Y:S01]  /*a36e0*/  LDL.LU.64 R6, [R1+0xb28] ;  /* 0x000b280001067983 */ /* 0x000ee20000300a00 */
[----:B------:R-:W-:Y:S01]  /*a36f0*/  IMAD.MOV.U32 R68, RZ, RZ, R12 ;  /* 0x000000ffff447224 */ /* 0x000fe200078e000c */
[----:B------:R-:W-:Y:S01]  /*a3700*/  ISETP.LT.AND P6, PT, R77, UR8, !P6 ;  /* 0x000000084d007c0c */ /* 0x000fe2000f7c1270 */
[----:B------:R-:W0:Y:S01]  /*a3710*/  LDCU UR8, c[0x0][0x398] ;  /* 0x00007300ff0877ac */ /* 0x000e220008000800 */
[----:B------:R-:W3:Y:S04]  /*a3720*/  LDL.LU R12, [R1+0x410] ;  /* 0x00041000010c7983 */ /* 0x000ee80000300800 */
[----:B--2---:R1:W-:Y:S01]  /*a3730*/  @P5 STG.E.U8 desc[UR18][R10.64], R69 ;  /* 0x000000450a005986 */ /* 0x0043e2000c101112 */
[----:B------:R-:W2:Y:S03]  /*a3740*/  LDCU UR5, c[0x0][0x39c] ;  /* 0x00007380ff0577ac */ /* 0x000ea60008000800 */
[----:B-1----:R-:W2:Y:S01]  /*a3750*/  LDL.LU R10, [R1+0x414] ;  /* 0x00041400010a7983 */ /* 0x002ea20000300800 */
[----:B----4-:R-:W-:-:S03]  /*a3760*/  F2FP.SATFINITE.E4M3.F32.PACK_AB_MERGE_C R69, R9, R8, RZ ;  /* 0x000000080945723e */ /* 0x010fc600048070ff */
[----:B------:R-:W4:Y:S01]  /*a3770*/  LDL.LU.64 R8, [R1+0xb20] ;  /* 0x000b200001087983 */ /* 0x000f220000300a00 */
[----:B------:R-:W-:Y:S01]  /*a3780*/  ISETP.LT.AND P5, PT, R81, UR10, !P3 ;  /* 0x0000000a51007c0c */ /* 0x000fe2000dfa1270 */
[----:B------:R-:W1:Y:S01]  /*a3790*/  LDCU UR10, c[0x0][0x398] ;  /* 0x00007300ff0a77ac */ /* 0x000e620008000800 */
[----:B------:R-:W-:Y:S01]  /*a37a0*/  SHF.R.S32.HI R68, RZ, 0x8, R68 ;  /* 0x00000008ff447819 */ /* 0x000fe20000011444 */
[----:B------:R-:W4:Y:S01]  /*a37b0*/  LDL.LU R13, [R1+0x10] ;  /* 0x00001000010d7983 */ /* 0x000f220000300800 */
[----:B------:R-:W-:-:S03]  /*a37c0*/  F2FP.SATFINITE.E4M3.F32.PACK_AB_MERGE_C R5, R5, R4, RZ ;  /* 0x000000040505723e */ /* 0x000fc600048070ff */
[----:B------:R0:W-:Y:S01]  /*a37d0*/  @P6 STG.E.U8 desc[UR18][R18.64], R68 ;  /* 0x0000004412006986 */ /* 0x0001e2000c101112 */
[----:B------:R-:W-:Y:S02]  /*a37e0*/  PRMT R4, R5, 0x9910, RZ ;  /* 0x0000991005047816 */ /* 0x000fe400000000ff */
[----:B------:R-:W-:Y:S01]  /*a37f0*/  ISETP.LT.AND P3, PT, R77, UR11, !P3 ;  /* 0x0000000b4d007c0c */ /* 0x000fe2000df61270 */
[----:B------:R-:W4:Y:S01]  /*a3800*/  LDL.LU R11, [R1+0x14] ;  /* 0x00001400010b7983 */ /* 0x000f220000300800 */
[----:B------:R-:W-:Y:S01]  /*a3810*/  ISETP.LT.AND P6, PT, R81, UR7, !P4 ;  /* 0x0000000751007c0c */ /* 0x000fe2000e7c1270 */
[----:B------:R-:W1:Y:S02]  /*a3820*/  LDCU UR7, c[0x0][0x398] ;  /* 0x00007300ff0777ac */ /* 0x000e640008000800 */
[----:B------:R1:W-:Y:S01]  /*a3830*/  @P5 STG.E.U8 desc[UR18][R16.64], R5 ;  /* 0x0000000510005986 */ /* 0x0003e2000c101112 */
[----:B------:R-:W2:Y:S01]  /*a3840*/  LDCU UR11, c[0x0][0x398] ;  /* 0x00007300ff0b77ac */ /* 0x000ea20008000800 */
[----:B0-----:R-:W-:-:S02]  /*a3850*/  VIADD R68, R0, 0x84 ;  /* 0x0000008400447836 */ /* 0x001fc40000000000 */
[----:B------:R-:W4:Y:S03]  /*a3860*/  LDL.LU.64 R18, [R1+0xb18] ;  /* 0x000b180001127983 */ /* 0x000f260000300a00 */
[----:B------:R-:W-:Y:S01]  /*a3870*/  ISETP.GE.AND P5, PT, R68, UR4, PT ;  /* 0x0000000444007c0c */ /* 0x000fe2000bfa6270 */
[----:B------:R-:W0:Y:S01]  /*a3880*/  LDCU UR4, c[0x0][0x39c] ;  /* 0x00007380ff0477ac */ /* 0x000e220008000800 */
[----:B------:R-:W-:Y:S02]  /*a3890*/  SHF.R.S32.HI R68, RZ, 0x8, R4 ;  /* 0x00000008ff447819 */ /* 0x000fe40000011404 */
[----:B-1----:R-:W4:Y:S01]  /*a38a0*/  LDL.LU.64 R4, [R1+0xb10] ;  /* 0x000b100001047983 */ /* 0x002f220000300a00 */
[----:B------:R-:W-:Y:S01]  /*a38b0*/  ISETP.LT.AND P4, PT, R77, UR8, !P4 ;  /* 0x000000084d007c0c */ /* 0x000fe2000e781270 */
[----:B------:R-:W1:Y:S02]  /*a38c0*/  LDCU UR8, c[0x0][0x398] ;  /* 0x00007300ff0877ac */ /* 0x000e640008000800 */
[----:B------:R0:W-:Y:S04]  /*a38d0*/  @P3 STG.E.U8 desc[UR18][R14.64], R69 ;  /* 0x000000450e003986 */ /* 0x0001e8000c101112 */
[----:B------:R-:W4:Y:S04]  /*a38e0*/  LDL.LU.64 R16, [R1+0xb08] ;  /* 0x000b080001107983 */ /* 0x000f280000300a00 */
[----:B---3--:R3:W-:Y:S01]  /*a38f0*/  @P6 STG.E.U8 desc[UR18][R6.64], R68 ;  /* 0x0000004406006986 */ /* 0x0087e2000c101112 */
[----:B0-----:R-:W-:-:S04]  /*a3900*/  PRMT R69, R69, 0x9910, RZ ;  /* 0x0000991045457816 */ /* 0x001fc800000000ff */
[----:B------:R-:W-:Y:S01]  /*a3910*/  SHF.R.S32.HI R69, RZ, 0x8, R69 ;  /* 0x00000008ff457819 */ /* 0x000fe20000011445 */
[----:B---3--:R-:W3:Y:S04]  /*a3920*/  LDL.LU.64 R6, [R1+0xb00] ;  /* 0x000b000001067983 */ /* 0x008ee80000300a00 */
[----:B------:R-:W3:Y:S01]  /*a3930*/  LDL.LU R15, [R1+0x418] ;  /* 0x00041800010f7983 */ /* 0x000ee20000300800 */
[----:B--2---:R-:W-:-:S03]  /*a3940*/  F2FP.SATFINITE.E4M3.F32.PACK_AB_MERGE_C R10, R10, R12, RZ ;  /* 0x0000000c0a0a723e */ /* 0x004fc600048070ff */
[----:B------:R-:W2:Y:S04]  /*a3950*/  LDL.LU R12, [R1+0x41c] ;  /* 0x00041c00010c7983 */ /* 0x000ea80000300800 */
[----:B----4-:R0:W-:Y:S04]  /*a3960*/  @P4 STG.E.U8 desc[UR18][R8.64], R69 ;  /* 0x0000004508004986 */ /* 0x0101e8000c101112 */
[----:B0-----:R-:W4:Y:S01]  /*a3970*/  LDL.LU.64 R8, [R1+0xaf8] ;  /* 0x000af80001087983 */ /* 0x001f220000300a00 */
[----:B------:R-:W-:Y:S01]  /*a3980*/  VIADD R68, R0, 0x85 ;  /* 0x0000008500447836 */ /* 0x000fe20000000000 */
[----:B------:R-:W-:Y:S01]  /*a3990*/  ISETP.LT.AND P6, PT, R81, UR10, !P5 ;  /* 0x0000000a51007c0c */ /* 0x000fe2000efc1270 */
[----:B------:R-:W0:Y:S01]  /*a39a0*/  LDCU UR10, c[0x0][0x398] ;  /* 0x00007300ff0a77ac */ /* 0x000e220008000800 */
[----:B------:R-:W-:-:S02]  /*a39b0*/  ISETP.LT.AND P5, PT, R77, UR7, !P5 ;  /* 0x000000074d007c0c */ /* 0x000fc4000efa1270 */
[----:B------:R-:W-:Y:S01]  /*a39c0*/  ISETP.GE.AND P3, PT, R68, UR5, PT ;  /* 0x0000000544007c0c */ /* 0x000fe2000bf66270 */
[----:B------:R-:W-:Y:S01]  /*a39d0*/  VIADD R68, R0, 0x86 ;  /* 0x0000008600447836 */ /* 0x000fe20000000000 */
[----:B------:R-:W-:Y:S01]  /*a39e0*/  PRMT R69, R10, 0x9910, RZ ;  /* 0x000099100a457816 */ /* 0x000fe200000000ff */
[----:B------:R-:W2:Y:S03]  /*a39f0*/  LDCU UR5, c[0x0][0x39c] ;  /* 0x00007380ff0577ac */ /* 0x000ea60008000800 */
[----:B------:R-:W-:Y:S01]  /*a3a00*/  ISETP.GE.AND P4, PT, R68, UR4, PT ;  /* 0x0000000444007c0c */ /* 0x000fe2000bf86270 */
[----:B------:R-:W2:Y:S01]  /*a3a10*/  LDCU UR7, c[0x0][0x398] ;  /* 0x00007300ff0777ac */ /* 0x000ea20008000800 */
[----:B------:R-:W-:Y:S01]  /*a3a20*/  F2FP.SATFINITE.E4M3.F32.PACK_AB_MERGE_C R68, R11, R13, RZ ;  /* 0x0000000d0b44723e */ /* 0x000fe200048070ff */
[----:B------:R-:W-:Y:S01]  /*a3a30*/  @P6 STG.E.U8 desc[UR18][R18.64], R10 ;  /* 0x0000000a12006986 */ /* 0x000fe2000c101112 */
[----:B------:R-:W-:Y:S01]  /*a3a40*/  ISETP.LT.AND P6, PT, R81, UR11, !P3 ;  /* 0x0000000b51007c0c */ /* 0x000fe2000dfc1270 */
[----:B------:R-:W2:Y:S02]  /*a3a50*/  LDCU UR4, c[0x0][0x39c] ;  /* 0x00007380ff0477ac */ /* 0x000ea40008000800 */
[----:B------:R0:W-:Y:S01]  /*a3a60*/  @P5 STG.E.U8 desc[UR18][R4.64], R68 ;  /* 0x0000004404005986 */ /* 0x0001e2000c101112 */
[----:B-1----:R-:W-:Y:S01]  /*a3a70*/  ISETP.LT.AND P3, PT, R77, UR8, !P3 ;  /* 0x000000084d007c0c */ /* 0x002fe2000df61270 */
[----:B------:R-:W1:Y:S02]  /*a3a80*/  LDCU UR11, c[0x0][0x398] ;  /* 0x00007300ff0b77ac */ /* 0x000e640008000800 */
[----:B------:R-:W4:Y:S01]  /*a3a90*/  LDL.LU R13, [R1+0x18] ;  /* 0x00001800010d7983 */ /* 0x000f220000300800 */
[----:B0-----:R-:W-:Y:S01]  /*a3aa0*/  ISETP.LT.AND P5, PT, R81, UR10, !P4 ;  /* 0x0000000a51007c0c */ /* 0x001fe2000e7a1270 */
[----:B------:R-:W0:Y:S01]  /*a3ab0*/  LDCU UR8, c[0x0][0x398] ;  /* 0x00007300ff0877ac */ /* 0x000e220008000800 */
[----:B------:R-:W-:Y:S01]  /*a3ac0*/  SHF.R.S32.HI R69, RZ, 0x8, R69 ;  /* 0x00000008ff457819 */ /* 0x000fe20000011445 */
[----:B------:R-:W0:Y:S01]  /*a3ad0*/  LDCU UR10, c[0x0][0x398] ;  /* 0x00007300ff0a77ac */ /* 0x000e220008000800 */
[----:B------:R-:W4:Y:S01]  /*a3ae0*/  LDL.LU R5, [R1+0x1c] ;  /* 0x00001c0001057983 */ /* 0x000f220000300800 */
[----:B------:R-:W-:-:S03]  /*a3af0*/  PRMT R68, R68, 0x9910, RZ ;  /* 0x0000991044447816 */ /* 0x000fc600000000ff */
[----:B------:R-:W4:Y:S02]  /*a3b00*/  LDL.LU.64 R10, [R1+0xaf0] ;  /* 0x000af000010a7983 */ /* 0x000f240000300a00 */
[----:B------:R-:W-:Y:S02]  /*a3b10*/  IMAD.MOV.U32 R4, RZ, RZ, R68 ;  /* 0x000000ffff047224 */ /* 0x000fe400078e0044 */
[----:B------:R-:W-:Y:S03]  /*a3b20*/  @P6 STG.E.U8 desc[UR18][R16.64], R69 ;  /* 0x0000004510006986 */ /* 0x000fe6000c101112 */
[----:B------:R-:W-:Y:S01]  /*a3b30*/  SHF.R.S32.HI R4, RZ, 0x8, R4 ;  /* 0x00000008ff047819 */ /* 0x000fe20000011404 */
[----:B------:R-:W4:Y:S04]  /*a3b40*/  LDL.LU.64 R18, [R1+0xae8] ;  /* 0x000ae80001127983 */ /* 0x000f280000300a00 */
[----:B---3--:R3:W-:Y:S04]  /*a3b50*/  @P3 STG.E.U8 desc[UR18][R6.64], R4 ;  /* 0x0000000406003986 */ /* 0x0087e8000c101112 */
[----:B---3--:R-:W3:Y:S04]  /*a3b60*/  LDL.LU R6, [R1+0x420] ;  /* 0x0004200001067983 */ /* 0x008ee80000300800 */
[----:B------:R-:W3:Y:S01]  /*a3b70*/  LDL.LU R7, [R1+0x424] ;  /* 0x0004240001077983 */ /* 0x000ee20000300800 */
[----:B--2---:R-:W-:-:S03]  /*a3b80*/  F2FP.SATFINITE.E4M3.F32.PACK_AB_MERGE_C R69, R12, R15, RZ ;  /* 0x0000000f0c45723e */ /* 0x004fc600048070ff */
[----:B------:R-:W2:Y:S04]  /*a3b90*/  LDL.LU.64 R14, [R1+0xae0] ;  /* 0x000ae000010e7983 */ /* 0x000ea80000300a00 */
[----:B----4-:R4:W-:Y:S04]  /*a3ba0*/  @P5 STG.E.U8 desc[UR18][R8.64], R69 ;  /* 0x0000004508005986 */ /* 0x0109e8000c101112 */
[----:B----4-:R-:W4:Y:S04]  /*a3bb0*/  LDL.LU R8, [R1+0x20] ;  /* 0x0000200001087983 */ /* 0x010f280000300800 */
[----:B------:R-:W4:Y:S01]  /*a3bc0*/  LDL.LU R9, [R1+0x24] ;  /* 0x0000240001097983 */ /* 0x000f220000300800 */
[----:B------:R-:W-:Y:S01]  /*a3bd0*/  VIADD R68, R0, 0x87 ;  /* 0x0000008700447836 */ /* 0x000fe20000000000 */
[----:B------:R-:W-:Y:S01]  /*a3be0*/  ISETP.LT.AND P4, PT, R77, UR7, !P4 ;  /* 0x000000074d007c0c */ /* 0x000fe2000e781270 */
[----:B------:R-:W2:Y:S01]  /*a3bf0*/  LDCU UR7, c[0x0][0x398] ;  /* 0x00007300ff0777ac */ /* 0x000ea20008000800 */
[----:B------:R-:W-:Y:S01]  /*a3c00*/  PRMT R4, R69, 0x9910, RZ ;  /* 0x0000991045047816 */ /* 0x000fe200000000ff */
[----:B------:R-:W3:Y:S01]  /*a3c10*/  LDL.LU.64 R16, [R1+0xad8] ;  /* 0x000ad80001107983 */ /* 0x000ee20000300a00 */
[----:B------:R-:W-:Y:S01]  /*a3c20*/  ISETP.GE.AND P6, PT, R68, UR5, PT ;  /* 0x0000000544007c0c */ /* 0x000fe2000bfc6270 */
[----:B------:R-:W0:Y:S01]  /*a3c30*/  LDCU UR5, c[0x0][0x39c] ;  /* 0x00007380ff0577ac */ /* 0x000e220008000800 */
[----:B------:R-:W-:-:S02]  /*a3c40*/  VIADD R68, R0, 0x88 ;  /* 0x0000008800447836 */ /* 0x000fc40000000000 */
[----:B-1----:R-:W-:Y:S01]  /*a3c50*/  ISETP.LT.AND P3, PT, R81, UR11, !P6 ;  /* 0x0000000b51007c0c */ /* 0x002fe2000f761270 */
[----:B------:R-:W1:Y:S02]  /*a3c60*/  LDCU UR11, c[0x0][0x398] ;  /* 0x00007300ff0b77ac */ /* 0x000e640008000800 */
[----:B------:R-:W-:Y:S02]  /*a3c70*/  ISETP.GE.AND P5, PT, R68, UR4, PT ;  /* 0x0000000444007c0c */ /* 0x000fe4000bfa6270 */
[----:B------:R-:W-:Y:S01]  /*a3c80*/  F2FP.SATFINITE.E4M3.F32.PACK_AB_MERGE_C R69, R5, R13, RZ ;  /* 0x0000000d0545723e */ /* 0x000fe200048070ff */
[----:B------:R-:W-:Y:S01]  /*a3c90*/  VIADD R68, R0, 0x89 ;  /* 0x0000008900447836 */ /* 0x000fe20000000000 */
[----:B0-----:R-:W-:Y:S01]  /*a3ca0*/  ISETP.LT.AND P6, PT, R77, UR8, !P6 ;  /* 0x000000084d007c0c */ /* 0x001fe2000f7c1270 */
[----:B------:R-:W3:Y:S01]  /*a3cb0*/  LDL.LU.64 R12, [R1+0xad0] ;  /* 0x000ad000010c7983 */ /* 0x000ee20000300a00 */
[----:B------:R-:W-:Y:S01]  /*a3cc0*/  PRMT R5, R69, 0x9910, RZ ;  /* 0x0000991045057816 */ /* 0x000fe200000000ff */
[----:B------:R-:W0:Y:S02]  /*a3cd0*/  LDCU UR4, c[0x0][0x39c] ;  /* 0x00007380ff0477ac */ /* 0x000e240008000800 */
[----:B------:R1:W-:Y:S01]  /*a3ce0*/  @P4 STG.E.U8 desc[UR18][R10.64], R69 ;  /* 0x000000450a004986 */ /* 0x0003e2000c101112 */
[----:B------:R-:W-:Y:S01]  /*a3cf0*/  SHF.R.S32.HI R4, RZ, 0x8, R4 ;  /* 0x00000008ff047819 */ /* 0x000fe20000011404 */
[----:B------:R-:W0:Y:S01]  /*a3d00*/  LDCU UR8, c[0x0][0x398] ;  /* 0x00007300ff0877ac */ /* 0x000e220008000800 */
[----:B------:R-:W-:Y:S01]  /*a3d10*/  ISETP.GE.AND P4, PT, R68, UR5, PT ;  /* 0x0000000544007c0c */ /* 0x000fe2000bf86270 */
[----:B------:R-:W-:-:S02]  /*a3d20*/  IMAD.MOV.U32 R68, RZ, RZ, R5 ;  /* 0x000000ffff447224 */ /* 0x000fc400078e0005 */
[----:B------:R0:W-:Y:S01]  /*a3d30*/  @P3 STG.E.U8 desc[UR18][R18.64], R4 ;  /* 0x0000000412003986 */ /* 0x0001e2000c101112 */
[----:B------:R-:W2:Y:S02]  /*a3d40*/  LDCU UR5, c[0x0][0x39c] ;  /* 0x00007380ff0577ac */ /* 0x000ea40008000800 */
[----:B------:R-:W-:Y:S01]  /*a3d50*/  SHF.R.S32.HI R68, RZ, 0x8, R68 ;  /* 0x00000008ff447819 */ /* 0x000fe20000011444 */
[----:B-1----:R-:W3:Y:S04]  /*a3d60*/  LDL.LU.64 R10, [R1+0xac8] ;  /* 0x000ac800010a7983 */ /* 0x002ee80000300a00 */
[----:B0-----:R-:W3:Y:S04]  /*a3d70*/  LDL.LU R4, [R1+0x428] ;  /* 0x0004280001047983 */ /* 0x001ee80000300800 */
[----:B------:R-:W3:Y:S04]  /*a3d80*/  LDL.LU R5, [R1+0x42c] ;  /* 0x00042c0001057983 */ /* 0x000ee80000300800 */
[----:B--2---:R0:W-:Y:S04]  /*a3d90*/  @P6 STG.E.U8 desc[UR18][R14.64], R68 ;  /* 0x000000440e006986 */ /* 0x0041e8000c101112 */
[----:B0-----:R-:W2:Y:S01]  /*a3da0*/  LDL.LU.64 R14, [R1+0xac0] ;  /* 0x000ac000010e7983 */ /* 0x001ea20000300a00 */
[----:B----4-:R-:W-:-:S03]  /*a3db0*/  F2FP.SATFINITE.E4M3.F32.PACK_AB_MERGE_C R69, R9, R8, RZ ;  /* 0x000000080945723e */ /* 0x010fc600048070ff */
[----:B------:R-:W4:Y:S04]  /*a3dc0*/  LDL.LU R8, [R1+0x28] ;  /* 0x0000280001087983 */ /* 0x000f280000300800 */
[----:B------:R-:W4:Y:S01]  /*a3dd0*/  LDL.LU R9, [R1+0x2c] ;  /* 0x00002c0001097983 */ /* 0x000f220000300800 */
[----:B------:R-:W-:Y:S02]  /*a3de0*/  ISETP.LT.AND P3, PT, R81, UR10, !P5 ;  /* 0x0000000a51007c0c */ /* 0x000fe4000ef61270 */
[----:B---3--:R-:W-:Y:S01]  /*a3df0*/  F2FP.SATFINITE.E4M3.F32.PACK_AB_MERGE_C R7, R7, R6, RZ ;  /* 0x000000060707723e */ /* 0x008fe200048070ff */
[----:B------:R-:W-:Y:S01]  /*a3e00*/  VIADD R68, R0, 0x8a ;  /* 0x0000008a00447836 */ /* 0x000fe20000000000 */
[----:B------:R-:W-:Y:S01]  /*a3e10*/  ISETP.LT.AND P5, PT, R77, UR7, !P5 ;  /* 0x000000074d007c0c */ /* 0x000fe2000efa1270 */
[----:B------:R-:W0:Y:S01]  /*a3e20*/  LDCU UR7, c[0x0][0x398] ;  /* 0x00007300ff0777ac */ /* 0x000e220008000800 */
[----:B------:R-:W-:-:S02]  /*a3e30*/  PRMT R6, R7, 0x9910, RZ ;  /* 0x0000991007067816 */ /* 0x000fc400000000ff */
[----:B------:R-:W-:Y:S01]  /*a3e40*/  ISETP.LT.AND P6, PT, R81, UR11, !P4 ;  /* 0x0000000b51007c0c */ /* 0x000fe2000e7c1270 */
[----:B------:R-:W1:Y:S04]  /*a3e50*/  LDCU UR10, c[0x0][0x398] ;  /* 0x00007300ff0a77ac */ /* 0x000e680008000800 */
[----:B------:R3:W-:Y:S01]  /*a3e60*/  @P3 STG.E.U8 desc[UR18][R16.64], R7 ;  /* 0x0000000710003986 */ /* 0x0007e2000c101112 */
[----:B------:R-:W-:Y:S01]  /*a3e70*/  ISETP.GE.AND P3, PT, R68, UR4, PT ;  /* 0x0000000444007c0c */ /* 0x000fe2000bf66270 */
[----:B------:R-:W0:Y:S01]  /*a3e80*/  LDCU UR4, c[0x0][0x39c] ;  /* 0x00007380ff0477ac */ /* 0x000e220008000800 */
[----:B------:R-:W-:Y:S02]  /*a3e90*/  SHF.R.S32.HI R68, RZ, 0x8, R6 ;  /* 0x00000008ff447819 */ /* 0x000fe40000011406 */
[----:B------:R-:W-:Y:S01]  /*a3ea0*/  ISETP.LT.AND P4, PT, R77, UR8, !P4 ;  /* 0x000000084d007c0c */ /* 0x000fe2000e781270 */
[----:B------:R1:W-:Y:S01]  /*a3eb0*/  @P5 STG.E.U8 desc[UR18][R12.64], R69 ;  /* 0x000000450c005986 */ /* 0x0003e2000c101112 */
[----:B------:R-:W0:Y:S01]  /*a3ec0*/  LDCU UR8, c[0x0][0x398] ;  /* 0x00007300ff0877ac */ /* 0x000e220008000800 */
[----:B------:R-:W0:Y:S02]  /*a3ed0*/  LDCU UR11, c[0x0][0x398] ;  /* 0x00007300ff0b77ac */ /* 0x000e240008000800 */
[----:B---3--:R-:W3:Y:S04]  /*a3ee0*/  LDL.LU.64 R16, [R1+0xab8] ;  /* 0x000ab80001107983 */ /* 0x008ee80000300a00 */
[----:B------:R-:W3:Y:S01]  /*a3ef0*/  LDL.LU.64 R6, [R1+0xab0] ;  /* 0x000ab00001067983 */ /* 0x000ee20000300a00 */
[----:B-1----:R-:W-:-:S03]  /*a3f00*/  PRMT R69, R69, 0x9910, RZ ;  /* 0x0000991045457816 */ /* 0x002fc600000000ff */
[----:B------:R1:W-:Y:S01]  /*a3f10*/  @P6 STG.E.U8 desc[UR18][R10.64], R68 ;  /* 0x000000440a006986 */ /* 0x0003e2000c101112 */
[----:B------:R-:W-:Y:S02]  /*a3f20*/  SHF.R.S32.HI R69, RZ, 0x8, R69 ;  /* 0x00000008ff457819 */ /* 0x000fe40000011445 */
[----:B------:R-:W-:Y:S01]  /*a3f30*/  F2FP.SATFINITE.E4M3.F32.PACK_AB_MERGE_C R12, R5, R4, RZ ;  /* 0x00000004050c723e */ /* 0x000fe200048070ff */
[----:B-1----:R-:W3:Y:S04]  /*a3f40*/  LDL.LU.64 R10, [R1+0xaa8] ;  /* 0x000aa800010a7983 */ /* 0x002ee80000300a00 */
[----:B------:R-:W3:Y:S04]  /*a3f50*/  LDL.LU R4, [R1+0x430] ;  /* 0x0004300001047983 */ /* 0x000ee80000300800 */
[----:B------:R-:W3:Y:S04]  /*a3f60*/  LDL.LU R5, [R1+0x434] ;  /* 0x0004340001057983 */ /* 0x000ee80000300800 */
[----:B--2---:R1:W-:Y:S04]  /*a3f70*/  @P4 STG.E.U8 desc[UR18][R14.64], R69 ;  /* 0x000000450e004986 */ /* 0x0043e8000c101112 */
[----:B-1----:R-:W2:Y:S01]  /*a3f80*/  LDL.LU.64 R14, [R1+0xaa0] ;  /* 0x000aa000010e7983 */ /* 0x002ea20000300a00 */
[----:B----4-:R-:W-:-:S03]  /*a3f90*/  F2FP.SATFINITE.E4M3.F32.PACK_AB_MERGE_C R69, R9, R8, RZ ;  /* 0x000000080945723e */ /* 0x010fc600048070ff */
[----:B------:R-:W4:Y:S04]  /*a3fa0*/  LDL.LU R8, [R1+0x30] ;  /* 0x0000300001087983 */ /* 0x000f280000300800 */
[----:B------:R-:W4:Y:S01]  /*a3fb0*/  LDL.LU R9, [R1+0x34] ;  /* 0x0000340001097983 */ /* 0x000f220000300800 */
[----:B------:R-:W-:Y:S01]  /*a3fc0*/  VIADD R68, R0, 0x8b ;  /* 0x0000008b00447836 */ /* 0x000fe20000000000 */
[----:B0-----:R-:W-:Y:S01]  /*a3fd0*/  ISETP.LT.AND P6, PT, R81, UR7, !P3 ;  /* 0x0000000751007c0c */ /* 0x001fe2000dfc1270 */
[----:B------:R-:W0:Y:S01]  /*a3fe0*/  LDCU UR7, c[0x0][0x398] ;  /* 0x00007300ff0777ac */ /* 0x000e220008000800 */
[----:B------:R-:W-:Y:S01]  /*a3ff0*/  ISETP.LT.AND P3, PT, R77, UR10, !P3 ;  /* 0x0000000a4d007c0c */ /* 0x000fe2000df61270 */
[----:B------:R-:W2:Y:S01]  /*a4000*/  LDL.LU.64 R20, [R1+0xa98] ;  /* 0x000a980001147983 */ /* 0x000ea20000300a00 */
[----:B------:R-:W-:Y:S01]  /*a4010*/  ISETP.GE.AND P5, PT, R68, UR5, PT ;  /* 0x0000000544007c0c */ /* 0x000fe2000bfa6270 */
[----:B------:R-:W-:Y:S01]  /*a4020*/  VIADD R68, R0, 0x8c ;  /* 0x0000008c00447836 */ /* 0x000fe20000000000 */
[----:B------:R-:W1:Y:S04]  /*a4030*/  LDCU UR5, c[0x0][0x39c] ;  /* 0x00007380ff0577ac */ /* 0x000e680008000800 */
[----:B------:R-:W-:Y:S01]  /*a4040*/  ISETP.GE.AND P4, PT, R68, UR4, PT ;  /* 0x0000000444007c0c */ /* 0x000fe2000bf86270 */
[----:B------:R-:W0:Y:S01]  /*a4050*/  LDCU UR10, c[0x0][0x398] ;  /* 0x00007300ff0a77ac */ /* 0x000e220008000800 */
[----:B------:R-:W-:Y:S01]  /*a4060*/  PRMT R68, R12, 0x9910, RZ ;  /* 0x000099100c447816 */ /* 0x000fe200000000ff */
[----:B------:R-:W0:Y:S01]  /*a4070*/  LDCU UR4, c[0x0][0x39c] ;  /* 0x00007380ff0477ac */ /* 0x000e220008000800 */
[----:B---3--:R3:W-:Y:S01]  /*a4080*/  @P6 STG.E.U8 desc[UR18][R16.64], R12 ;  /* 0x0000000c10006986 */ /* 0x0087e2000c101112 */
[----:B------:R-:W-:Y:S01]  /*a4090*/  ISETP.LT.AND P6, PT, R81, UR8, !P5 ;  /* 0x0000000851007c0c */ /* 0x000fe2000efc1270 */
[----:B------:R-:W0:Y:S02]  /*a40a0*/  LDCU UR8, c[0x0][0x398] ;  /* 0x00007300ff0877ac */ /* 0x000e240008000800 */
[----:B------:R1:W-:Y:S01]  /*a40b0*/  @P3 STG.E.U8 desc[UR18][R6.64], R69 ;  /* 0x0000004506003986 */ /* 0x0003e2000c101112 */
[----:B---3--:R-:W-:-:S03]  /*a40c0*/  PRMT R12, R69, 0x9910, RZ ;  /* 0x00009910450c7816 */ /* 0x008fc600000000ff */
[----:B------:R-:W3:Y:S01]  /*a40d0*/  LDL.LU.64 R16, [R1+0xa90] ;  /* 0x000a900001107983 */ /* 0x000ee20000300a00 */
[----:B-1----:R-:W-:-:S05]  /*a40e0*/  IMAD.MOV.U32 R6, RZ, RZ, R68 ;  /* 0x000000ffff067224 */ /* 0x002fca00078e0044 */
[----:B------:R-:W-:Y:S02]  /*a40f0*/  SHF.R.S32.HI R69, RZ, 0x8, R6 ;  /* 0x00000008ff457819 */ /* 0x000fe40000011406 */
[----:B------:R-:W3:Y:S04]  /*a4100*/  LDL.LU.64 R6, [R1+0xa88] ;  /* 0x000a880001067983 */ /* 0x000ee80000300a00 */
[----:B------:R1:W-:Y:S04]  /*a4110*/  @P6 STG.E.U8 desc[UR18][R10.64], R69 ;  /* 0x000000450a006986 */ /* 0x0003e8000c101112 */
[----:B------:R-:W3:Y:S04]  /*a4120*/  LDL.LU R13, [R1+0x438] ;  /* 0x00043800010d7983 */ /* 0x000ee80000300800 */
[----:B-1----:R-:W3:Y:S01]  /*a4130*/  LDL.LU R10, [R1+0x43c] ;  /* 0x00043c00010a7983 */ /* 0x002ee20000300800 */
[----:B----4-:R-:W-:-:S03]  /*a4140*/  F2FP.SATFINITE.E4M3.F32.PACK_AB_MERGE_C R69, R9, R8, RZ ;  /* 0x000000080945723e */ /* 0x010fc600048070ff */
[----:B------:R-:W4:Y:S01]  /*a4150*/  LDL.LU.64 R8, [R1+0xa80] ;  /* 0x000a800001087983 */ /* 0x000f220000300a00 */
[----:B------:R-:W-:Y:S01]  /*a4160*/  VIADD R68, R0, 0x8d ;  /* 0x0000008d00447836 */ /* 0x000fe20000000000 */
[----:B0-----:R-:W-:Y:S01]  /*a4170*/  ISETP.LT.AND P5, PT, R77, UR7, !P5 ;  /* 0x000000074d007c0c */ /* 0x001fe2000efa1270 */
[----:B------:R-:W0:Y:S01]  /*a4180*/  LDCU UR7, c[0x0][0x398] ;  /* 0x00007300ff0777ac */ /* 0x000e220008000800 */
[----:B------:R-:W-:Y:S01]  /*a4190*/  ISETP.LT.AND P6, PT, R81, UR10, !P4 ;  /* 0x0000000a51007c0c */ /* 0x000fe2000e7c1270 */
[----:B------:R-:W4:Y:S01]  /*a41a0*/  LDL.LU R19, [R1+0x38] ;  /* 0x0000380001137983 */ /* 0x000f220000300800 */
[----:B------:R-:W-:Y:S01]  /*a41b0*/  ISETP.GE.AND P3, PT, R68, UR5, PT ;  /* 0x0000000544007c0c */ /* 0x000fe2000bf66270 */
[----:B------:R-:W-:Y:S01]  /*a41c0*/  IMAD.MOV.U32 R68, RZ, RZ, R12 ;  /* 0x000000ffff447224 */ /* 0x000fe200078e000c */
[----:B------:R-:W-:Y:S01]  /*a41d0*/  F2FP.SATFINITE.E4M3.F32.PACK_AB_MERGE_C R5, R5, R4, RZ ;  /* 0x000000040505723e */ /* 0x000fe200048070ff */
[----:B------:R-:W4:Y:S01]  /*a41e0*/  LDL.LU R11, [R1+0x3c] ;  /* 0x00003c00010b7983 */ /* 0x000f220000300800 */
[----:B------:R-:W-:Y:S01]  /*a41f0*/  ISETP.LT.AND P4, PT, R77, UR11, !P4 ;  /* 0x0000000b4d007c0c */ /* 0x000fe2000e781270 */
[----:B------:R-:W1:Y:S01]  /*a4200*/  LDCU UR10, c[0x0][0x398] ;  /* 0x00007300ff0a77ac */ /* 0x000e620008000800 */
[----:B------:R-:W-:-:S02]  /*a4210*/  SHF.R.S32.HI R68, RZ, 0x8, R68 ;  /* 0x00000008ff447819 */ /* 0x000fc40000011444 */
[----:B------:R-:W-:Y:S01]  /*a4220*/  PRMT R4, R5, 0x9910, RZ ;  /* 0x0000991005047816 */ /* 0x000fe200000000ff */
[----:B------:R-:W0:Y:S02]  /*a4230*/  LDCU UR5, c[0x0][0x39c] ;  /* 0x00007380ff0577ac */ /* 0x000e240008000800 */
[----:B--2---:R2:W-:Y:S01]  /*a4240*/  @P5 STG.E.U8 desc[UR18][R14.64], R68 ;  /* 0x000000440e005986 */ /* 0x0045e2000c101112 */
[----:B------:R-:W-:Y:S01]  /*a4250*/  ISETP.LT.AND P5, PT, R81, UR8, !P3 ;  /* 0x0000000851007c0c */ /* 0x000fe2000dfa1270 */
[----:B------:R-:W1:Y:S02]  /*a4260*/  LDCU UR8, c[0x0][0x398] ;  /* 0x00007300ff0877ac */ /* 0x000e640008000800 */
[----:B------:R0:W-:Y:S01]  /*a4270*/  @P6 STG.E.U8 desc[UR18][R20.64], R5 ;  /* 0x0000000514006986 */ /* 0x0001e2000c101112 */
[----:B------:R-:W1:Y:S01]  /*a4280*/  LDCU UR11, c[0x0][0x398] ;  /* 0x00007300ff0b77ac */ /* 0x000e620008000800 */
[----:B--2---:R-:W-:Y:S02]  /*a4290*/  VIADD R68, R0, 0x8e ;  /* 0x0000008e00447836 */ /* 0x004fe40000000000 */
[----:B------:R-:W2:Y:S03]  /*a42a0*/  LDL.LU.64 R14, [R1+0xa78] ;  /* 0x000a7800010e7983 */ /* 0x000ea60000300a00 */
[----:B------:R-:W-:-:S02]  /*a42b0*/  ISETP.GE.AND P6, PT, R68, UR4, PT ;  /* 0x0000000444007c0c */ /* 0x000fc4000bfc6270 */
[----:B0-----:R-:W-:Y:S01]  /*a42c0*/  ISETP.LT.AND P3, PT, R77, UR7, !P3 ;  /* 0x000000074d007c0c */ /* 0x001fe2000df61270 */
[----:B---3--:R0:W-:Y:S01]  /*a42d0*/  @P4 STG.E.U8 desc[UR18][R16.64], R69 ;  /* 0x0000004510004986 */ /* 0x0081e2000c101112 */
[----:B------:R-:W-:Y:S01]  /*a42e0*/  SHF.R.S32.HI R68, RZ, 0x8, R4 ;  /* 0x00000008ff447819 */ /* 0x000fe20000011404 */
[----:B------:R-:W3:Y:S02]  /*a42f0*/  LDCU UR4, c[0x0][0x39c] ;  /* 0x00007380ff0477ac */ /* 0x000ee40008000800 */
[----:B------:R-:W2:Y:S01]  /*a4300*/  LDL.LU.64 R4, [R1+0xa70] ;  /* 0x000a700001047983 */ /* 0x000ea20000300a00 */
[----:B------:R-:W1:Y:S03]  /*a4310*/  LDCU UR7, c[0x0][0x398] ;  /* 0x00007300ff0777ac */ /* 0x000e660008000800 */
[----:B------:R3:W-:Y:S01]  /*a4320*/  @P5 STG.E.U8 desc[UR18][R6.64], R68 ;  /* 0x0000004406005986 */ /* 0x0007e2000c101112 */
[----:B0-----:R-:W-:-:S03]  /*a4330*/  PRMT R69, R69, 0x9910, RZ ;  /* 0x0000991045457816 */ /* 0x001fc600000000ff */
[----:B------:R-:W2:Y:S01]  /*a4340*/  LDL.LU.64 R16, [R1+0xa68] ;  /* 0x000a680001107983 */ /* 0x000ea20000300a00 */
[----:B------:R-:W-:-:S03]  /*a4350*/  SHF.R.S32.HI R69, RZ, 0x8, R69 ;  /* 0x00000008ff457819 */ /* 0x000fc60000011445 */
[----:B---3--:R-:W3:Y:S01]  /*a4360*/  LDL.LU.64 R6, [R1+0xa60] ;  /* 0x000a600001067983 */ /* 0x008ee20000300a00 */
[----:B------:R-:W-:-:S03]  /*a4370*/  F2FP.SATFINITE.E4M3.F32.PACK_AB_MERGE_C R10, R10, R13, RZ ;  /* 0x0000000d0a0a723e */ /* 0x000fc600048070ff */
[----:B------:R-:W3:Y:S04]  /*a4380*/  LDL.LU R12, [R1+0x440] ;  /* 0x00044000010c7983 */ /* 0x000ee80000300800 */
[----:B------:R-:W3:Y:S04]  /*a4390*/  LDL.LU R13, [R1+0x444] ;  /* 0x00044400010d7983 */ /* 0x000ee80000300800 */
[----:B----4-:R0:W-:Y:S04]  /*a43a0*/  @P3 STG.E.U8 desc[UR18][R8.64], R69 ;  /* 0x0000004508003986 */ /* 0x0101e8000c101112 */
[----:B0-----:R-:W4:Y:S01]  /*a43b0*/  LDL.LU.64 R8, [R1+0xa58] ;  /* 0x000a580001087983 */ /* 0x001f220000300a00 */
[----:B------:R-:W-:Y:S01]  /*a43c0*/  VIADD R68, R0, 0x8f ;  /* 0x0000008f00447836 */ /* 0x000fe20000000000 */
[----:B-1----:R-:W-:Y:S01]  /*a43d0*/  ISETP.LT.AND P5, PT, R81, UR10, !P6 ;  /* 0x0000000a51007c0c */ /* 0x002fe2000f7a1270 */
[----:B------:R-:W0:Y:S01]  /*a43e0*/  LDCU UR10, c[0x0][0x398] ;  /* 0x00007300ff0a77ac */ /* 0x000e220008000800 */
[----:B------:R-:W-:-:S02]  /*a43f0*/  ISETP.LT.AND P6, PT, R77, UR8, !P6 ;  /* 0x000000084d007c0c */ /* 0x000fc4000f7c1270 */
[----:B------:R-:W-:Y:S01]  /*a4400*/  ISETP.GE.AND P4, PT, R68, UR5, PT ;  /* 0x0000000544007c0c */ /* 0x000fe2000bf86270 */
[----:B------:R-:W-:Y:S01]  /*a4410*/  VIADD R68, R0, 0x90 ;  /* 0x0000009000447836 */ /* 0x000fe20000000000 */
[----:B------:R-:W-:Y:S01]  /*a4420*/  PRMT R69, R10, 0x9910, RZ ;  /* 0x000099100a457816 */ /* 0x000fe200000000ff */
[----:B------:R-:W1:Y:S03]  /*a4430*/  LDCU UR5, c[0x0][0x39c] ;  /* 0x00007380ff0577ac */ /* 0x000e660008000800 */
[----:B------:R-:W-:Y:S01]  /*a4440*/  ISETP.GE.AND P3, PT, R68, UR4, PT ;  /* 0x0000000444007c0c */ /* 0x000fe2000bf66270 */
[----:B------:R-:W0:Y:S01]  /*a4450*/  LDCU UR8, c[0x0][0x398] ;  /* 0x00007300ff0877ac */ /* 0x000e220008000800 */
[----:B------:R-:W-:Y:S01]  /*a4460*/  F2FP.SATFINITE.E4M3.F32.PACK_AB_MERGE_C R68, R11, R19, RZ ;  /* 0x000000130b44723e */ /* 0x000fe200048070ff */
[----:B--2---:R2:W-:Y:S01]  /*a4470*/  @P5 STG.E.U8 desc[UR18][R14.64], R10 ;  /* 0x0000000a0e005986 */ /* 0x0045e2000c101112 */
[----:B------:R-:W-:Y:S01]  /*a4480*/  ISETP.LT.AND P5, PT, R81, UR11, !P4 ;  /* 0x0000000b51007c0c */ /* 0x000fe2000e7a1270 */
[----:B------:R-:W1:Y:S01]  /*a4490*/  LDCU UR4, c[0x0][0x39c] ;  /* 0x00007380ff0477ac */ /* 0x000e620008000800 */
[----:B------:R-:W-:-:S02]  /*a44a0*/  ISETP.LT.AND P4, PT, R77, UR7, !P4 ;  /* 0x000000074d007c0c */ /* 0x000fc4000e781270 */
[----:B------:R-:W-:Y:S01]  /*a44b0*/  SHF.R.S32.HI R69, RZ, 0x8, R69 ;  /* 0x00000008ff457819 */ /* 0x000fe20000011445 */
[----:B------:R-:W1:Y:S01]  /*a44c0*/  LDCU UR11, c[0x0][0x398] ;  /* 0x00007300ff0b77ac */ /* 0x000e620008000800 */
[----:B------:R-:W1:Y:S01]  /*a44d0*/  LDCU UR7, c[0x0][0x398] ;  /* 0x00007300ff0777ac */ /* 0x000e620008000800 */
[----:B------:R2:W-:Y:S04]  /*a44e0*/  @P6 STG.E.U8 desc[UR18][R4.64], R68 ;  /* 0x0000004404006986 */ /* 0x0005e8000c101112 */
[----:B--2---:R-:W2:Y:S01]  /*a44f0*/  LDL.LU R15, [R1+0x40] ;  /* 0x00004000010f7983 */ /* 0x004ea20000300800 */
[----:B0-----:R-:W-:Y:S01]  /*a4500*/  ISETP.LT.AND P6, PT, R81, UR10, !P3 ;  /* 0x0000000a51007c0c */ /* 0x001fe2000dfc1270 */
[----:B------:R-:W0:Y:S02]  /*a4510*/  LDCU UR10, c[0x0][0x398] ;  /* 0x00007300ff0a77ac */ /* 0x000e240008000800 */
[----:B------:R-:W2:Y:S01]  /*a4520*/  LDL.LU R5, [R1+0x44] ;  /* 0x0000440001057983 */ /* 0x000ea20000300800 */
[----:B------:R-:W-:-:S03]  /*a4530*/  PRMT R68, R68, 0x9910, RZ ;  /* 0x0000991044447816 */ /* 0x000fc600000000ff */
[----:B------:R-:W2:Y:S02]  /*a4540*/  LDL.LU.64 R10, [R1+0xa50] ;  /* 0x000a5000010a7983 */ /* 0x000ea40000300a00 */
[----:B------:R-:W-:Y:S02]  /*a4550*/  IMAD.MOV.U32 R4, RZ, RZ, R68 ;  /* 0x000000ffff047224 */ /* 0x000fe400078e0044 */
[----:B------:R0:W-:Y:S03]  /*a4560*/  @P5 STG.E.U8 desc[UR18][R16.64], R69 ;  /* 0x0000004510005986 */ /* 0x0001e6000c101112 */
[----:B------:R-:W-:Y:S01]  /*a4570*/  SHF.R.S32.HI R4, RZ, 0x8, R4 ;  /* 0x00000008ff047819 */ /* 0x000fe20000011404 */
[----:B------:R-:W2:Y:S04]  /*a4580*/  LDL.LU.64 R18, [R1+0xa48] ;  /* 0x000a480001127983 */ /* 0x000ea80000300a00 */
[----:B---3--:R3:W-:Y:S01]  /*a4590*/  @P4 STG.E.U8 desc[UR18][R6.64], R4 ;  /* 0x0000000406004986 */ /* 0x0087e2000c101112 */
[----:B0-----:R-:W-:-:S03]  /*a45a0*/  F2FP.SATFINITE.E4M3.F32.PACK_AB_MERGE_C R69, R13, R12, RZ ;  /* 0x0000000c0d45723e */ /* 0x001fc600048070ff */
[----:B---3--:R-:W3:Y:S04]  /*a45b0*/  LDL.LU R6, [R1+0x448] ;  /* 0x0004480001067983 */ /* 0x008ee80000300800 */
[----:B------:R-:W3:Y:S04]  /*a45c0*/  LDL.LU R7, [R1+0x44c] ;  /* 0x00044c0001077983 */ /* 0x000ee80000300800 */
[----:B------:R-:W3:Y:S04]  /*a45d0*/  LDL.LU.64 R12, [R1+0xa40] ;  /* 0x000a4000010c7983 */ /* 0x000ee80000300a00 */
[----:B----4-:R0:W-:Y:S04]  /*a45e0*/  @P6 STG.E.U8 desc[UR18][R8.64], R69 ;  /* 0x0000004508006986 */ /* 0x0101e8000c101112 */
[----:B0-----:R-:W4:Y:S04]  /*a45f0*/  LDL.LU R8, [R1+0x48] ;  /* 0x0000480001087983 */ /* 0x001f280000300800 */
[----:B------:R-:W4:Y:S01]  /*a4600*/  LDL.LU R9, [R1+0x4c] ;  /* 0x00004c0001097983 */ /* 0x000f220000300800 */
[----:B------:R-:W-:Y:S01]  /*a4610*/  VIADD R68, R0, 0x91 ;  /* 0x0000009100447836 */ /* 0x000fe20000000000 */
[----:B------:R-:W-:Y:S01]  /*a4620*/  ISETP.LT.AND P4, PT, R77, UR8, !P3 ;  /* 0x000000084d007c0c */ /* 0x000fe2000df81270 */
[----:B------:R-:W0:Y:S01]  /*a4630*/  LDCU UR8, c[0x0][0x398] ;  /* 0x00007300ff0877ac */ /* 0x000e220008000800 */
[----:B------:R-:W-:Y:S01]  /*a4640*/  PRMT R4, R69, 0x9910, RZ ;  /* 0x0000991045047816 */ /* 0x000fe200000000ff */
[----:B------:R-:W4:Y:S01]  /*a4650*/  LDL.LU.64 R16, [R1+0xa38] ;  /* 0x000a380001107983 */ /* 0x000f220000300a00 */
[----:B-1----:R-:W-:Y:S01]  /*a4660*/  ISETP.GE.AND P5, PT, R68, UR5, PT ;  /* 0x0000000544007c0c */ /* 0x002fe2000bfa6270 */
[----:B------:R-:W1:Y:S01]  /*a4670*/  LDCU UR5, c[0x0][0x39c] ;  /* 0x00007380ff0577ac */ /* 0x000e620008000800 */
[----:B------:R-:W-:-:S02]  /*a4680*/  VIADD R68, R0, 0x92 ;  /* 0x0000009200447836 */ /* 0x000fc40000000000 */
[----:B------:R-:W-:Y:S01]  /*a4690*/  ISETP.LT.AND P6, PT, R81, UR11, !P5 ;  /* 0x0000000b51007c0c */ /* 0x000fe2000efc1270 */
[----:B------:R-:W0:Y:S02]  /*a46a0*/  LDCU UR11, c[0x0][0x398] ;  /* 0x00007300ff0b77ac */ /* 0x000e240008000800 */
[----:B------:R-:W-:Y:S01]  /*a46b0*/  ISETP.GE.AND P3, PT, R68, UR4, PT ;  /* 0x0000000444007c0c */ /* 0x000fe2000bf66270 */
[----:B------:R-:W-:Y:S01]  /*a46c0*/  VIADD R68, R0, 0x93 ;  /* 0x0000009300447836 */ /* 0x000fe20000000000 */
[----:B------:R-:W-:Y:S01]  /*a46d0*/  ISETP.LT.AND P5, PT, R77, UR7, !P5 ;  /* 0x000000074d007c0c */ /* 0x000fe2000efa1270 */
[----:B------:R-:W0:Y:S01]  /*a46e0*/  LDCU UR4, c[0x0][0x39c] ;  /* 0x00007380ff0477ac */ /* 0x000e220008000800 */
[----:B--2---:R-:W-:Y:S01]  /*a46f0*/  F2FP.SATFINITE.E4M3.F32.PACK_AB_MERGE_C R69, R5, R15, RZ ;  /* 0x0000000f0545723e */ /* 0x004fe200048070ff */
[----:B------:R-:W2:Y:S01]  /*a4700*/  LDCU UR7, c[0x0][0x398] ;  /* 0x00007300ff0777ac */ /* 0x000ea20008000800 */
[----:B------:R-:W2:Y:S02]  /*a4710*/  LDL.LU.64 R14, [R1+0xa30] ;  /* 0x000a3000010e7983 */ /* 0x000ea40000300a00 */
[----:B------:R-:W-:-:S02]  /*a4720*/  PRMT R5, R69, 0x9910, RZ ;  /* 0x0000991045057816 */ /* 0x000fc400000000ff */
[----:B------:R0:W-:Y:S01]  /*a4730*/  @P4 STG.E.U8 desc[UR18][R10.64], R69 ;  /* 0x000000450a004986 */ /* 0x0001e2000c101112 */
[----:B-1----:R-:W-:Y:S01]  /*a4740*/  ISETP.GE.AND P4, PT, R68, UR5, PT ;  /* 0x0000000544007c0c */ /* 0x002fe2000bf86270 */
[----:B------:R-:W1:Y:S01]  /*a4750*/  LDCU UR5, c[0x0][0x39c] ;  /* 0x00007380ff0577ac */ /* 0x000e620008000800 */
[----:B------:R-:W-:Y:S01]  /*a4760*/  IMAD.MOV.U32 R68, RZ, RZ, R5 ;  /* 0x000000ffff447224 */ /* 0x000fe200078e0005 */
[----:B------:R-:W-:-:S04]  /*a4770*/  SHF.R.S32.HI R4, RZ, 0x8, R4 ;  /* 0x00000008ff047819 */ /* 0x000fc80000011404 */
[----:B------:R-:W-:Y:S01]  /*a4780*/  SHF.R.S32.HI R68, RZ, 0x8, R68 ;  /* 0x00000008ff447819 */ /* 0x000fe20000011444 */
[----:B------:R1:W-:Y:S04]  /*a4790*/  @P6 STG.E.U8 desc[UR18][R18.64], R4 ;  /* 0x0000000412006986 */ /* 0x0003e8000c101112 */
[----:B0-----:R-:W2:Y:S04]  /*a47a0*/  LDL.LU.64 R10, [R1+0xa28] ;  /* 0x000a2800010a7983 */ /* 0x001ea80000300a00 */
[----:B-1----:R-:W2:Y:S04]  /*a47b0*/  LDL.LU R4, [R1+0x450] ;  /* 0x0004500001047983 */ /* 0x002ea80000300800 */
[----:B------:R-:W2:Y:S04]  /*a47c0*/  LDL.LU R5, [R1+0x454] ;  /* 0x0004540001057983 */ /* 0x000ea80000300800 */
[----:B---3--:R0:W-:Y:S04]  /*a47d0*/  @P5 STG.E.U8 desc[UR18][R12.64], R68 ;  /* 0x000000440c005986 */ /* 0x0081e8000c101112 */
[----:B0-----:R-:W3:Y:S01]  /*a47e0*/  LDL.LU.64 R12, [R1+0xa20] ;  /* 0x000a2000010c7983 */ /* 0x001ee20000300a00 */
[----:B----4-:R-:W-:-:S03]  /*a47f0*/  F2FP.SATFINITE.E4M3.F32.PACK_AB_MERGE_C R69, R9, R8, RZ ;  /* 0x000000080945723e */ /* 0x010fc600048070ff */
[----:B------:R-:W4:Y:S04]  /*a4800*/  LDL.LU R8, [R1+0x50] ;  /* 0x0000500001087983 */ /* 0x000f280000300800 */
[----:B------:R-:W4:Y:S01]  /*a4810*/  LDL.LU R9, [R1+0x54] ;  /* 0x0000540001097983 */ /* 0x000f220000300800 */
[----:B------:R-:W-:Y:S02]  /*a4820*/  ISETP.LT.AND P6, PT, R81, UR10, !P3 ;  /* 0x0000000a51007c0c */ /* 0x000fe4000dfc1270 */
[----:B------:R-:W-:Y:S01]  /*a4830*/  F2FP.SATFINITE.E4M3.F32.PACK_AB_MERGE_C R7, R7, R6, RZ ;  /* 0x000000060707723e */ /* 0x000fe200048070ff */
        /* <DEDUP_REMOVED lines=8> */
[----:B------:R-:W1:Y:S01]  /*a48c0*/  LDCU UR4, c[0x0][0x39c] ;  /* 0x00007380ff0477ac */ /* 0x000e620008000800 */
[----:B------:R-:W-:Y:S02]  /*a48d0*/  SHF.R.S32.HI R68, RZ, 0x8, R6 ;  /* 0x00000008ff447819 */ /* 0x000fe40000011406 */
[----:B--2---:R-:W-:Y:S01]  /*a48e0*/  ISETP.LT.AND P4, PT, R77, UR7, !P4 ;  /* 0x000000074d007c0c */ /* 0x004fe2000e781270 */
[----:B------:R-:W2:Y:S01]  /*a48f0*/  LDCU UR7, c[0x0][0x398] ;  /* 0x00007300ff0777ac */ /* 0x000ea20008000800 */
[----:B------:R-:W1:Y:S01]  /*a4900*/  LDCU UR11, c[0x0][0x398] ;  /* 0x00007300ff0b77ac */ /* 0x000e620008000800 */
[----:B0-----:R-:W2:Y:S04]  /*a4910*/  LDL.LU.64 R16, [R1+0xa18] ;  /* 0x000a180001107983 */ /* 0x001ea80000300a00 */
[----:B------:R-:W2:Y:S04]  /*a4920*/  LDL.LU.64 R6, [R1+0xa10] ;  /* 0x000a100001067983 */ /* 0x000ea80000300a00 */
[----:B------:R0:W-:Y:S04]  /*a4930*/  @P3 STG.E.U8 desc[UR18][R14.64], R69 ;  /* 0x000000450e003986 */ /* 0x0001e8000c101112 */
[----:B------:R1:W-:Y:S01]  /*a4940*/  @P5 STG.E.U8 desc[UR18][R10.64], R68 ;  /* 0x000000440a005986 */ /* 0x0003e2000c101112 */
[----:B0-----:R-:W-:-:S04]  /*a4950*/  PRMT R69, R69, 0x9910, RZ ;  /* 0x0000991045457816 */ /* 0x001fc800000000ff */
[----:B------:R-:W-:Y:S01]  /*a4960*/  SHF.R.S32.HI R69, RZ, 0x8, R69 ;  /* 0x00000008ff457819 */ /* 0x000fe20000011445 */
[----:B-1----:R-:W2:Y:S01]  /*a4970*/  LDL.LU.64 R10, [R1+0xa08] ;  /* 0x000a0800010a7983 */ /* 0x002ea20000300a00 */
[----:B------:R-:W-:-:S03]  /*a4980*/  F2FP.SATFINITE.E4M3.F32.PACK_AB_MERGE_C R14, R5, R4, RZ ;  /* 0x00000004050e723e */ /* 0x000fc600048070ff */
[----:B------:R-:W2:Y:S04]  /*a4990*/  LDL.LU R4, [R1+0x458] ;  /* 0x0004580001047983 */ /* 0x000ea80000300800 */
[----:B------:R-:W2:Y:S04]  /*a49a0*/  LDL.LU R5, [R1+0x45c] ;  /* 0x00045c0001057983 */ /* 0x000ea80000300800 */
[----:B---3--:R0:W-:Y:S04]  /*a49b0*/  @P4 STG.E.U8 desc[UR18][R12.64], R69 ;  /* 0x000000450c004986 */ /* 0x0081e8000c101112 */
[----:B0-----:R-:W3:Y:S01]  /*a49c0*/  LDL.LU.64 R12, [R1+0xa00] ;  /* 0x000a0000010c7983 */ /* 0x001ee20000300a00 */
[----:B----4-:R-:W-:-:S03]  /*a49d0*/  F2FP.SATFINITE.E4M3.F32.PACK_AB_MERGE_C R69, R9, R8, RZ ;  /* 0x000000080945723e */ /* 0x010fc600048070ff */
[----:B------:R-:W4:Y:S04]  /*a49e0*/  LDL.LU R8, [R1+0x58] ;  /* 0x0000580001087983 */ /* 0x000f280000300800 */
[----:B------:R-:W4:Y:S01]  /*a49f0*/  LDL.LU R9, [R1+0x5c] ;  /* 0x00005c0001097983 */ /* 0x000f220000300800 */
[----:B------:R-:W-:Y:S01]  /*a4a00*/  VIADD R68, R0, 0x95 ;  /* 0x0000009500447836 */ /* 0x000fe20000000000 */
[----:B------:R-:W-:Y:S01]  /*a4a10*/  ISETP.LT.AND P5, PT, R81, UR8, !P6 ;  /* 0x0000000851007c0c */ /* 0x000fe2000f7a1270 */
[----:B------:R-:W0:Y:S01]  /*a4a20*/  LDCU UR8, c[0x0][0x398] ;  /* 0x00007300ff0877ac */ /* 0x000e220008000800 */
[----:B------:R-:W-:Y:S01]  /*a4a30*/  ISETP.LT.AND P6, PT, R77, UR10, !P6 ;  /* 0x0000000a4d007c0c */ /* 0x000fe2000f7c1270 */
[----:B------:R-:W3:Y:S01]  /*a4a40*/  LDL.LU.64 R20, [R1+0x9f8] ;  /* 0x0009f80001147983 */ /* 0x000ee20000300a00 */
[----:B------:R-:W-:Y:S01]  /*a4a50*/  ISETP.GE.AND P3, PT, R68, UR5, PT ;  /* 0x0000000544007c0c */ /* 0x000fe2000bf66270 */
[----:B------:R-:W-:Y:S01]  /*a4a60*/  VIADD R68, R0, 0x96 ;  /* 0x0000009600447836 */ /* 0x000fe20000000000 */
[----:B------:R-:W1:Y:S04]  /*a4a70*/  LDCU UR5, c[0x0][0x39c] ;  /* 0x00007380ff0577ac */ /* 0x000e680008000800 */
[----:B------:R-:W-:Y:S01]  /*a4a80*/  ISETP.GE.AND P4, PT, R68, UR4, PT ;  /* 0x0000000444007c0c */ /* 0x000fe2000bf86270 */
[----:B------:R-:W0:Y:S01]  /*a4a90*/  LDCU UR10, c[0x0][0x398] ;  /* 0x00007300ff0a77ac */ /* 0x000e220008000800 */
[----:B------:R-:W-:Y:S01]  /*a4aa0*/  PRMT R68, R14, 0x9910, RZ ;  /* 0x000099100e447816 */ /* 0x000fe200000000ff */
[----:B------:R-:W0:Y:S01]  /*a4ab0*/  LDCU UR4, c[0x0][0x39c] ;  /* 0x00007380ff0477ac */ /* 0x000e220008000800 */
[----:B--2---:R2:W-:Y:S01]  /*a4ac0*/  @P5 STG.E.U8 desc[UR18][R16.64], R14 ;  /* 0x0000000e10005986 */ /* 0x0045e2000c101112 */
[----:B------:R-:W-:Y:S01]  /*a4ad0*/  ISETP.LT.AND P5, PT, R81, UR7, !P3 ;  /* 0x0000000751007c0c */ /* 0x000fe2000dfa1270 */
[----:B------:R-:W0:Y:S02]  /*a4ae0*/  LDCU UR7, c[0x0][0x398] ;  /* 0x00007300ff0777ac */ /* 0x000e240008000800 */
[----:B------:R1:W-:Y:S01]  /*a4af0*/  @P6 STG.E.U8 desc[UR18][R6.64], R69 ;  /* 0x0000004506006986 */ /* 0x0003e2000c101112 */
[----:B--2---:R-:W-:-:S03]  /*a4b00*/  PRMT R14, R69, 0x9910, RZ ;  /* 0x00009910450e7816 */ /* 0x004fc600000000ff */
[----:B------:R-:W2:Y:S01]  /*a4b10*/  LDL.LU.64 R16, [R1+0x9f0] ;  /* 0x0009f00001107983 */ /* 0x000ea20000300a00 */
[----:B-1----:R-:W-:-:S05]  /*a4b20*/  IMAD.MOV.U32 R6, RZ, RZ, R68 ;  /* 0x000000ffff067224 */ /* 0x002fca00078e0044 */
[----:B------:R-:W-:Y:S02]  /*a4b30*/  SHF.R.S32.HI R69, RZ, 0x8, R6 ;  /* 0x00000008ff457819 */ /* 0x000fe40000011406 */
[----:B------:R-:W2:Y:S04]  /*a4b40*/  LDL.LU.64 R6, [R1+0x9e8] ;  /* 0x0009e80001067983 */ /* 0x000ea80000300a00 */
[----:B------:R1:W-:Y:S04]  /*a4b50*/  @P5 STG.E.U8 desc[UR18][R10.64], R69 ;  /* 0x000000450a005986 */ /* 0x0003e8000c101112 */
[----:B-1----:R-:W2:Y:S04]  /*a4b60*/  LDL.LU R10, [R1+0x460] ;  /* 0x00046000010a7983 */ /* 0x002ea80000300800 */
[----:B------:R-:W2:Y:S01]  /*a4b70*/  LDL.LU R11, [R1+0x464] ;  /* 0x00046400010b7983 */ /* 0x000ea20000300800 */
        /* <DEDUP_REMOVED lines=10> */
[----:B------:R-:W1:Y:S03]  /*a4c20*/  LDCU UR10, c[0x0][0x398] ;  /* 0x00007300ff0a77ac */ /* 0x000e660008000800 */
[----:B------:R-:W-:Y:S01]  /*a4c30*/  SHF.R.S32.HI R68, RZ, 0x8, R68 ;  /* 0x00000008ff447819 */ /* 0x000fe20000011444 */
[----:B------:R-:W0:Y:S01]  /*a4c40*/  LDCU UR5, c[0x0][0x39c] ;  /* 0x00007380ff0577ac */ /* 0x000e220008000800 */
[----:B------:R-:W-:-:S03]  /*a4c50*/  ISETP.LT.AND P4, PT, R77, UR11, !P4 ;  /* 0x0000000b4d007c0c */ /* 0x000fc6000e781270 */
[----:B---3--:R3:W-:Y:S01]  /*a4c60*/  @P6 STG.E.U8 desc[UR18][R12.64], R68 ;  /* 0x000000440c006986 */ /* 0x0087e2000c101112 */
[----:B------:R-:W-:Y:S01]  /*a4c70*/  PRMT R4, R5, 0x9910, RZ ;  /* 0x0000991005047816 */ /* 0x000fe200000000ff */
[----:B------:R-:W0:Y:S01]  /*a4c80*/  LDCU UR11, c[0x0][0x398] ;  /* 0x00007300ff0b77ac */ /* 0x000e220008000800 */
[----:B------:R-:W-:Y:S01]  /*a4c90*/  ISETP.LT.AND P6, PT, R81, UR7, !P3 ;  /* 0x0000000751007c0c */ /* 0x000fe2000dfc1270 */
[----:B------:R0:W-:Y:S01]  /*a4ca0*/  @P5 STG.E.U8 desc[UR18][R20.64], R5 ;  /* 0x0000000514005986 */ /* 0x0001e2000c101112 */
[----:B------:R-:W1:Y:S01]  /*a4cb0*/  LDCU UR7, c[0x0][0x398] ;  /* 0x00007300ff0777ac */ /* 0x000e620008000800 */
[----:B---3--:R-:W-:Y:S02]  /*a4cc0*/  VIADD R68, R0, 0x98 ;  /* 0x0000009800447836 */ /* 0x008fe40000000000 */
[----:B------:R-:W3:Y:S03]  /*a4cd0*/  LDL.LU R13, [R1+0x64] ;  /* 0x00006400010d7983 */ /* 0x000ee60000300800 */
[----:B------:R-:W-:Y:S01]  /*a4ce0*/  ISETP.GE.AND P5, PT, R68, UR4, PT ;  /* 0x0000000444007c0c */ /* 0x000fe2000bfa6270 */
[----:B------:R-:W3:Y:S01]  /*a4cf0*/  LDL.LU.64 R14, [R1+0x9d8] ;  /* 0x0009d800010e7983 */ /* 0x000ee20000300a00 */
[----:B------:R-:W-:Y:S01]  /*a4d00*/  SHF.R.S32.HI R68, RZ, 0x8, R4 ;  /* 0x00000008ff447819 */ /* 0x000fe20000011404 */
[----:B------:R-:W1:Y:S02]  /*a4d10*/  LDCU UR4, c[0x0][0x39c] ;  /* 0x00007380ff0477ac */ /* 0x000e640008000800 */
[----:B0-----:R-:W3:Y:S04]  /*a4d20*/  LDL.LU.64 R4, [R1+0x9d0] ;  /* 0x0009d00001047983 */ /* 0x001ee80000300a00 */
[----:B--2---:R0:W-:Y:S01]  /*a4d30*/  @P4 STG.E.U8 desc[UR18][R16.64], R69 ;  /* 0x0000004510004986 */ /* 0x0041e2000c101112 */
[----:B------:R-:W-:Y:S01]  /*a4d40*/  ISETP.LT.AND P4, PT, R77, UR8, !P3 ;  /* 0x000000084d007c0c */ /* 0x000fe2000df81270 */
[----:B------:R-:W2:Y:S02]  /*a4d50*/  LDCU UR8, c[0x0][0x398] ;  /* 0x00007300ff0877ac */ /* 0x000ea40008000800 */
[----:B------:R1:W-:Y:S01]  /*a4d60*/  @P6 STG.E.U8 desc[UR18][R6.64], R68 ;  /* 0x0000004406006986 */ /* 0x0003e2000c101112 */
[----:B0-----:R-:W-:-:S03]  /*a4d70*/  PRMT R69, R69, 0x9910, RZ ;  /* 0x0000991045457816 */ /* 0x001fc600000000ff */
[----:B------:R-:W2:Y:S01]  /*a4d80*/  LDL.LU.64 R16, [R1+0x9c8] ;  /* 0x0009c80001107983 */ /* 0x000ea20000300a00 */
[----:B------:R-:W-:-:S03]  /*a4d90*/  SHF.R.S32.HI R69, RZ, 0x8, R69 ;  /* 0x00000008ff457819 */ /* 0x000fc60000011445 */
[----:B-1----:R-:W2:Y:S01]  /*a4da0*/  LDL.LU.64 R6, [R1+0x9b0] ;  /* 0x0009b00001067983 */ /* 0x002ea20000300a00 */
[----:B------:R-:W-:-:S03]  /*a4db0*/  F2FP.SATFINITE.E4M3.F32.PACK_AB_MERGE_C R12, R11, R10, RZ ;  /* 0x0000000a0b0c723e */ /* 0x000fc600048070ff */
[----:B------:R-:W2:Y:S04]  /*a4dc0*/  LDL.LU R10, [R1+0x468] ;  /* 0x00046800010a7983 */ /* 0x000ea80000300800 */
        /* <DEDUP_REMOVED lines=13> */
[----:B------:R-:W-:Y:S01]  /*a4ea0*/  SHF.R.S32.HI R69, RZ, 0x8, R69 ;  /* 0x00000008ff457819 */ /* 0x000fe20000011445 */
[----:B------:R-:W0:Y:S01]  /*a4eb0*/  LDCU UR4, c[0x0][0x39c] ;  /* 0x00007380ff0477ac */ /* 0x000e220008000800 */
[----:B---3--:R-:W-:Y:S01]  /*a4ec0*/  F2FP.SATFINITE.E4M3.F32.PACK_AB_MERGE_C R68, R13, R19, RZ ;  /* 0x000000130d44723e */ /* 0x008fe200048070ff */
[----:B------:R3:W-:Y:S01]  /*a4ed0*/  @P6 STG.E.U8 desc[UR18][R14.64], R12 ;  /* 0x0000000c0e006986 */ /* 0x0007e2000c101112 */
[----:B------:R-:W-:Y:S01]  /*a4ee0*/  ISETP.LT.AND P6, PT, R81, UR11, !P3 ;  /* 0x0000000b51007c0c */ /* 0x000fe2000dfc1270 */
[----:B------:R-:W1:Y:S02]  /*a4ef0*/  LDCU UR11, c[0x0][0x398] ;  /* 0x00007300ff0b77ac */ /* 0x000e640008000800 */
[----:B------:R0:W-:Y:S01]  /*a4f00*/  @P5 STG.E.U8 desc[UR18][R4.64], R68 ;  /* 0x0000004404005986 */ /* 0x0001e2000c101112 */
[----:B--2---:R-:W-:Y:S01]  /*a4f10*/  ISETP.LT.AND P3, PT, R77, UR8, !P3 ;  /* 0x000000084d007c0c */ /* 0x004fe2000df61270 */
[----:B------:R-:W2:Y:S02]  /*a4f20*/  LDCU UR8, c[0x0][0x398] ;  /* 0x00007300ff0877ac */ /* 0x000ea40008000800 */
[----:B---3--:R-:W3:Y:S04]  /*a4f30*/  LDL.LU R15, [R1+0x68] ;  /* 0x00006800010f7983 */ /* 0x008ee80000300800 */
[----:B0-----:R-:W3:Y:S01]  /*a4f40*/  LDL.LU R5, [R1+0x6c] ;  /* 0x00006c0001057983 */ /* 0x001ee20000300800 */
[----:B------:R-:W-:-:S02]  /*a4f50*/  PRMT R68, R68, 0x9910, RZ ;  /* 0x0000991044447816 */ /* 0x000fc400000000ff */
[----:B------:R-:W-:Y:S01]  /*a4f60*/  ISETP.LT.AND P5, PT, R81, UR10, !P4 ;  /* 0x0000000a51007c0c */ /* 0x000fe2000e7a1270 */
[----:B------:R-:W3:Y:S02]  /*a4f70*/  LDL.LU.64 R12, [R1+0x998] ;  /* 0x00099800010c7983 */ /* 0x000ee40000300a00 */
[----:B------:R-:W-:Y:S01]  /*a4f80*/  IMAD.MOV.U32 R4, RZ, RZ, R68 ;  /* 0x000000ffff047224 */ /* 0x000fe200078e0044 */
[----:B------:R-:W0:Y:S01]  /*a4f90*/  LDCU UR10, c[0x0][0x398] ;  /* 0x00007300ff0a77ac */ /* 0x000e220008000800 */
[----:B------:R1:W-:Y:S03]  /*a4fa0*/  @P6 STG.E.U8 desc[UR18][R16.64], R69 ;  /* 0x0000004510006986 */ /* 0x0003e6000c101112 */
[----:B------:R-:W-:-:S05]  /*a4fb0*/  SHF.R.S32.HI R4, RZ, 0x8, R4 ;  /* 0x00000008ff047819 */ /* 0x000fca0000011404 */
[----:B------:R0:W-:Y:S01]  /*a4fc0*/  @P3 STG.E.U8 desc[UR18][R6.64], R4 ;  /* 0x0000000406003986 */ /* 0x0001e2000c101112 */
[----:B-1----:R-:W-:-:S03]  /*a4fd0*/  F2FP.SATFINITE.E4M3.F32.PACK_AB_MERGE_C R69, R11, R10, RZ ;  /* 0x0000000a0b45723e */ /* 0x002fc600048070ff */
[----:B------:R-:W3:Y:S04]  /*a4fe0*/  LDL.LU.64 R16, [R1+0x990] ;  /* 0x0009900001107983 */ /* 0x000ee80000300a00 */
[----:B0-----:R-:W3:Y:S04]  /*a4ff0*/  LDL.LU R6, [R1+0x470] ;  /* 0x0004700001067983 */ /* 0x001ee80000300800 */
[----:B------:R-:W3:Y:S04]  /*a5000*/  LDL.LU R7, [R1+0x474] ;  /* 0x0004740001077983 */ /* 0x000ee80000300800 */
[----:B------:R-:W3:Y:S04]  /*a5010*/  LDL.LU.64 R10, [R1+0x980] ;  /* 0x00098000010a7983 */ /* 0x000ee80000300a00 */
[----:B----4-:R0:W-:Y:S04]  /*a5020*/  @P5 STG.E.U8 desc[UR18][R8.64], R69 ;  /* 0x0000004508005986 */ /* 0x0101e8000c101112 */
[----:B0-----:R-:W4:Y:S04]  /*a5030*/  LDL.LU R8, [R1+0x70] ;  /* 0x0000700001087983 */ /* 0x001f280000300800 */
[----:B------:R-:W4:Y:S01]  /*a5040*/  LDL.LU R9, [R1+0x74] ;  /* 0x0000740001097983 */ /* 0x000f220000300800 */
[----:B------:R-:W-:-:S05]  /*a5050*/  VIADD R68, R0, 0x9b ;  /* 0x0000009b00447836 */ /* 0x000fca0000000000 */
[----:B------:R-:W-:Y:S01]  /*a5060*/  ISETP.GE.AND P6, PT, R68, UR5, PT ;  /* 0x0000000544007c0c */ /* 0x000fe2000bfc6270 */
[----:B------:R-:W0:Y:S01]  /*a5070*/  LDCU UR5, c[0x0][0x39c] ;  /* 0x00007380ff0577ac */ /* 0x000e220008000800 */
[----:B------:R-:W-:Y:S01]  /*a5080*/  ISETP.LT.AND P4, PT, R77, UR7, !P4 ;  /* 0x000000074d007c0c */ /* 0x000fe2000e781270 */
[----:B------:R-:W-:Y:S01]  /*a5090*/  VIADD R68, R0, 0x9c ;  /* 0x0000009c00447836 */ /* 0x000fe20000000000 */
[----:B------:R-:W-:Y:S01]  /*a50a0*/  PRMT R4, R69, 0x9910, RZ ;  /* 0x0000991045047816 */ /* 0x000fe200000000ff */
[----:B------:R-:W1:Y:S01]  /*a50b0*/  LDCU UR7, c[0x0][0x398] ;  /* 0x00007300ff0777ac */ /* 0x000e620008000800 */
[----:B------:R-:W-:Y:S02]  /*a50c0*/  ISETP.LT.AND P5, PT, R81, UR11, !P6 ;  /* 0x0000000b51007c0c */ /* 0x000fe4000f7a1270 */
[----:B------:R-:W-:Y:S01]  /*a50d0*/  ISETP.GE.AND P3, PT, R68, UR4, PT ;  /* 0x0000000444007c0c */ /* 0x000fe2000bf66270 */
[----:B------:R-:W-:Y:S01]  /*a50e0*/  VIADD R68, R0, 0x9d ;  /* 0x0000009d00447836 */ /* 0x000fe20000000000 */
[----:B--2---:R-:W-:Y:S01]  /*a50f0*/  ISETP.LT.AND P6, PT, R77, UR8, !P6 ;  /* 0x000000084d007c0c */ /* 0x004fe2000f7c1270 */
[----:B------:R-:W2:Y:S01]  /*a5100*/  LDCU UR11, c[0x0][0x398] ;  /* 0x00007300ff0b77ac */ /* 0x000ea20008000800 */
[----:B---3--:R-:W-:Y:S01]  /*a5110*/  F2FP.SATFINITE.E4M3.F32.PACK_AB_MERGE_C R69, R5, R15, RZ ;  /* 0x0000000f0545723e */ /* 0x008fe200048070ff */
[----:B------:R-:W3:Y:S01]  /*a5120*/  LDCU UR4, c[0x0][0x39c] ;  /* 0x00007380ff0477ac */ /* 0x000ee20008000800 */
[----:B------:R-:W3:Y:S02]  /*a5130*/  LDL.LU.64 R14, [R1+0x978] ;  /* 0x00097800010e7983 */ /* 0x000ee40000300a00 */
[----:B------:R-:W-:Y:S01]  /*a5140*/  PRMT R5, R69, 0x9910, RZ ;  /* 0x0000991045057816 */ /* 0x000fe200000000ff */
[----:B------:R-:W1:Y:S01]  /*a5150*/  LDCU UR8, c[0x0][0x398] ;  /* 0x00007300ff0877ac */ /* 0x000e620008000800 */
[----:B------:R2:W-:Y:S01]  /*a5160*/  @P4 STG.E.U8 desc[UR18][R12.64], R69 ;  /* 0x000000450c004986 */ /* 0x0005e2000c101112 */
[----:B0-----:R-:W-:-:S02]  /*a5170*/  ISETP.GE.AND P4, PT, R68, UR5, PT ;  /* 0x0000000544007c0c */ /* 0x001fc4000bf86270 */
[----:B------:R-:W-:Y:S01]  /*a5180*/  IMAD.MOV.U32 R68, RZ, RZ, R5 ;  /* 0x000000ffff447224 */ /* 0x000fe200078e0005 */
[----:B------:R-:W3:Y:S01]  /*a5190*/  LDL.LU.64 R18, [R1+0x968] ;  /* 0x0009680001127983 */ /* 0x000ee20000300a00 */
[----:B------:R-:W-:Y:S01]  /*a51a0*/  SHF.R.S32.HI R4, RZ, 0x8, R4 ;  /* 0x00000008ff047819 */ /* 0x000fe20000011404 */
[----:B------:R-:W0:Y:S02]  /*a51b0*/  LDCU UR5, c[0x0][0x39c] ;  /* 0x00007380ff0577ac */ /* 0x000e240008000800 */
[----:B------:R-:W-:Y:S01]  /*a51c0*/  SHF.R.S32.HI R68, RZ, 0x8, R68 ;  /* 0x00000008ff447819 */ /* 0x000fe20000011444 */
[----:B--2---:R-:W2:Y:S04]  /*a51d0*/  LDL.LU.64 R12, [R1+0x960] ;  /* 0x00096000010c7983 */ /* 0x004ea80000300a00 */
[----:B------:R0:W-:Y:S04]  /*a51e0*/  @P5 STG.E.U8 desc[UR18][R16.64], R4 ;  /* 0x0000000410005986 */ /* 0x0001e8000c101112 */
[----:B0-----:R-:W2:Y:S04]  /*a51f0*/  LDL.LU R4, [R1+0x478] ;  /* 0x0004780001047983 */ /* 0x001ea80000300800 */
[----:B------:R-:W2:Y:S04]  /*a5200*/  LDL.LU R5, [R1+0x47c] ;  /* 0x00047c0001057983 */ /* 0x000ea80000300800 */
[----:B------:R0:W-:Y:S04]  /*a5210*/  @P6 STG.E.U8 desc[UR18][R10.64], R68 ;  /* 0x000000440a006986 */ /* 0x0001e8000c101112 */
[----:B------:R-:W2:Y:S04]  /*a5220*/  LDL.LU.64 R16, [R1+0x950] ;  /* 0x0009500001107983 */ /* 0x000ea80000300a00 */
[----:B0-----:R-:W2:Y:S01]  /*a5230*/  LDL.LU R11, [R1+0x78] ;  /* 0x00007800010b7983 */ /* 0x001ea20000300800 */
[----:B----4-:R-:W-:-:S03]  /*a5240*/  F2FP.SATFINITE.E4M3.F32.PACK_AB_MERGE_C R69, R9, R8, RZ ;  /* 0x000000080945723e */ /* 0x010fc600048070ff */
[----:B------:R-:W4:Y:S01]  /*a5250*/  LDL.LU R9, [R1+0x7c] ;  /* 0x00007c0001097983 */ /* 0x000f220000300800 */
[----:B------:R-:W-:Y:S02]  /*a5260*/  ISETP.LT.AND P5, PT, R81, UR10, !P3 ;  /* 0x0000000a51007c0c */ /* 0x000fe4000dfa1270 */
[----:B------:R-:W-:Y:S01]  /*a5270*/  F2FP.SATFINITE.E4M3.F32.PACK_AB_MERGE_C R7, R7, R6, RZ ;  /* 0x000000060707723e */ /* 0x000fe200048070ff */
[----:B------:R-:W-:Y:S01]  /*a5280*/  VIADD R68, R0, 0x9e ;  /* 0x0000009e00447836 */ /* 0x000fe20000000000 */
[----:B-1----:R-:W-:Y:S01]  /*a5290*/  ISETP.LT.AND P3, PT, R77, UR7, !P3 ;  /* 0x000000074d007c0c */ /* 0x002fe2000df61270 */
[----:B------:R-:W0:Y:S01]  /*a52a0*/  LDCU UR7, c[0x0][0x398] ;  /* 0x00007300ff0777ac */ /* 0x000e220008000800 */
[----:B------:R-:W-:Y:S02]  /*a52b0*/  PRMT R6, R7, 0x9910, RZ ;  /* 0x0000991007067816 */ /* 0x000fe400000000ff */
[----:B------:R-:W-:Y:S01]  /*a52c0*/  ISETP.LT.AND P6, PT, R81, UR11, !P4 ;  /* 0x0000000b51007c0c */ /* 0x000fe2000e7c1270 */
[----:B------:R-:W1:Y:S01]  /*a52d0*/  LDCU UR10, c[0x0][0x398] ;  /* 0x00007300ff0a77ac */ /* 0x000e620008000800 */
[----:B------:R-:W-:Y:S01]  /*a52e0*/  ISETP.LT.AND P4, PT, R77, UR8, !P4 ;  /* 0x000000084d007c0c */ /* 0x000fe2000e781270 */
[----:B------:R-:W0:Y:S01]  /*a52f0*/  LDCU UR8, c[0x0][0x398] ;  /* 0x00007300ff0877ac */ /* 0x000e220008000800 */
[----:B------:R-:W0:Y:S01]  /*a5300*/  LDCU UR11, c[0x0][0x398] ;  /* 0x00007300ff0b77ac */ /* 0x000e220008000800 */
[----:B---3--:R3:W-:Y:S01]  /*a5310*/  @P5 STG.E.U8 desc[UR18][R14.64], R7 ;  /* 0x000000070e005986 */ /* 0x0087e2000c101112 */
[----:B------:R-:W-:Y:S01]  /*a5320*/  ISETP.GE.AND P5, PT, R68, UR4, PT ;  /* 0x0000000444007c0c */ /* 0x000fe2000bfa6270 */
[----:B------:R-:W0:Y:S01]  /*a5330*/  LDCU UR4, c[0x0][0x39c] ;  /* 0x00007380ff0477ac */ /* 0x000e220008000800 */
[----:B------:R-:W-:Y:S01]  /*a5340*/  SHF.R.S32.HI R68, RZ, 0x8, R6 ;  /* 0x00000008ff447819 */ /* 0x000fe20000011406 */
[----:B---3--:R-:W3:Y:S04]  /*a5350*/  LDL.LU.64 R14, [R1+0x948] ;  /* 0x00094800010e7983 */ /* 0x008ee80000300a00 */
[----:B------:R-:W3:Y:S04]  /*a5360*/  LDL.LU.64 R6, [R1+0x930] ;  /* 0x0009300001067983 */ /* 0x000ee80000300a00 */
[----:B------:R0:W-:Y:S04]  /*a5370*/  @P3 STG.E.U8 desc[UR18][R18.64], R69 ;  /* 0x0000004512003986 */ /* 0x0001e8000c101112 */
[----:B--2---:R2:W-:Y:S01]  /*a5380*/  @P6 STG.E.U8 desc[UR18][R12.64], R68 ;  /* 0x000000440c006986 */ /* 0x0045e2000c101112 */
[----:B0-----:R-:W-:-:S04]  /*a5390*/  PRMT R69, R69, 0x9910, RZ ;  /* 0x0000991045457816 */ /* 0x001fc800000000ff */
[----:B------:R-:W-:Y:S01]  /*a53a0*/  SHF.R.S32.HI R69, RZ, 0x8, R69 ;  /* 0x00000008ff457819 */ /* 0x000fe20000011445 */
[----:B--2---:R-:W2:Y:S01]  /*a53b0*/  LDL.LU.64 R12, [R1+0x928] ;  /* 0x00092800010c7983 */ /* 0x004ea20000300a00 */
[----:B------:R-:W-:-:S03]  /*a53c0*/  F2FP.SATFINITE.E4M3.F32.PACK_AB_MERGE_C R8, R5, R4, RZ ;  /* 0x000000040508723e */ /* 0x000fc600048070ff */
[----:B------:R-:W2:Y:S04]  /*a53d0*/  LDL.LU R4, [R1+0x480] ;  /* 0x0004800001047983 */ /* 0x000ea80000300800 */
[----:B------:R-:W2:Y:S04]  /*a53e0*/  LDL.LU R5, [R1+0x484] ;  /* 0x0004840001057983 */ /* 0x000ea80000300800 */
[----:B------:R4:W-:Y:S04]  /*a53f0*/  @P4 STG.E.U8 desc[UR18][R16.64], R69 ;  /* 0x0000004510004986 */ /* 0x0009e8000c101112 */
[----:B------:R-:W2:Y:S01]  /*a5400*/  LDL.LU.64 R18, [R1+0x910] ;  /* 0x0009100001127983 */ /* 0x000ea20000300a00 */
[----:B----4-:R-:W-:-:S03]  /*a5410*/  F2FP.SATFINITE.E4M3.F32.PACK_AB_MERGE_C R69, R9, R11, RZ ;  /* 0x0000000b0945723e */ /* 0x010fc600048070ff */
[----:B------:R-:W4:Y:S04]  /*a5420*/  LDL.LU R11, [R1+0x80] ;  /* 0x00008000010b7983 */ /* 0x000f280000300800 */
[----:B------:R-:W4:Y:S04]  /*a5430*/  LDL.LU R9, [R1+0x84] ;  /* 0x0000840001097983 */ /* 0x000f280000300800 */
[----:B------:R-:W4:Y:S01]  /*a5440*/  LDL.LU.64 R16, [R1+0x908] ;  /* 0x0009080001107983 */ /* 0x000f220000300a00 */
[----:B------:R-:W-:Y:S01]  /*a5450*/  VIADD R68, R0, 0x9f ;  /* 0x0000009f00447836 */ /* 0x000fe20000000000 */
[----:B------:R-:W-:Y:S01]  /*a5460*/  ISETP.LT.AND P6, PT, R81, UR7, !P5 ;  /* 0x0000000751007c0c */ /* 0x000fe2000efc1270 */
[----:B------:R-:W0:Y:S01]  /*a5470*/  LDCU UR7, c[0x0][0x398] ;  /* 0x00007300ff0777ac */ /* 0x000e220008000800 */
[----:B-1----:R-:W-:-:S02]  /*a5480*/  ISETP.LT.AND P5, PT, R77, UR10, !P5 ;  /* 0x0000000a4d007c0c */ /* 0x002fc4000efa1270 */
[----:B------:R-:W-:Y:S01]  /*a5490*/  ISETP.GE.AND P3, PT, R68, UR5, PT ;  /* 0x0000000544007c0c */ /* 0x000fe2000bf66270 */
[----:B------:R-:W-:Y:S01]  /*a54a0*/  VIADD R68, R0, 0xa0 ;  /* 0x000000a000447836 */ /* 0x000fe20000000000 */
[----:B------:R-:W1:Y:S04]  /*a54b0*/  LDCU UR5, c[0x0][0x39c] ;  /* 0x00007380ff0577ac */ /* 0x000e680008000800 */
[----:B------:R-:W-:Y:S01]  /*a54c0*/  ISETP.GE.AND P4, PT, R68, UR4, PT ;  /* 0x0000000444007c0c */ /* 0x000fe2000bf86270 */
[----:B------:R-:W1:Y:S01]  /*a54d0*/  LDCU UR10, c[0x0][0x398] ;  /* 0x00007300ff0a77ac */ /* 0x000e620008000800 */
[----:B------:R-:W-:Y:S01]  /*a54e0*/  PRMT R68, R8, 0x9910, RZ ;  /* 0x0000991008447816 */ /* 0x000fe200000000ff */
[----:B------:R-:W1:Y:S01]  /*a54f0*/  LDCU UR4, c[0x0][0x39c] ;  /* 0x00007380ff0477ac */ /* 0x000e620008000800 */
[----:B---3--:R3:W-:Y:S01]  /*a5500*/  @P6 STG.E.U8 desc[UR18][R14.64], R8 ;  /* 0x000000080e006986 */ /* 0x0087e2000c101112 */
[----:B------:R-:W-:Y:S01]  /*a5510*/  ISETP.LT.AND P6, PT, R81, UR8, !P3 ;  /* 0x0000000851007c0c */ /* 0x000fe2000dfc1270 */
[----:B------:R-:W1:Y:S02]  /*a5520*/  LDCU UR8, c[0x0][0x398] ;  /* 0x00007300ff0877ac */ /* 0x000e640008000800 */
[----:B------:R1:W-:Y:S01]  /*a5530*/  @P5 STG.E.U8 desc[UR18][R6.64], R69 ;  /* 0x0000004506005986 */ /* 0x0003e2000c101112 */
[----:B0-----:R-:W-:Y:S01]  /*a5540*/  ISETP.LT.AND P5, PT, R77, UR7, !P3 ;  /* 0x000000074d007c0c */ /* 0x001fe2000dfa1270 */
[----:B------:R-:W0:Y:S02]  /*a5550*/  LDCU UR7, c[0x0][0x398] ;  /* 0x00007300ff0777ac */ /* 0x000e240008000800 */
[----:B---3--:R-:W3:Y:S01]  /*a5560*/  LDL.LU.64 R14, [R1+0x900] ;  /* 0x00090000010e7983 */ /* 0x008ee20000300a00 */
[----:B-1----:R-:W-:Y:S01]  /*a5570*/  IMAD.MOV.U32 R6, RZ, RZ, R68 ;  /* 0x000000ffff067224 */ /* 0x002fe200078e0044 */
[----:B------:R-:W-:Y:S01]  /*a5580*/  PRMT R8, R69, 0x9910, RZ ;  /* 0x0000991045087816 */ /* 0x000fe200000000ff */
[----:B------:R-:W-:-:S03]  /*a5590*/  VIADD R68, R0, 0xa1 ;  /* 0x000000a100447836 */ /* 0x000fc60000000000 */
[----:B------:R-:W-:Y:S02]  /*a55a0*/  SHF.R.S32.HI R69, RZ, 0x8, R6 ;  /* 0x00000008ff457819 */ /* 0x000fe40000011406 */
[----:B------:R-:W3:Y:S01]  /*a55b0*/  LDL.LU.64 R6, [R1+0x8f8] ;  /* 0x0008f80001067983 */ /* 0x000ee20000300a00 */
[----:B------:R-:W-:Y:S01]  /*a55c0*/  ISETP.GE.AND P3, PT, R68, UR5, PT ;  /* 0x0000000544007c0c */ /* 0x000fe2000bf66270 */
[----:B------:R-:W-:Y:S01]  /*a55d0*/  IMAD.MOV.U32 R68, RZ, RZ, R8 ;  /* 0x000000ffff447224 */ /* 0x000fe200078e0008 */
[----:B------:R-:W1:Y:S01]  /*a55e0*/  LDCU UR5, c[0x0][0x39c] ;  /* 0x00007380ff0577ac */ /* 0x000e620008000800 */
[----:B--2---:R2:W-:Y:S01]  /*a55f0*/  @P6 STG.E.U8 desc[UR18][R12.64], R69 ;  /* 0x000000450c006986 */ /* 0x0045e2000c101112 */
[----:B------:R-:W-:-:S03]  /*a5600*/  ISETP.LT.AND P6, PT, R81, UR10, !P4 ;  /* 0x0000000a51007c0c */ /* 0x000fc6000e7c1270 */
[----:B--2---:R-:W2:Y:S01]  /*a5610*/  LDL.LU R12, [R1+0x488] ;  /* 0x00048800010c7983 */ /* 0x004ea20000300800 */
[----:B------:R-:W-:Y:S01]  /*a5620*/  SHF.R.S32.HI R68, RZ, 0x8, R68 ;  /* 0x00000008ff447819 */ /* 0x000fe20000011444 */
[----:B------:R-:W0:Y:S02]  /*a5630*/  LDCU UR10, c[0x0][0x398] ;  /* 0x00007300ff0a77ac */ /* 0x000e240008000800 */
[----:B------:R-:W2:Y:S01]  /*a5640*/  LDL.LU R8, [R1+0x48c] ;  /* 0x00048c0001087983 */ /* 0x000ea20000300800 */
[----:B------:R-:W-:-:S03]  /*a5650*/  F2FP.SATFINITE.E4M3.F32.PACK_AB_MERGE_C R5, R5, R4, RZ ;  /* 0x000000040505723e */ /* 0x000fc600048070ff */
[----:B------:R0:W-:Y:S01]  /*a5660*/  @P5 STG.E.U8 desc[UR18][R18.64], R68 ;  /* 0x0000004412005986 */ /* 0x0001e2000c101112 */
[----:B------:R-:W-:Y:S01]  /*a5670*/  PRMT R4, R5, 0x9910, RZ ;  /* 0x0000991005047816 */ /* 0x000fe200000000ff */
[----:B0-----:R-:W-:Y:S01]  /*a5680*/  VIADD R68, R0, 0xa2 ;  /* 0x000000a200447836 */ /* 0x001fe20000000000 */
[----:B----4-:R-:W-:Y:S02]  /*a5690*/  F2FP.SATFINITE.E4M3.F32.PACK_AB_MERGE_C R69, R9, R11, RZ ;  /* 0x0000000b0945723e */ /* 0x010fe400048070ff */
[----:B------:R-:W4:Y:S04]  /*a56a0*/  LDL.LU.64 R10, [R1+0x8f0] ;  /* 0x0008f000010a7983 */ /* 0x000f280000300a00 */
[----:B------:R-:W4:Y:S04]  /*a56b0*/  LDL.LU R13, [R1+0x88] ;  /* 0x00008800010d7983 */ /* 0x000f280000300800 */
[----:B------:R-:W4:Y:S04]  /*a56c0*/  LDL.LU R9, [R1+0x8c] ;  /* 0x00008c0001097983 */ /* 0x000f280000300800 */
[----:B------:R0:W-:Y:S01]  /*a56d0*/  @P6 STG.E.U8 desc[UR18][R16.64], R5 ;  /* 0x0000000510006986 */ /* 0x0001e2000c101112 */
[----:B------:R-:W-:Y:S01]  /*a56e0*/  ISETP.GE.AND P6, PT, R68, UR4, PT ;  /* 0x0000000444007c0c */ /* 0x000fe2000bfc6270 */
[----:B------:R-:W1:Y:S01]  /*a56f0*/  LDCU UR4, c[0x0][0x39c] ;  /* 0x00007380ff0477ac */ /* 0x000e620008000800 */
[----:B------:R-:W-:Y:S01]  /*a5700*/  SHF.R.S32.HI R68, RZ, 0x8, R4 ;  /* 0x00000008ff447819 */ /* 0x000fe20000011404 */
[----:B------:R-:W4:Y:S04]  /*a5710*/  LDL.LU.64 R18, [R1+0x8e8] ;  /* 0x0008e80001127983 */ /* 0x000f280000300a00 */
[----:B0-----:R-:W4:Y:S01]  /*a5720*/  LDL.LU.64 R4, [R1+0x8e0] ;  /* 0x0008e00001047983 */ /* 0x001f220000300a00 */
[----:B------:R-:W-:Y:S01]  /*a5730*/  ISETP.LT.AND P4, PT, R77, UR11, !P4 ;  /* 0x0000000b4d007c0c */ /* 0x000fe2000e781270 */
[----:B------:R-:W0:Y:S01]  /*a5740*/  LDCU UR11, c[0x0][0x398] ;  /* 0x00007300ff0b77ac */ /* 0x000e220008000800 */
[----:B------:R-:W-:Y:S01]  /*a5750*/  ISETP.LT.AND P5, PT, R81, UR8, !P3 ;  /* 0x0000000851007c0c */ /* 0x000fe2000dfa1270 */
[----:B------:R-:W4:Y:S01]  /*a5760*/  LDL.LU.64 R16, [R1+0x8d8] ;  /* 0x0008d80001107983 */ /* 0x000f220000300a00 */
[----:B------:R-:W0:Y:S09]  /*a5770*/  LDCU UR8, c[0x0][0x398] ;  /* 0x00007300ff0877ac */ /* 0x000e320008000800 */
[----:B---3--:R3:W-:Y:S01]  /*a5780*/  @P4 STG.E.U8 desc[UR18][R14.64], R69 ;  /* 0x000000450e004986 */ /* 0x0087e2000c101112 */
[----:B------:R-:W-:Y:S01]  /*a5790*/  ISETP.LT.AND P4, PT, R77, UR7, !P3 ;  /* 0x000000074d007c0c */ /* 0x000fe2000df81270 */
[----:B------:R-:W0:Y:S01]  /*a57a0*/  LDCU UR7, c[0x0][0x398] ;  /* 0x00007300ff0777ac */ /* 0x000e220008000800 */
[----:B---3--:R-:W-:Y:S01]  /*a57b0*/  PRMT R69, R69, 0x9910, RZ ;  /* 0x0000991045457816 */ /* 0x008fe200000000ff */
[----:B------:R3:W-:Y:S03]  /*a57c0*/  @P5 STG.E.U8 desc[UR18][R6.64], R68 ;  /* 0x0000004406005986 */ /* 0x0007e6000c101112 */
[----:B------:R-:W-:Y:S01]  /*a57d0*/  SHF.R.S32.HI R69, RZ, 0x8, R69 ;  /* 0x00000008ff457819 */ /* 0x000fe20000011445 */
[----:B---3--:R-:W3:Y:S04]  /*a57e0*/  LDL.LU.64 R6, [R1+0x8d0] ;  /* 0x0008d00001067983 */ /* 0x008ee80000300a00 */
[----:B------:R-:W3:Y:S01]  /*a57f0*/  LDL.LU R15, [R1+0x490] ;  /* 0x00049000010f7983 */ /* 0x000ee20000300800 */
[----:B--2---:R-:W-:-:S03]  /*a5800*/  F2FP.SATFINITE.E4M3.F32.PACK_AB_MERGE_C R8, R8, R12, RZ ;  /* 0x0000000c0808723e */ /* 0x004fc600048070ff */
[----:B------:R-:W2:Y:S01]  /*a5810*/  LDL.LU R12, [R1+0x494] ;  /* 0x00049400010c7983 */ /* 0x000ea20000300800 */
[----:B------:R-:W-:Y:S01]  /*a5820*/  VIADD R68, R0, 0xa3 ;  /* 0x000000a300447836 */ /* 0x000fe20000000000 */
[----:B------:R-:W-:Y:S01]  /*a5830*/  ISETP.LT.AND P5, PT, R81, UR10, !P6 ;  /* 0x0000000a51007c0c */ /* 0x000fe2000f7a1270 */
[----:B------:R-:W4:Y:S01]  /*a5840*/  LDCU UR10, c[0x0][0x398] ;  /* 0x00007300ff0a77ac */ /* 0x000f220008000800 */
[----:B0-----:R-:W-:Y:S02]  /*a5850*/  ISETP.LT.AND P6, PT, R77, UR8, !P6 ;  /* 0x000000084d007c0c */ /* 0x001fe4000f7c1270 */
[----:B-1----:R-:W-:Y:S01]  /*a5860*/  ISETP.GE.AND P3, PT, R68, UR5, PT ;  /* 0x0000000544007c0c */ /* 0x002fe2000bf66270 */
[----:B------:R-:W-:Y:S01]  /*a5870*/  VIADD R68, R0, 0xa4 ;  /* 0x000000a400447836 */ /* 0x000fe20000000000 */
[----:B------:R-:W0:Y:S01]  /*a5880*/  LDCU UR8, c[0x0][0x398] ;  /* 0x00007300ff0877ac */ /* 0x000e220008000800 */
[----:B------:R-:W1:Y:S01]  /*a5890*/  LDCU UR5, c[0x0][0x39c] ;  /* 0x00007380ff0577ac */ /* 0x000e620008000800 */
[----:B----4-:R4:W-:Y:S02]  /*a58a0*/  @P4 STG.E.U8 desc[UR18][R10.64], R69 ;  /* 0x000000450a004986 */ /* 0x0109e4000c101112 */
[----:B------:R-:W-:Y:S01]  /*a58b0*/  ISETP.GE.AND P4, PT, R68, UR4, PT ;  /* 0x0000000444007c0c */ /* 0x000fe2000bf86270 */
[----:B------:R-:W0:Y:S01]  /*a58c0*/  LDCU UR4, c[0x0][0x39c] ;  /* 0x00007380ff0477ac */ /* 0x000e220008000800 */
[----:B----4-:R-:W4:Y:S01]  /*a58d0*/  LDL.LU.64 R10, [R1+0x8c8] ;  /* 0x0008c800010a7983 */ /* 0x010f220000300a00 */
[----:B------:R-:W-:-:S03]  /*a58e0*/  F2FP.SATFINITE.E4M3.F32.PACK_AB_MERGE_C R68, R9, R13, RZ ;  /* 0x0000000d0944723e */ /* 0x000fc600048070ff */
[----:B------:R-:W-:Y:S04]  /*a58f0*/  @P5 STG.E.U8 desc[UR18][R18.64], R8 ;  /* 0x0000000812005986 */ /* 0x000fe8000c101112 */
[----:B------:R-:W4:Y:S04]  /*a5900*/  LDL.LU R13, [R1+0x90] ;  /* 0x00009000010d7983 */ /* 0x000f280000300800 */
[----:B------:R0:W-:Y:S01]  /*a5910*/  @P6 STG.E.U8 desc[UR18][R4.64], R68 ;  /* 0x0000004404006986 */ /* 0x0001e2000c101112 */
[----:B------:R-:W-:-:S03]  /*a5920*/  PRMT R69, R8, 0x9910, RZ ;  /* 0x0000991008457816 */ /* 0x000fc600000000ff */
[----:B0-----:R-:W4:Y:S04]  /*a5930*/  LDL.LU R5, [R1+0x94] ;  /* 0x0000940001057983 */ /* 0x001f280000300800 */
[----:B------:R-:W4:Y:S01]  /*a5940*/  LDL.LU.64 R8, [R1+0x8c0] ;  /* 0x0008c00001087983 */ /* 0x000f220000300a00 */
[----:B------:R-:W-:Y:S01]  /*a5950*/  ISETP.LT.AND P5, PT, R81, UR11, !P3 ;  /* 0x0000000b51007c0c */ /* 0x000fe2000dfa1270 */
[----:B------:R-:W0:Y:S01]  /*a5960*/  LDCU UR11, c[0x0][0x398] ;  /* 0x00007300ff0b77ac */ /* 0x000e220008000800 */
[----:B------:R-:W-:Y:S01]  /*a5970*/  PRMT R68, R68, 0x9910, RZ ;  /* 0x0000991044447816 */ /* 0x000fe200000000ff */
[----:B------:R-:W4:Y:S01]  /*a5980*/  LDL.LU.64 R18, [R1+0x8b8] ;  /* 0x0008b80001127983 */ /* 0x000f220000300a00 */
[----:B------:R-:W-:Y:S01]  /*a5990*/  ISETP.LT.AND P3, PT, R77, UR7, !P3 ;  /* 0x000000074d007c0c */ /* 0x000fe2000df61270 */
[----:B------:R-:W0:Y:S01]  /*a59a0*/  LDCU UR7, c[0x0][0x398] ;  /* 0x00007300ff0777ac */ /* 0x000e220008000800 */
[----:B------:R-:W-:Y:S01]  /*a59b0*/  ISETP.LT.AND P6, PT, R81, UR10, !P4 ;  /* 0x0000000a51007c0c */ /* 0x000fe2000e7c1270 */
[----:B------:R-:W-:Y:S01]  /*a59c0*/  IMAD.MOV.U32 R4, RZ, RZ, R68 ;  /* 0x000000ffff047224 */ /* 0x000fe200078e0044 */
[----:B------:R-:W-:Y:S01]  /*a59d0*/  SHF.R.S32.HI R69, RZ, 0x8, R69 ;  /* 0x00000008ff457819 */ /* 0x000fe20000011445 */
[----:B------:R-:W0:Y:S03]  /*a59e0*/  LDCU UR10, c[0x0][0x398] ;  /* 0x00007300ff0a77ac */ /* 0x000e260008000800 */
[----:B------:R-:W-:Y:S01]  /*a59f0*/  SHF.R.S32.HI R4, RZ, 0x8, R4 ;  /* 0x00000008ff047819 */ /* 0x000fe20000011404 */
[----:B------:R2:W-:Y:S04]  /*a5a00*/  @P5 STG.E.U8 desc[UR18][R16.64], R69 ;  /* 0x0000004510005986 */ /* 0x0005e8000c101112 */
[----:B---3--:R3:W-:Y:S01]  /*a5a10*/  @P3 STG.E.U8 desc[UR18][R6.64], R4 ;  /* 0x0000000406003986 */ /* 0x0087e2000c101112 */
[----:B--2---:R-:W-:-:S03]  /*a5a20*/  F2FP.SATFINITE.E4M3.F32.PACK_AB_MERGE_C R69, R12, R15, RZ ;  /* 0x0000000f0c45723e */ /* 0x004fc600048070ff */
[----:B---3--:R-:W2:Y:S04]  /*a5a30*/  LDL.LU R6, [R1+0x498] ;  /* 0x0004980001067983 */ /* 0x008ea80000300800 */
[----:B------:R-:W2:Y:S04]  /*a5a40*/  LDL.LU R7, [R1+0x49c] ;  /* 0x00049c0001077983 */ /* 0x000ea80000300800 */
[----:B------:R-:W3:Y:S01]  /*a5a50*/  LDL.LU.64 R14, [R1+0x890] ;  /* 0x00089000010e7983 */ /* 0x000ee20000300a00 */
[----:B------:R-:W-:Y:S01]  /*a5a60*/  ISETP.LT.AND P4, PT, R77, UR8, !P4 ;  /* 0x000000084d007c0c */ /* 0x000fe2000e781270 */
[----:B------:R-:W-:Y:S01]  /*a5a70*/  VIADD R68, R0, 0xa5 ;  /* 0x000000a500447836 */ /* 0x000fe20000000000 */
[----:B------:R-:W-:Y:S01]  /*a5a80*/  PRMT R4, R69, 0x9910, RZ ;  /* 0x0000991045047816 */ /* 0x000fe200000000ff */
[----:B------:R-:W0:Y:S01]  /*a5a90*/  LDCU UR8, c[0x0][0x398] ;  /* 0x00007300ff0877ac */ /* 0x000e220008000800 */
[----:B----4-:R4:W-:Y:S04]  /*a5aa0*/  @P6 STG.E.U8 desc[UR18][R10.64], R69 ;  /* 0x000000450a006986 */ /* 0x0109e8000c101112 */
[----:B----4-:R-:W4:Y:S04]  /*a5ab0*/  LDL.LU R10, [R1+0x98] ;  /* 0x00009800010a7983 */ /* 0x010f280000300800 */
[----:B------:R-:W4:Y:S04]  /*a5ac0*/  LDL.LU R11, [R1+0x9c] ;  /* 0x00009c00010b7983 */ /* 0x000f280000300800 */
[----:B------:R-:W4:Y:S01]  /*a5ad0*/  LDL.LU.64 R16, [R1+0x888] ;  /* 0x0008880001107983 */ /* 0x000f220000300a00 */
[----:B------:R-:W-:-:S03]  /*a5ae0*/  F2FP.SATFINITE.E4M3.F32.PACK_AB_MERGE_C R69, R5, R13, RZ ;  /* 0x0000000d0545723e */ /* 0x000fc600048070ff */
[----:B------:R-:W4:Y:S04]  /*a5af0*/  LDL.LU.64 R12, [R1+0x880] ;  /* 0x00088000010c7983 */ /* 0x000f280000300a00 */
[----:B------:R0:W-:Y:S04]  /*a5b00*/  @P4 STG.E.U8 desc[UR18][R8.64], R69 ;  /* 0x0000004508004986 */ /* 0x0001e8000c101112 */
[----:B0-----:R-:W4:Y:S01]  /*a5b10*/  LDL.LU.64 R8, [R1+0x878] ;  /* 0x0008780001087983 */ /* 0x001f220000300a00 */
[----:B-1----:R-:W-:Y:S01]  /*a5b20*/  ISETP.GE.AND P5, PT, R68, UR5, PT ;  /* 0x0000000544007c0c */ /* 0x002fe2000bfa6270 */
[----:B------:R-:W0:Y:S01]  /*a5b30*/  LDCU UR5, c[0x0][0x39c] ;  /* 0x00007380ff0577ac */ /* 0x000e220008000800 */
[----:B------:R-:W-:-:S02]  /*a5b40*/  VIADD R68, R0, 0xa6 ;  /* 0x000000a600447836 */ /* 0x000fc40000000000 */
[----:B------:R-:W-:Y:S01]  /*a5b50*/  ISETP.LT.AND P6, PT, R81, UR11, !P5 ;  /* 0x0000000b51007c0c */ /* 0x000fe2000efc1270 */
[----:B------:R-:W1:Y:S02]  /*a5b60*/  LDCU UR11, c[0x0][0x398] ;  /* 0x00007300ff0b77ac */ /* 0x000e640008000800 */
[----:B------:R-:W-:Y:S01]  /*a5b70*/  ISETP.GE.AND P3, PT, R68, UR4, PT ;  /* 0x0000000444007c0c */ /* 0x000fe2000bf66270 */
[----:B------:R-:W-:Y:S01]  /*a5b80*/  VIADD R68, R0, 0xa7 ;  /* 0x000000a700447836 */ /* 0x000fe20000000000 */
[----:B------:R-:W-:Y:S01]  /*a5b90*/  PRMT R5, R69, 0x9910, RZ ;  /* 0x0000991045057816 */ /* 0x000fe200000000ff */
[----:B------:R-:W1:Y:S01]  /*a5ba0*/  LDCU UR4, c[0x0][0x39c] ;  /* 0x00007380ff0477ac */ /* 0x000e620008000800 */
[----:B------:R-:W-:Y:S02]  /*a5bb0*/  ISETP.LT.AND P5, PT, R77, UR7, !P5 ;  /* 0x000000074d007c0c */ /* 0x000fe4000efa1270 */
[----:B------:R-:W-:Y:S01]  /*a5bc0*/  SHF.R.S32.HI R4, RZ, 0x8, R4 ;  /* 0x00000008ff047819 */ /* 0x000fe20000011404 */
[----:B------:R-:W1:Y:S01]  /*a5bd0*/  LDCU UR7, c[0x0][0x398] ;  /* 0x00007300ff0777ac */ /* 0x000e620008000800 */
[----:B0-----:R-:W-:Y:S01]  /*a5be0*/  ISETP.GE.AND P4, PT, R68, UR5, PT ;  /* 0x0000000544007c0c */ /* 0x001fe2000bf86270 */
[----:B------:R-:W-:-:S02]  /*a5bf0*/  IMAD.MOV.U32 R68, RZ, RZ, R5 ;  /* 0x000000ffff447224 */ /* 0x000fc400078e0005 */
[----:B------:R0:W-:Y:S01]  /*a5c00*/  @P6 STG.E.U8 desc[UR18][R18.64], R4 ;  /* 0x0000000412006986 */ /* 0x0001e2000c101112 */
[----:B------:R-:W-:Y:S01]  /*a5c10*/  ISETP.LT.AND P6, PT, R81, UR10, !P3 ;  /* 0x0000000a51007c0c */ /* 0x000fe2000dfc1270 */
[----:B------:R-:W1:Y:S01]  /*a5c20*/  LDCU UR10, c[0x0][0x398] ;  /* 0x00007300ff0a77ac */ /* 0x000e620008000800 */
[----:B------:R-:W-:Y:S02]  /*a5c30*/  SHF.R.S32.HI R68, RZ, 0x8, R68 ;  /* 0x00000008ff447819 */ /* 0x000fe40000011444 */
[----:B--2---:R-:W-:Y:S01]  /*a5c40*/  F2FP.SATFINITE.E4M3.F32.PACK_AB_MERGE_C R7, R7, R6, RZ ;  /* 0x000000060707723e */ /* 0x004fe200048070ff */
[----:B------:R-:W2:Y:S02]  /*a5c50*/  LDCU UR5, c[0x0][0x39c] ;  /* 0x00007380ff0577ac */ /* 0x000ea40008000800 */
[----:B---3--:R3:W-:Y:S04]  /*a5c60*/  @P5 STG.E.U8 desc[UR18][R14.64], R68 ;  /* 0x000000440e005986 */ /* 0x0087e8000c101112 */
[----:B0-----:R-:W2:Y:S04]  /*a5c70*/  LDL.LU R4, [R1+0x4a0] ;  /* 0x0004a00001047983 */ /* 0x001ea80000300800 */
[----:B------:R-:W2:Y:S04]  /*a5c80*/  LDL.LU R5, [R1+0x4a4] ;  /* 0x0004a40001057983 */ /* 0x000ea80000300800 */
[----:B---3--:R-:W3:Y:S01]  /*a5c90*/  LDL.LU.64 R14, [R1+0x860] ;  /* 0x00086000010e7983 */ /* 0x008ee20000300a00 */
[----:B------:R-:W-:Y:S01]  /*a5ca0*/  VIADD R68, R0, 0xa8 ;  /* 0x000000a800447836 */ /* 0x000fe20000000000 */
[----:B------:R-:W-:-:S02]  /*a5cb0*/  PRMT R6, R7, 0x9910, RZ ;  /* 0x0000991007067816 */ /* 0x000fc400000000ff */
[----:B------:R-:W-:Y:S01]  /*a5cc0*/  ISETP.LT.AND P3, PT, R77, UR8, !P3 ;  /* 0x000000084d007c0c */ /* 0x000fe2000df61270 */
[----:B------:R-:W0:Y:S01]  /*a5cd0*/  LDCU UR8, c[0x0][0x398] ;  /* 0x00007300ff0877ac */ /* 0x000e220008000800 */
[----:B-1----:R-:W-:Y:S02]  /*a5ce0*/  ISETP.LT.AND P5, PT, R81, UR11, !P4 ;  /* 0x0000000b51007c0c */ /* 0x002fe4000e7a1270 */
[----:B----4-:R-:W-:Y:S01]  /*a5cf0*/  F2FP.SATFINITE.E4M3.F32.PACK_AB_MERGE_C R69, R11, R10, RZ ;  /* 0x0000000a0b45723e */ /* 0x010fe200048070ff */
[----:B------:R-:W1:Y:S01]  /*a5d00*/  LDCU UR11, c[0x0][0x398] ;  /* 0x00007300ff0b77ac */ /* 0x000e620008000800 */
[----:B------:R-:W4:Y:S04]  /*a5d10*/  LDL.LU R10, [R1+0xa0] ;  /* 0x0000a000010a7983 */ /* 0x000f280000300800 */
[----:B------:R-:W4:Y:S04]  /*a5d20*/  LDL.LU R11, [R1+0xa4] ;  /* 0x0000a400010b7983 */ /* 0x000f280000300800 */
[----:B------:R0:W-:Y:S01]  /*a5d30*/  @P6 STG.E.U8 desc[UR18][R16.64], R7 ;  /* 0x0000000710006986 */ /* 0x0001e2000c101112 */
[----:B------:R-:W-:Y:S01]  /*a5d40*/  ISETP.GE.AND P6, PT, R68, UR4, PT ;  /* 0x0000000444007c0c */ /* 0x000fe2000bfc6270 */
[----:B------:R-:W1:Y:S01]  /*a5d50*/  LDCU UR4, c[0x0][0x39c] ;  /* 0x00007380ff0477ac */ /* 0x000e620008000800 */
[----:B------:R-:W-:Y:S01]  /*a5d60*/  SHF.R.S32.HI R68, RZ, 0x8, R6 ;  /* 0x00000008ff447819 */ /* 0x000fe20000011406 */
[----:B0-----:R-:W4:Y:S04]  /*a5d70*/  LDL.LU.64 R16, [R1+0x858] ;  /* 0x0008580001107983 */ /* 0x001f280000300a00 */
[----:B------:R-:W4:Y:S04]  /*a5d80*/  LDL.LU.64 R6, [R1+0x840] ;  /* 0x0008400001067983 */ /* 0x000f280000300a00 */
[----:B------:R-:W-:Y:S04]  /*a5d90*/  @P3 STG.E.U8 desc[UR18][R12.64], R69 ;  /* 0x000000450c003986 */ /* 0x000fe8000c101112 */
[----:B------:R0:W-:Y:S04]  /*a5da0*/  @P5 STG.E.U8 desc[UR18][R8.64], R68 ;  /* 0x0000004408005986 */ /* 0x0001e8000c101112 */
[----:B0-----:R-:W4:Y:S01]  /*a5db0*/  LDL.LU.64 R8, [R1+0x838] ;  /* 0x0008380001087983 */ /* 0x001f220000300a00 */
[----:B------:R-:W-:Y:S01]  /*a5dc0*/  ISETP.LT.AND P4, PT, R77, UR7, !P4 ;  /* 0x000000074d007c0c */ /* 0x000fe2000e781270 */
[----:B------:R-:W0:Y:S01]  /*a5dd0*/  LDCU UR7, c[0x0][0x398] ;  /* 0x00007300ff0777ac */ /* 0x000e220008000800 */
[----:B------:R-:W-:Y:S01]  /*a5de0*/  PRMT R69, R69, 0x9910, RZ ;  /* 0x0000991045457816 */ /* 0x000fe200000000ff */
[----:B------:R-:W-:Y:S01]  /*a5df0*/  VIADD R68, R0, 0xa9 ;  /* 0x000000a900447836 */ /* 0x000fe20000000000 */
[----:B------:R-:W-:Y:S01]  /*a5e00*/  ISETP.LT.AND P5, PT, R81, UR8, !P6 ;  /* 0x0000000851007c0c */ /* 0x000fe2000f7a1270 */
[----:B------:R-:W0:Y:S01]  /*a5e10*/  LDCU UR8, c[0x0][0x398] ;  /* 0x00007300ff0877ac */ /* 0x000e220008000800 */
[----:B------:R-:W-:-:S02]  /*a5e20*/  SHF.R.S32.HI R69, RZ, 0x8, R69 ;  /* 0x00000008ff457819 */ /* 0x000fc40000011445 */
[----:B------:R-:W-:Y:S01]  /*a5e30*/  ISETP.LT.AND P6, PT, R77, UR10, !P6 ;  /* 0x0000000a4d007c0c */ /* 0x000fe2000f7c1270 */
[----:B------:R-:W0:Y:S01]  /*a5e40*/  LDCU UR10, c[0x0][0x398] ;  /* 0x00007300ff0a77ac */ /* 0x000e220008000800 */
[----:B--2---:R-:W-:Y:S01]  /*a5e50*/  ISETP.GE.AND P3, PT, R68, UR5, PT ;  /* 0x0000000544007c0c */ /* 0x004fe2000bf66270 */
[----:B------:R-:W-:Y:S01]  /*a5e60*/  VIADD R68, R0, 0xaa ;  /* 0x000000aa00447836 */ /* 0x000fe20000000000 */
[----:B------:R-:W2:Y:S01]  /*a5e70*/  LDCU UR5, c[0x0][0x39c] ;  /* 0x00007380ff0577ac */ /* 0x000ea20008000800 */
[----:B------:R-:W-:Y:S02]  /*a5e80*/  F2FP.SATFINITE.E4M3.F32.PACK_AB_MERGE_C R12, R5, R4, RZ ;  /* 0x00000004050c723e */ /* 0x000fe400048070ff */
[----:B------:R-:W2:Y:S04]  /*a5e90*/  LDL.LU R4, [R1+0x4a8] ;  /* 0x0004a80001047983 */ /* 0x000ea80000300800 */
[----:B------:R-:W2:Y:S04]  /*a5ea0*/  LDL.LU R5, [R1+0x4ac] ;  /* 0x0004ac0001057983 */ /* 0x000ea80000300800 */
[----:B---3--:R3:W-:Y:S01]  /*a5eb0*/  @P4 STG.E.U8 desc[UR18][R14.64], R69 ;  /* 0x000000450e004986 */ /* 0x0087e2000c101112 */
[----:B-1----:R-:W-:Y:S01]  /*a5ec0*/  ISETP.GE.AND P4, PT, R68, UR4, PT ;  /* 0x0000000444007c0c */ /* 0x002fe2000bf86270 */
[----:B------:R-:W1:Y:S01]  /*a5ed0*/  LDCU UR4, c[0x0][0x39c] ;  /* 0x00007380ff0477ac */ /* 0x000e620008000800 */
[----:B------:R-:W-:Y:S01]  /*a5ee0*/  PRMT R68, R12, 0x9910, RZ ;  /* 0x000099100c447816 */ /* 0x000fe200000000ff */
[----:B---3--:R-:W3:Y:S01]  /*a5ef0*/  LDL.LU.64 R14, [R1+0x830] ;  /* 0x00083000010e7983 */ /* 0x008ee20000300a00 */
[----:B----4-:R-:W-:-:S03]  /*a5f00*/  F2FP.SATFINITE.E4M3.F32.PACK_AB_MERGE_C R69, R11, R10, RZ ;  /* 0x0000000a0b45723e */ /* 0x010fc600048070ff */
[----:B------:R-:W4:Y:S04]  /*a5f10*/  LDL.LU R10, [R1+0xa8] ;  /* 0x0000a800010a7983 */ /* 0x000f280000300800 */
[----:B------:R-:W4:Y:S04]  /*a5f20*/  LDL.LU R11, [R1+0xac] ;  /* 0x0000ac00010b7983 */ /* 0x000f280000300800 */
[----:B------:R-:W4:Y:S04]  /*a5f30*/  LDL.LU.64 R20, [R1+0x828] ;  /* 0x0008280001147983 */ /* 0x000f280000300a00 */
[----:B------:R1:W-:Y:S01]  /*a5f40*/  @P5 STG.E.U8 desc[UR18][R16.64], R12 ;  /* 0x0000000c10005986 */ /* 0x0003e2000c101112 */
[----:B0-----:R-:W-:Y:S01]  /*a5f50*/  ISETP.LT.AND P5, PT, R81, UR7, !P3 ;  /* 0x0000000751007c0c */ /* 0x001fe2000dfa1270 */
[----:B------:R-:W0:Y:S02]  /*a5f60*/  LDCU UR7, c[0x0][0x398] ;  /* 0x00007300ff0777ac */ /* 0x000e240008000800 */
[----:B------:R0:W-:Y:S01]  /*a5f70*/  @P6 STG.E.U8 desc[UR18][R6.64], R69 ;  /* 0x0000004506006986 */ /* 0x0001e2000c101112 */
[----:B-1----:R-:W-:-:S03]  /*a5f80*/  PRMT R16, R69, 0x9910, RZ ;  /* 0x0000991045107816 */ /* 0x002fc600000000ff */
[----:B------:R-:W4:Y:S01]  /*a5f90*/  LDL.LU.64 R12, [R1+0x820] ;  /* 0x00082000010c7983 */ /* 0x000f220000300a00 */
[----:B0-----:R-:W-:-:S05]  /*a5fa0*/  IMAD.MOV.U32 R6, RZ, RZ, R68 ;  /* 0x000000ffff067224 */ /* 0x001fca00078e0044 */
[----:B------:R-:W-:Y:S02]  /*a5fb0*/  SHF.R.S32.HI R69, RZ, 0x8, R6 ;  /* 0x00000008ff457819 */ /* 0x000fe40000011406 */
[----:B------:R-:W4:Y:S04]  /*a5fc0*/  LDL.LU.64 R6, [R1+0x818] ;  /* 0x0008180001067983 */ /* 0x000f280000300a00 */
[----:B------:R0:W-:Y:S04]  /*a5fd0*/  @P5 STG.E.U8 desc[UR18][R8.64], R69 ;  /* 0x0000004508005986 */ /* 0x0001e8000c101112 */
[----:B0-----:R-:W4:Y:S04]  /*a5fe0*/  LDL.LU R8, [R1+0x4b0] ;  /* 0x0004b00001087983 */ /* 0x001f280000300800 */
[----:B------:R-:W4:Y:S01]  /*a5ff0*/  LDL.LU R9, [R1+0x4b4] ;  /* 0x0004b40001097983 */ /* 0x000f220000300800 */
[----:B------:R-:W-:Y:S01]  /*a6000*/  VIADD R68, R0, 0xab ;  /* 0x000000ab00447836 */ /* 0x000fe20000000000 */
[----:B------:R-:W-:Y:S01]  /*a6010*/  ISETP.LT.AND P6, PT, R77, UR8, !P3 ;  /* 0x000000084d007c0c */ /* 0x000fe2000dfc1270 */
[----:B------:R-:W0:Y:S01]  /*a6020*/  LDCU UR8, c[0x0][0x398] ;  /* 0x00007300ff0877ac */ /* 0x000e220008000800 */
[----:B------:R-:W-:Y:S01]  /*a6030*/  ISETP.LT.AND P5, PT, R81, UR10, !P4 ;  /* 0x0000000a51007c0c */ /* 0x000fe2000e7a1270 */
[----:B------:R-:W4:Y:S01]  /*a6040*/  LDL.LU.64 R18, [R1+0x7f0] ;  /* 0x0007f00001127983 */ /* 0x000f220000300a00 */
[----:B--2---:R-:W-:Y:S01]  /*a6050*/  ISETP.GE.AND P3, PT, R68, UR5, PT ;  /* 0x0000000544007c0c */ /* 0x004fe2000bf66270 */
[----:B------:R-:W-:Y:S01]  /*a6060*/  IMAD.MOV.U32 R68, RZ, RZ, R16 ;  /* 0x000000ffff447224 */ /* 0x000fe200078e0010 */
[----:B------:R-:W-:Y:S01]  /*a6070*/  F2FP.SATFINITE.E4M3.F32.PACK_AB_MERGE_C R5, R5, R4, RZ ;  /* 0x000000040505723e */ /* 0x000fe200048070ff */
[----:B------:R-:W2:Y:S01]  /*a6080*/  LDL.LU R16, [R1+0xb0] ;  /* 0x0000b00001107983 */ /* 0x000ea20000300800 */
[----:B------:R-:W-:Y:S01]  /*a6090*/  ISETP.LT.AND P4, PT, R77, UR11, !P4 ;  /* 0x0000000b4d007c0c */ /* 0x000fe2000e781270 */
[----:B------:R-:W1:Y:S01]  /*a60a0*/  LDCU UR10, c[0x0][0x398] ;  /* 0x00007300ff0a77ac */ /* 0x000e620008000800 */
[----:B------:R-:W-:-:S02]  /*a60b0*/  SHF.R.S32.HI R68, RZ, 0x8, R68 ;  /* 0x00000008ff447819 */ /* 0x000fc40000011444 */
[----:B------:R-:W-:Y:S01]  /*a60c0*/  PRMT R4, R5, 0x9910, RZ ;  /* 0x0000991005047816 */ /* 0x000fe200000000ff */
[----:B------:R-:W0:Y:S01]  /*a60d0*/  LDCU UR5, c[0x0][0x39c] ;  /* 0x00007380ff0577ac */ /* 0x000e220008000800 */
[----:B------:R-:W0:Y:S01]  /*a60e0*/  LDCU UR11, c[0x0][0x398] ;  /* 0x00007300ff0b77ac */ /* 0x000e220008000800 */
[----:B---3--:R3:W-:Y:S01]  /*a60f0*/  @P6 STG.E.U8 desc[UR18][R14.64], R68 ;  /* 0x000000440e006986 */ /* 0x0087e2000c101112 */
[----:B------:R-:W-:Y:S01]  /*a6100*/  ISETP.LT.AND P6, PT, R81, UR7, !P3 ;  /* 0x0000000751007c0c */ /* 0x000fe2000dfc1270 */
[----:B------:R-:W0:Y:S01]  /*a6110*/  LDCU UR7, c[0x0][0x398] ;  /* 0x00007300ff0777ac */ /* 0x000e220008000800 */
[----:B---3--:R-:W-:Y:S01]  /*a6120*/  VIADD R68, R0, 0xac ;  /* 0x000000ac00447836 */ /* 0x008fe20000000000 */
[----:B----4-:R-:W-:Y:S02]  /*a6130*/  F2FP.SATFINITE.E4M3.F32.PACK_AB_MERGE_C R69, R11, R10, RZ ;  /* 0x0000000a0b45723e */ /* 0x010fe400048070ff */
[----:B------:R-:W2:Y:S04]  /*a6140*/  LDL.LU R11, [R1+0xb4] ;  /* 0x0000b400010b7983 */ /* 0x000ea80000300800 */
[----:B------:R3:W-:Y:S01]  /*a6150*/  @P5 STG.E.U8 desc[UR18][R20.64], R5 ;  /* 0x0000000514005986 */ /* 0x0007e2000c101112 */
[----:B------:R-:W-:Y:S01]  /*a6160*/  ISETP.GE.AND P5, PT, R68, UR4, PT ;  /* 0x0000000444007c0c */ /* 0x000fe2000bfa6270 */
[----:B------:R-:W4:Y:S01]  /*a6170*/  LDCU UR4, c[0x0][0x39c] ;  /* 0x00007380ff0477ac */ /* 0x000f220008000800 */
[----:B------:R-:W-:Y:S01]  /*a6180*/  SHF.R.S32.HI R68, RZ, 0x8, R4 ;  /* 0x00000008ff447819 */ /* 0x000fe20000011404 */
[----:B------:R-:W2:Y:S04]  /*a6190*/  LDL.LU.64 R14, [R1+0x7e8] ;  /* 0x0007e800010e7983 */ /* 0x000ea80000300a00 */
[----:B---3--:R-:W3:Y:S04]  /*a61a0*/  LDL.LU.64 R20, [R1+0x2828] ;  /* 0x0028280001147983 */ /* 0x008ee80000300a00 */
[----:B------:R-:W3:Y:S04]  /*a61b0*/  LDL.LU.64 R4, [R1+0x7d8] ;  /* 0x0007d80001047983 */ /* 0x000ee80000300a00 */
[----:B------:R0:W-:Y:S04]  /*a61c0*/  @P4 STG.E.U8 desc[UR18][R12.64], R69 ;  /* 0x000000450c004986 */ /* 0x0001e8000c101112 */
[----:B------:R1:W-:Y:S04]  /*a61d0*/  @P6 STG.E.U8 desc[UR18][R6.64], R68 ;  /* 0x0000004406006986 */ /* 0x0003e8000c101112 */
[----:B0-----:R-:W3:Y:S04]  /*a61e0*/  LDL.LU.64 R12, [R1+0x7d0] ;  /* 0x0007d000010c7983 */ /* 0x001ee80000300a00 */
[----:B-1----:R-:W3:Y:S01]  /*a61f0*/  LDL.LU.64 R6, [R1+0x7b0] ;  /* 0x0007b00001067983 */ /* 0x002ee20000300a00 */
[----:B------:R-:W-:-:S03]  /*a6200*/  F2FP.SATFINITE.E4M3.F32.PACK_AB_MERGE_C R10, R9, R8, RZ ;  /* 0x00000008090a723e */ /* 0x000fc600048070ff */
[----:B------:R-:W3:Y:S04]  /*a6210*/  LDL.LU R8, [R1+0x4b8] ;  /* 0x0004b80001087983 */ /* 0x000ee80000300800 */
[----:B------:R-:W3:Y:S01]  /*a6220*/  LDL.LU R9, [R1+0x4bc] ;  /* 0x0004bc0001097983 */ /* 0x000ee20000300800 */
[----:B------:R-:W-:Y:S01]  /*a6230*/  ISETP.LT.AND P4, PT, R77, UR8, !P3 ;  /* 0x000000084d007c0c */ /* 0x000fe2000df81270 */
[----:B------:R-:W-:Y:S01]  /*a6240*/  VIADD R68, R0, 0xad ;  /* 0x000000ad00447836 */ /* 0x000fe20000000000 */
[----:B------:R-:W-:Y:S01]  /*a6250*/  PRMT R69, R69, 0x9910, RZ ;  /* 0x0000991045457816 */ /* 0x000fe200000000ff */
[----:B------:R-:W0:Y:S01]  /*a6260*/  LDCU UR8, c[0x0][0x398] ;  /* 0x00007300ff0877ac */ /* 0x000e220008000800 */
[----:B------:R-:W-:Y:S02]  /*a6270*/  ISETP.LT.AND P6, PT, R81, UR10, !P5 ;  /* 0x0000000a51007c0c */ /* 0x000fe4000efc1270 */
[----:B------:R-:W-:Y:S01]  /*a6280*/  ISETP.LT.AND P5, PT, R77, UR7, !P5 ;  /* 0x000000074d007c0c */ /* 0x000fe2000efa1270 */
[----:B------:R-:W1:Y:S01]  /*a6290*/  LDCU UR10, c[0x0][0x398] ;  /* 0x00007300ff0a77ac */ /* 0x000e620008000800 */
[----:B------:R-:W-:Y:S01]  /*a62a0*/  ISETP.GE.AND P3, PT, R68, UR5, PT ;  /* 0x0000000544007c0c */ /* 0x000fe2000bf66270 */
[----:B------:R-:W-:Y:S01]  /*a62b0*/  VIADD R68, R0, 0xae ;  /* 0x000000ae00447836 */ /* 0x000fe20000000000 */
[----:B------:R-:W-:Y:S01]  /*a62c0*/  SHF.R.S32.HI R69, RZ, 0x8, R69 ;  /* 0x00000008ff457819 */ /* 0x000fe20000011445 */
[----:B------:R-:W0:Y:S04]  /*a62d0*/  LDCU UR5, c[0x0][0x39c] ;  /* 0x00007380ff0577ac */ /* 0x000e280008000800 */
[----:B------:R1:W-:Y:S01]  /*a62e0*/  @P4 STG.E.U8 desc[UR18][R18.64], R69 ;  /* 0x0000004512004986 */ /* 0x0003e2000c101112 */
[----:B----4-:R-:W-:Y:S01]  /*a62f0*/  ISETP.GE.AND P4, PT, R68, UR4, PT ;  /* 0x0000000444007c0c */ /* 0x010fe2000bf86270 */
[----:B------:R-:W4:Y:S01]  /*a6300*/  LDCU UR7, c[0x0][0x398] ;  /* 0x00007300ff0777ac */ /* 0x000f220008000800 */
[----:B------:R-:W0:Y:S01]  /*a6310*/  LDCU UR4, c[0x0][0x39c] ;  /* 0x00007380ff0477ac */ /* 0x000e220008000800 */
[----:B-1----:R-:W4:Y:S01]  /*a6320*/  LDL.LU.64 R18, [R1+0x7a8] ;  /* 0x0007a80001127983 */ /* 0x002f220000300a00 */
[----:B------:R-:W-:-:S04]  /*a6330*/  PRMT R69, R10, 0x9910, RZ ;  /* 0x000099100a457816 */ /* 0x000fc800000000ff */
[----:B------:R-:W-:Y:S02]  /*a6340*/  SHF.R.S32.HI R69, RZ, 0x8, R69 ;  /* 0x00000008ff457819 */ /* 0x000fe40000011445 */
[----:B--2---:R-:W-:Y:S01]  /*a6350*/  F2FP.SATFINITE.E4M3.F32.PACK_AB_MERGE_C R68, R11, R16, RZ ;  /* 0x000000100b44723e */ /* 0x004fe200048070ff */
[----:B------:R1:W-:Y:S01]  /*a6360*/  @P6 STG.E.U8 desc[UR18][R14.64], R10 ;  /* 0x0000000a0e006986 */ /* 0x0003e2000c101112 */
[----:B------:R-:W-:Y:S01]  /*a6370*/  ISETP.LT.AND P6, PT, R81, UR11, !P3 ;  /* 0x0000000b51007c0c */ /* 0x000fe2000dfc1270 */
[----:B------:R-:W2:Y:S01]  /*a6380*/  LDCU UR11, c[0x0][0x398] ;  /* 0x00007300ff0b77ac */ /* 0x000ea20008000800 */
[----:B0-----:R-:W-:Y:S01]  /*a6390*/  ISETP.LT.AND P3, PT, R77, UR8, !P3 ;  /* 0x000000084d007c0c */ /* 0x001fe2000df61270 */
[----:B------:R-:W0:Y:S01]  /*a63a0*/  LDCU UR8, c[0x0][0x398] ;  /* 0x00007300ff0877ac */ /* 0x000e220008000800 */
[----:B---3--:R3:W-:Y:S04]  /*a63b0*/  @P5 STG.E.U8 desc[UR18][R4.64], R68 ;  /* 0x0000004404005986 */ /* 0x0087e8000c101112 */
[----:B-1----:R-:W2:Y:S04]  /*a63c0*/  LDL.LU R15, [R1+0xb8] ;  /* 0x0000b800010f7983 */ /* 0x002ea80000300800 */
[----:B---3--:R-:W3:Y:S01]  /*a63d0*/  LDL.LU R5, [R1+0xbc] ;  /* 0x0000bc0001057983 */ /* 0x008ee20000300800 */
[----:B------:R-:W-:-:S03]  /*a63e0*/  PRMT R68, R68, 0x9910, RZ ;  /* 0x0000991044447816 */ /* 0x000fc600000000ff */
[----:B------:R-:W3:Y:S02]  /*a63f0*/  LDL.LU.64 R10, [R1+0x7a0] ;  /* 0x0007a000010a7983 */ /* 0x000ee40000300a00 */
[----:B------:R-:W-:Y:S02]  /*a6400*/  IMAD.MOV.U32 R4, RZ, RZ, R68 ;  /* 0x000000ffff047224 */ /* 0x000fe400078e0044 */
[----:B------:R1:W-:Y:S03]  /*a6410*/  @P6 STG.E.U8 desc[UR18][R12.64], R69 ;  /* 0x000000450c006986 */ /* 0x0003e6000c101112 */
[----:B------:R-:W-:Y:S01]  /*a6420*/  SHF.R.S32.HI R4, RZ, 0x8, R4 ;  /* 0x00000008ff047819 */ /* 0x000fe20000011404 */
[----:B------:R-:W3:Y:S04]  /*a6430*/  LDL.LU.64 R16, [R1+0x798] ;  /* 0x0007980001107983 */ /* 0x000ee80000300a00 */
[----:B------:R0:W-:Y:S01]  /*a6440*/  @P3 STG.E.U8 desc[UR18][R6.64], R4 ;  /* 0x0000000406003986 */ /* 0x0001e2000c101112 */
[----:B-1----:R-:W-:-:S03]  /*a6450*/  F2FP.SATFINITE.E4M3.F32.PACK_AB_MERGE_C R69, R9, R8, RZ ;  /* 0x000000080945723e */ /* 0x002fc600048070ff */
[----:B------:R-:W3:Y:S04]  /*a6460*/  LDL.LU R8, [R1+0x4c0] ;  /* 0x0004c00001087983 */ /* 0x000ee80000300800 */
[----:B0-----:R-:W3:Y:S04]  /*a6470*/  LDL.LU R6, [R1+0x4c4] ;  /* 0x0004c40001067983 */ /* 0x001ee80000300800 */
[----:B------:R-:W3:Y:S04]  /*a6480*/  LDL.LU.64 R12, [R1+0x770] ;  /* 0x00077000010c7983 */ /* 0x000ee80000300a00 */
[----:B------:R-:W3:Y:S04]  /*a6490*/  LDL.LU R9, [R1+0xc0] ;  /* 0x0000c00001097983 */ /* 0x000ee80000300800 */
[----:B------:R-:W3:Y:S01]  /*a64a0*/  LDL.LU R7, [R1+0xc4] ;  /* 0x0000c40001077983 */ /* 0x000ee20000300800 */
[----:B------:R-:W-:Y:S01]  /*a64b0*/  VIADD R68, R0, 0xaf ;  /* 0x000000af00447836 */ /* 0x000fe20000000000 */
[----:B------:R-:W-:Y:S01]  /*a64c0*/  ISETP.LT.AND P5, PT, R81, UR10, !P4 ;  /* 0x0000000a51007c0c */ /* 0x000fe2000e7a1270 */
[----:B------:R-:W0:Y:S03]  /*a64d0*/  LDCU UR10, c[0x0][0x398] ;  /* 0x00007300ff0a77ac */ /* 0x000e260008000800 */
[----:B------:R-:W-:Y:S01]  /*a64e0*/  ISETP.GE.AND P6, PT, R68, UR5, PT ;  /* 0x0000000544007c0c */ /* 0x000fe2000bfc6270 */
[----:B------:R-:W1:Y:S01]  /*a64f0*/  LDCU UR5, c[0x0][0x39c] ;  /* 0x00007380ff0577ac */ /* 0x000e620008000800 */
[----:B----4-:R-:W-:Y:S01]  /*a6500*/  ISETP.LT.AND P4, PT, R77, UR7, !P4 ;  /* 0x000000074d007c0c */ /* 0x010fe2000e781270 */
[----:B------:R-:W-:Y:S01]  /*a6510*/  VIADD R68, R0, 0xb0 ;  /* 0x000000b000447836 */ /* 0x000fe20000000000 */
[----:B------:R-:W-:Y:S01]  /*a6520*/  PRMT R4, R69, 0x9910, RZ ;  /* 0x0000991045047816 */ /* 0x000fe200000000ff */
[----:B------:R-:W4:Y:S04]  /*a6530*/  LDCU UR7, c[0x0][0x398] ;  /* 0x00007300ff0777ac */ /* 0x000f280008000800 */
[----:B------:R3:W-:Y:S01]  /*a6540*/  @P5 STG.E.U8 desc[UR18][R18.64], R69 ;  /* 0x0000004512005986 */ /* 0x0007e2000c101112 */
[----:B------:R-:W-:Y:S01]  /*a6550*/  ISETP.GE.AND P3, PT, R68, UR4, PT ;  /* 0x0000000444007c0c */ /* 0x000fe2000bf66270 */
[----:B------:R-:W-:Y:S01]  /*a6560*/  VIADD R68, R0, 0xb1 ;  /* 0x000000b100447836 */ /* 0x000fe20000000000 */
[----:B--2---:R-:W-:Y:S01]  /*a6570*/  ISETP.LT.AND P5, PT, R81, UR11, !P6 ;  /* 0x0000000b51007c0c */ /* 0x004fe2000f7a1270 */
[----:B------:R-:W2:Y:S01]  /*a6580*/  LDCU UR11, c[0x0][0x398] ;  /* 0x00007300ff0b77ac */ /* 0x000ea20008000800 */
[----:B------:R-:W-:-:S02]  /*a6590*/  ISETP.LT.AND P6, PT, R77, UR8, !P6 ;  /* 0x000000084d007c0c */ /* 0x000fc4000f7c1270 */
[----:B------:R-:W-:Y:S01]  /*a65a0*/  SHF.R.S32.HI R4, RZ, 0x8, R4 ;  /* 0x00000008ff047819 */ /* 0x000fe20000011404 */
[----:B------:R-:W0:Y:S01]  /*a65b0*/  LDCU UR8, c[0x0][0x398] ;  /* 0x00007300ff0877ac */ /* 0x000e220008000800 */
[----:B------:R-:W0:Y:S01]  /*a65c0*/  LDCU UR4, c[0x0][0x39c] ;  /* 0x00007380ff0477ac */ /* 0x000e220008000800 */
[----:B---3--:R-:W-:Y:S02]  /*a65d0*/  F2FP.SATFINITE.E4M3.F32.PACK_AB_MERGE_C R69, R5, R15, RZ ;  /* 0x0000000f0545723e */ /* 0x008fe400048070ff */
[----:B------:R-:W3:Y:S02]  /*a65e0*/  LDL.LU.64 R14, [R1+0x768] ;  /* 0x00076800010e7983 */ /* 0x000ee40000300a00 */
[----:B------:R-:W-:Y:S02]  /*a65f0*/  PRMT R5, R69, 0x9910, RZ ;  /* 0x0000991045057816 */ /* 0x000fe400000000ff */
[----:B------:R0:W-:Y:S01]  /*a6600*/  @P4 STG.E.U8 desc[UR18][R10.64], R69 ;  /* 0x000000450a004986 */ /* 0x0001e2000c101112 */
[----:B-1----:R-:W-:Y:S01]  /*a6610*/  ISETP.GE.AND P4, PT, R68, UR5, PT ;  /* 0x0000000544007c0c */ /* 0x002fe2000bf86270 */
[----:B------:R-:W1:Y:S01]  /*a6620*/  LDCU UR5, c[0x0][0x39c] ;  /* 0x00007380ff0577ac */ /* 0x000e620008000800 */
[----:B------:R-:W-:Y:S01]  /*a6630*/  IMAD.MOV.U32 R68, RZ, RZ, R5 ;  /* 0x000000ffff447224 */ /* 0x000fe200078e0005 */
[----:B------:R-:W3:Y:S04]  /*a6640*/  LDL.LU.64 R18, [R1+0x758] ;  /* 0x0007580001127983 */ /* 0x000ee80000300a00 */
[----:B------:R-:W-:Y:S01]  /*a6650*/  SHF.R.S32.HI R68, RZ, 0x8, R68 ;  /* 0x00000008ff447819 */ /* 0x000fe20000011444 */
[----:B------:R1:W-:Y:S04]  /*a6660*/  @P5 STG.E.U8 desc[UR18][R16.64], R4 ;  /* 0x0000000410005986 */ /* 0x0003e8000c101112 */
[----:B0-----:R-:W3:Y:S04]  /*a6670*/  LDL.LU.64 R10, [R1+0x750] ;  /* 0x00075000010a7983 */ /* 0x001ee80000300a00 */
[----:B-1----:R-:W3:Y:S04]  /*a6680*/  LDL.LU R4, [R1+0x4c8] ;  /* 0x0004c80001047983 */ /* 0x002ee80000300800 */
[----:B------:R-:W3:Y:S04]  /*a6690*/  LDL.LU R5, [R1+0x4cc] ;  /* 0x0004cc0001057983 */ /* 0x000ee80000300800 */
[----:B------:R0:W-:Y:S04]  /*a66a0*/  @P6 STG.E.U8 desc[UR18][R12.64], R68 ;  /* 0x000000440c006986 */ /* 0x0001e8000c101112 */
[----:B0-----:R-:W3:Y:S01]  /*a66b0*/  LDL.LU.64 R12, [R1+0x738] ;  /* 0x00073800010c7983 */ /* 0x001ee20000300a00 */
[----:B------:R-:W-:-:S03]  /*a66c0*/  F2FP.SATFINITE.E4M3.F32.PACK_AB_MERGE_C R69, R7, R9, RZ ;  /* 0x000000090745723e */ /* 0x000fc600048070ff */
[----:B------:R-:W3:Y:S04]  /*a66d0*/  LDL.LU R9, [R1+0xc8] ;  /* 0x0000c80001097983 */ /* 0x000ee80000300800 */
[----:B------:R-:W3:Y:S01]  /*a66e0*/  LDL.LU R7, [R1+0xcc] ;  /* 0x0000cc0001077983 */ /* 0x000ee20000300800 */
[----:B------:R-:W-:Y:S02]  /*a66f0*/  ISETP.LT.AND P5, PT, R81, UR10, !P3 ;  /* 0x0000000a51007c0c */ /* 0x000fe4000dfa1270 */
[----:B------:R-:W-:Y:S01]  /*a6700*/  F2FP.SATFINITE.E4M3.F32.PACK_AB_MERGE_C R8, R6, R8, RZ ;  /* 0x000000080608723e */ /* 0x000fe200048070ff */
[----:B------:R-:W3:Y:S01]  /*a6710*/  LDL.LU.64 R16, [R1+0x730] ;  /* 0x0007300001107983 */ /* 0x000ee20000300a00 */
[----:B----4-:R-:W-:Y:S01]  /*a6720*/  ISETP.LT.AND P3, PT, R77, UR7, !P3 ;  /* 0x000000074d007c0c */ /* 0x010fe2000df61270 */
[----:B------:R-:W-:Y:S01]  /*a6730*/  VIADD R68, R0, 0xb2 ;  /* 0x000000b200447836 */ /* 0x000fe20000000000 */
[----:B--2---:R-:W-:Y:S01]  /*a6740*/  ISETP.LT.AND P6, PT, R81, UR11, !P4 ;  /* 0x0000000b51007c0c */ /* 0x004fe2000e7c1270 */
[----:B------:R-:W0:Y:S01]  /*a6750*/  LDCU UR7, c[0x0][0x398] ;  /* 0x00007300ff0777ac */ /* 0x000e220008000800 */
[----:B------:R-:W-:-:S02]  /*a6760*/  PRMT R6, R8, 0x9910, RZ ;  /* 0x0000991008067816 */ /* 0x000fc400000000ff */
[----:B------:R-:W-:Y:S01]  /*a6770*/  ISETP.LT.AND P4, PT, R77, UR8, !P4 ;  /* 0x000000084d007c0c */ /* 0x000fe2000e781270 */
[----:B------:R-:W1:Y:S01]  /*a6780*/  LDCU UR10, c[0x0][0x398] ;  /* 0x00007300ff0a77ac */ /* 0x000e620008000800 */
[----:B------:R-:W2:Y:S01]  /*a6790*/  LDCU UR8, c[0x0][0x398] ;  /* 0x00007300ff0877ac */ /* 0x000ea20008000800 */
[----:B------:R-:W4:Y:S01]  /*a67a0*/  LDCU UR11, c[0x0][0x398] ;  /* 0x00007300ff0b77ac */ /* 0x000f220008000800 */
[----:B---3--:R3:W-:Y:S01]  /*a67b0*/  @P5 STG.E.U8 desc[UR18][R14.64], R8 ;  /* 0x000000080e005986 */ /* 0x0087e2000c101112 */
[----:B------:R-:W-:Y:S01]  /*a67c0*/  ISETP.GE.AND P5, PT, R68, UR4, PT ;  /* 0x0000000444007c0c */ /* 0x000fe2000bfa6270 */
[----:B------:R-:W0:Y:S01]  /*a67d0*/  LDCU UR4, c[0x0][0x39c] ;  /* 0x00007380ff0477ac */ /* 0x000e220008000800 */
[----:B------:R-:W-:Y:S01]  /*a67e0*/  SHF.R.S32.HI R68, RZ, 0x8, R6 ;  /* 0x00000008ff447819 */ /* 0x000fe20000011406 */
[----:B------:R0:W-:Y:S04]  /*a67f0*/  @P3 STG.E.U8 desc[UR18][R18.64], R69 ;  /* 0x0000004512003986 */ /* 0x0001e8000c101112 */
[----:B---3--:R-:W3:Y:S04]  /*a6800*/  LDL.LU.64 R14, [R1+0x728] ;  /* 0x00072800010e7983 */ /* 0x008ee80000300a00 */
[----:B------:R1:W-:Y:S01]  /*a6810*/  @P6 STG.E.U8 desc[UR18][R10.64], R68 ;  /* 0x000000440a006986 */ /* 0x0003e2000c101112 */
[----:B0-----:R-:W-:-:S04]  /*a6820*/  PRMT R69, R69, 0x9910, RZ ;  /* 0x0000991045457816 */ /* 0x001fc800000000ff */
[----:B------:R-:W-:Y:S01]  /*a6830*/  SHF.R.S32.HI R69, RZ, 0x8, R69 ;  /* 0x00000008ff457819 */ /* 0x000fe20000011445 */
[----:B-1----:R-:W4:Y:S01]  /*a6840*/  LDL.LU.64 R10, [R1+0x720] ;  /* 0x00072000010a7983 */ /* 0x002f220000300a00 */
[----:B------:R-:W-:-:S03]  /*a6850*/  F2FP.SATFINITE.E4M3.F32.PACK_AB_MERGE_C R6, R5, R4, RZ ;  /* 0x000000040506723e */ /* 0x000fc600048070ff */
[----:B------:R-:W4:Y:S04]  /*a6860*/  LDL.LU R4, [R1+0x4d0] ;  /* 0x0004d00001047983 */ /* 0x000f280000300800 */
[----:B------:R-:W4:Y:S04]  /*a6870*/  LDL.LU R5, [R1+0x4d4] ;  /* 0x0004d40001057983 */ /* 0x000f280000300800 */
[----:B------:R0:W-:Y:S04]  /*a6880*/  @P4 STG.E.U8 desc[UR18][R12.64], R69 ;  /* 0x000000450c004986 */ /* 0x0001e8000c101112 */
[----:B0-----:R-:W4:Y:S01]  /*a6890*/  LDL.LU.64 R12, [R1+0x710] ;  /* 0x00071000010c7983 */ /* 0x001f220000300a00 */
[----:B------:R-:W-:-:S03]  /*a68a0*/  F2FP.SATFINITE.E4M3.F32.PACK_AB_MERGE_C R69, R7, R9, RZ ;  /* 0x000000090745723e */ /* 0x000fc600048070ff */
[----:B------:R-:W4:Y:S04]  /*a68b0*/  LDL.LU R9, [R1+0xd0] ;  /* 0x0000d00001097983 */ /* 0x000f280000300800 */
[----:B------:R-:W4:Y:S01]  /*a68c0*/  LDL.LU R7, [R1+0xd4] ;  /* 0x0000d40001077983 */ /* 0x000f220000300800 */
[----:B------:R-:W-:Y:S01]  /*a68d0*/  VIADD R68, R0, 0xb3 ;  /* 0x000000b300447836 */ /* 0x000fe20000000000 */
[----:B------:R-:W-:Y:S01]  /*a68e0*/  ISETP.LT.AND P6, PT, R81, UR7, !P5 ;  /* 0x0000000751007c0c */ /* 0x000fe2000efc1270 */
[----:B------:R-:W0:Y:S01]  /*a68f0*/  LDCU UR7, c[0x0][0x398] ;  /* 0x00007300ff0777ac */ /* 0x000e220008000800 */
[----:B------:R-:W4:Y:S02]  /*a6900*/  LDL.LU.64 R18, [R1+0x708] ;  /* 0x0007080001127983 */ /* 0x000f240000300a00 */
[----:B------:R-:W-:Y:S01]  /*a6910*/  ISETP.GE.AND P3, PT, R68, UR5, PT ;  /* 0x0000000544007c0c */ /* 0x000fe2000bf66270 */
[----:B------:R-:W1:Y:S01]  /*a6920*/  LDCU UR5, c[0x0][0x39c] ;  /* 0x00007380ff0577ac */ /* 0x000e620008000800 */
[----:B------:R-:W-:Y:S01]  /*a6930*/  VIADD R68, R0, 0xb4 ;  /* 0x000000b400447836 */ /* 0x000fe20000000000 */
[----:B------:R-:W-:Y:S01]  /*a6940*/  ISETP.LT.AND P5, PT, R77, UR10, !P5 ;  /* 0x0000000a4d007c0c */ /* 0x000fe2000efa1270 */
[----:B------:R-:W0:Y:S03]  /*a6950*/  LDCU UR10, c[0x0][0x398] ;  /* 0x00007300ff0a77ac */ /* 0x000e260008000800 */
[----:B------:R-:W-:-:S02]  /*a6960*/  ISETP.GE.AND P4, PT, R68, UR4, PT ;  /* 0x0000000444007c0c */ /* 0x000fc4000bf86270 */
[----:B------:R-:W-:Y:S01]  /*a6970*/  PRMT R68, R6, 0x9910, RZ ;  /* 0x0000991006447816 */ /* 0x000fe200000000ff */
[----:B------:R0:W-:Y:S01]  /*a6980*/  @P6 STG.E.U8 desc[UR18][R16.64], R6 ;  /* 0x0000000610006986 */ /* 0x0001e2000c101112 */
[----:B--2---:R-:W-:Y:S01]  /*a6990*/  ISETP.LT.AND P6, PT, R81, UR8, !P3 ;  /* 0x0000000851007c0c */ /* 0x004fe2000dfc1270 */
[----:B------:R-:W2:Y:S02]  /*a69a0*/  LDCU UR8, c[0x0][0x398] ;  /* 0x00007300ff0877ac */ /* 0x000ea40008000800 */
[----:B------:R-:W-:Y:S02]  /*a69b0*/  IMAD.MOV.U32 R8, RZ, RZ, R68 ;  /* 0x000000ffff087224 */ /* 0x000fe400078e0044 */
[----:B------:R-:W-:Y:S01]  /*a69c0*/  VIADD R68, R0, 0xb5 ;  /* 0x000000b500447836 */ /* 0x000fe20000000000 */
[----:B------:R-:W1:Y:S01]  /*a69d0*/  LDCU UR4, c[0x0][0x39c] ;  /* 0x00007380ff0477ac */ /* 0x000e620008000800 */
[----:B0-----:R-:W-:Y:S01]  /*a69e0*/  PRMT R6, R69, 0x9910, RZ ;  /* 0x0000991045067816 */ /* 0x001fe200000000ff */
[----:B------:R-:W2:Y:S04]  /*a69f0*/  LDL.LU.64 R16, [R1+0x6e0] ;  /* 0x0006e00001107983 */ /* 0x000ea80000300a00 */
[----:B---3--:R0:W-:Y:S01]  /*a6a00*/  @P5 STG.E.U8 desc[UR18][R14.64], R69 ;  /* 0x000000450e005986 */ /* 0x0081e2000c101112 */
[----:B------:R-:W-:Y:S01]  /*a6a10*/  ISETP.LT.AND P5, PT, R77, UR7, !P3 ;  /* 0x000000074d007c0c */ /* 0x000fe2000dfa1270 */
[----:B------:R-:W3:Y:S01]  /*a6a20*/  LDCU UR7, c[0x0][0x398] ;  /* 0x00007300ff0777ac */ /* 0x000ee20008000800 */
[----:B-1----:R-:W-:Y:S01]  /*a6a30*/  ISETP.GE.AND P3, PT, R68, UR5, PT ;  /* 0x0000000544007c0c */ /* 0x002fe2000bf66270 */
[----:B------:R-:W-:Y:S01]  /*a6a40*/  IMAD.MOV.U32 R68, RZ, RZ, R6 ;  /* 0x000000ffff447224 */ /* 0x000fe200078e0006 */
[----:B------:R-:W1:Y:S01]  /*a6a50*/  LDCU UR5, c[0x0][0x39c] ;  /* 0x00007380ff0577ac */ /* 0x000e620008000800 */
[----:B0-----:R-:W-:Y:S01]  /*a6a60*/  SHF.R.S32.HI R69, RZ, 0x8, R8 ;  /* 0x00000008ff457819 */ /* 0x001fe20000011408 */
[----:B------:R-:W3:Y:S02]  /*a6a70*/  LDL.LU.64 R14, [R1+0x6d8] ;  /* 0x0006d800010e7983 */ /* 0x000ee40000300a00 */
[----:B------:R-:W-:-:S02]  /*a6a80*/  SHF.R.S32.HI R68, RZ, 0x8, R68 ;  /* 0x00000008ff447819 */ /* 0x000fc40000011444 */
[----:B----4-:R0:W-:Y:S04]  /*a6a90*/  @P6 STG.E.U8 desc[UR18][R10.64], R69 ;  /* 0x000000450a006986 */ /* 0x0101e8000c101112 */
[----:B0-----:R-:W4:Y:S04]  /*a6aa0*/  LDL.LU R10, [R1+0x4d8] ;  /* 0x0004d800010a7983 */ /* 0x001f280000300800 */
[----:B------:R-:W4:Y:S04]  /*a6ab0*/  LDL.LU R6, [R1+0x4dc] ;  /* 0x0004dc0001067983 */ /* 0x000f280000300800 */
[----:B------:R0:W-:Y:S04]  /*a6ac0*/  @P5 STG.E.U8 desc[UR18][R12.64], R68 ;  /* 0x000000440c005986 */ /* 0x0001e8000c101112 */
[----:B0-----:R-:W4:Y:S01]  /*a6ad0*/  LDL.LU.64 R12, [R1+0x6d0] ;  /* 0x0006d000010c7983 */ /* 0x001f220000300a00 */
[----:B------:R-:W-:-:S03]  /*a6ae0*/  F2FP.SATFINITE.E4M3.F32.PACK_AB_MERGE_C R69, R7, R9, RZ ;  /* 0x000000090745723e */ /* 0x000fc600048070ff */
[----:B------:R-:W4:Y:S04]  /*a6af0*/  LDL.LU R11, [R1+0xd8] ;  /* 0x0000d800010b7983 */ /* 0x000f280000300800 */
[----:B------:R-:W4:Y:S01]  /*a6b00*/  LDL.LU R7, [R1+0xdc] ;  /* 0x0000dc0001077983 */ /* 0x000f220000300800 */
[----:B------:R-:W-:Y:S02]  /*a6b10*/  ISETP.LT.AND P6, PT, R81, UR10, !P4 ;  /* 0x0000000a51007c0c */ /* 0x000fe4000e7c1270 */
[----:B------:R-:W-:Y:S01]  /*a6b20*/  F2FP.SATFINITE.E4M3.F32.PACK_AB_MERGE_C R5, R5, R4, RZ ;  /* 0x000000040505723e */ /* 0x000fe200048070ff */
[----:B------:R-:W4:Y:S01]  /*a6b30*/  LDL.LU.64 R8, [R1+0x6c8] ;  /* 0x0006c80001087983 */ /* 0x000f220000300a00 */
[----:B------:R-:W-:Y:S01]  /*a6b40*/  ISETP.LT.AND P4, PT, R77, UR11, !P4 ;  /* 0x0000000b4d007c0c */ /* 0x000fe2000e781270 */
[----:B------:R-:W-:Y:S01]  /*a6b50*/  VIADD R68, R0, 0xb6 ;  /* 0x000000b600447836 */ /* 0x000fe20000000000 */
[----:B------:R-:W-:Y:S01]  /*a6b60*/  PRMT R4, R5, 0x9910, RZ ;  /* 0x0000991005047816 */ /* 0x000fe200000000ff */
[----:B------:R-:W0:Y:S01]  /*a6b70*/  LDCU UR10, c[0x0][0x398] ;  /* 0x00007300ff0a77ac */ /* 0x000e220008000800 */
[----:B--2---:R-:W-:Y:S01]  /*a6b80*/  ISETP.LT.AND P5, PT, R81, UR8, !P3 ;  /* 0x0000000851007c0c */ /* 0x004fe2000dfa1270 */
[----:B------:R-:W2:Y:S04]  /*a6b90*/  LDCU UR8, c[0x0][0x398] ;  /* 0x00007300ff0877ac */ /* 0x000ea80008000800 */
[----:B------:R0:W-:Y:S01]  /*a6ba0*/  @P6 STG.E.U8 desc[UR18][R18.64], R5 ;  /* 0x0000000512006986 */ /* 0x0001e2000c101112 */
[----:B------:R-:W-:Y:S01]  /*a6bb0*/  ISETP.GE.AND P6, PT, R68, UR4, PT ;  /* 0x0000000444007c0c */ /* 0x000fe2000bfc6270 */
[----:B------:R-:W1:Y:S01]  /*a6bc0*/  LDCU UR4, c[0x0][0x39c] ;  /* 0x00007380ff0477ac */ /* 0x000e620008000800 */
[----:B------:R-:W-:Y:S01]  /*a6bd0*/  SHF.R.S32.HI R68, RZ, 0x8, R4 ;  /* 0x00000008ff447819 */ /* 0x000fe20000011404 */
[----:B------:R2:W-:Y:S01]  /*a6be0*/  @P4 STG.E.U8 desc[UR18][R16.64], R69 ;  /* 0x0000004510004986 */ /* 0x0005e2000c101112 */
[----:B---3--:R-:W-:Y:S01]  /*a6bf0*/  ISETP.LT.AND P4, PT, R77, UR7, !P3 ;  /* 0x000000074d007c0c */ /* 0x008fe2000df81270 */
[----:B------:R-:W3:Y:S01]  /*a6c00*/  LDCU UR11, c[0x0][0x398] ;  /* 0x00007300ff0b77ac */ /* 0x000ee20008000800 */
[----:B------:R-:W1:Y:S01]  /*a6c10*/  LDCU UR7, c[0x0][0x398] ;  /* 0x00007300ff0777ac */ /* 0x000e620008000800 */
[----:B0-----:R-:W3:Y:S04]  /*a6c20*/  LDL.LU.64 R4, [R1+0x6c0] ;  /* 0x0006c00001047983 */ /* 0x001ee80000300a00 */
[----:B------:R-:W3:Y:S01]  /*a6c30*/  LDL.LU.64 R18, [R1+0x6b8] ;  /* 0x0006b80001127983 */ /* 0x000ee20000300a00 */
[----:B--2---:R-:W-:-:S04]  /*a6c40*/  PRMT R69, R69, 0x9910, RZ ;  /* 0x0000991045457816 */ /* 0x004fc800000000ff */
[----:B------:R-:W-:Y:S01]  /*a6c50*/  SHF.R.S32.HI R69, RZ, 0x8, R69 ;  /* 0x00000008ff457819 */ /* 0x000fe20000011445 */
[----:B------:R0:W-:Y:S04]  /*a6c60*/  @P5 STG.E.U8 desc[UR18][R14.64], R68 ;  /* 0x000000440e005986 */ /* 0x0001e8000c101112 */
[----:B0-----:R-:W2:Y:S01]  /*a6c70*/  LDL.LU.64 R14, [R1+0x690] ;  /* 0x00069000010e7983 */ /* 0x001ea20000300a00 */
[----:B------:R-:W-:-:S03]  /*a6c80*/  VIADD R68, R0, 0xb7 ;  /* 0x000000b700447836 */ /* 0x000fc60000000000 */
[----:B------:R-:W2:Y:S01]  /*a6c90*/  LDL.LU R16, [R1+0x4e0] ;  /* 0x0004e00001107983 */ /* 0x000ea20000300800 */
[----:B----4-:R-:W-:-:S03]  /*a6ca0*/  F2FP.SATFINITE.E4M3.F32.PACK_AB_MERGE_C R6, R6, R10, RZ ;  /* 0x0000000a0606723e */ /* 0x010fc600048070ff */
[----:B------:R-:W4:Y:S01]  /*a6cb0*/  LDL.LU R10, [R1+0x4e4] ;  /* 0x0004e400010a7983 */ /* 0x000f220000300800 */
[----:B-1----:R-:W-:Y:S01]  /*a6cc0*/  ISETP.GE.AND P3, PT, R68, UR5, PT ;  /* 0x0000000544007c0c */ /* 0x002fe2000bf66270 */
[----:B------:R-:W-:Y:S01]  /*a6cd0*/  VIADD R68, R0, 0xb8 ;  /* 0x000000b800447836 */ /* 0x000fe20000000000 */
[----:B------:R-:W-:Y:S01]  /*a6ce0*/  ISETP.LT.AND P5, PT, R81, UR10, !P6 ;  /* 0x0000000a51007c0c */ /* 0x000fe2000f7a1270 */
[----:B------:R-:W0:Y:S01]  /*a6cf0*/  LDCU UR10, c[0x0][0x398] ;  /* 0x00007300ff0a77ac */ /* 0x000e220008000800 */
[----:B------:R1:W-:Y:S02]  /*a6d00*/  @P4 STG.E.U8 desc[UR18][R12.64], R69 ;  /* 0x000000450c004986 */ /* 0x0003e4000c101112 */
[----:B------:R-:W-:Y:S01]  /*a6d10*/  ISETP.GE.AND P4, PT, R68, UR4, PT ;  /* 0x0000000444007c0c */ /* 0x000fe2000bf86270 */
[----:B------:R-:W0:Y:S01]  /*a6d20*/  LDCU UR5, c[0x0][0x39c] ;  /* 0x00007380ff0577ac */ /* 0x000e220008000800 */
[----:B------:R-:W-:Y:S01]  /*a6d30*/  ISETP.LT.AND P6, PT, R77, UR8, !P6 ;  /* 0x000000084d007c0c */ /* 0x000fe2000f7c1270 */
[----:B------:R-:W0:Y:S01]  /*a6d40*/  LDCU UR8, c[0x0][0x398] ;  /* 0x00007300ff0877ac */ /* 0x000e220008000800 */
[----:B-1----:R-:W4:Y:S01]  /*a6d50*/  LDL.LU.64 R12, [R1+0x688] ;  /* 0x00068800010c7983 */ /* 0x002f220000300a00 */
[----:B------:R-:W-:Y:S01]  /*a6d60*/  F2FP.SATFINITE.E4M3.F32.PACK_AB_MERGE_C R68, R7, R11, RZ ;  /* 0x0000000b0744723e */ /* 0x000fe200048070ff */
[----:B------:R-:W1:Y:S02]  /*a6d70*/  LDCU UR4, c[0x0][0x39c] ;  /* 0x00007380ff0477ac */ /* 0x000e640008000800 */
[----:B------:R-:W4:Y:S04]  /*a6d80*/  LDL.LU R11, [R1+0xe0] ;  /* 0x0000e000010b7983 */ /* 0x000f280000300800 */
[----:B------:R-:W4:Y:S04]  /*a6d90*/  LDL.LU R7, [R1+0xe4] ;  /* 0x0000e40001077983 */ /* 0x000f280000300800 */
[----:B------:R0:W-:Y:S01]  /*a6da0*/  @P5 STG.E.U8 desc[UR18][R8.64], R6 ;  /* 0x0000000608005986 */ /* 0x0001e2000c101112 */
[----:B---3--:R-:W-:Y:S01]  /*a6db0*/  ISETP.LT.AND P5, PT, R81, UR11, !P3 ;  /* 0x0000000b51007c0c */ /* 0x008fe2000dfa1270 */
[----:B------:R-:W3:Y:S01]  /*a6dc0*/  LDCU UR11, c[0x0][0x398] ;  /* 0x00007300ff0b77ac */ /* 0x000ee20008000800 */
[----:B------:R-:W-:-:S04]  /*a6dd0*/  PRMT R69, R6, 0x9910, RZ ;  /* 0x0000991006457816 */ /* 0x000fc800000000ff */
[----:B------:R-:W-:Y:S01]  /*a6de0*/  SHF.R.S32.HI R69, RZ, 0x8, R69 ;  /* 0x00000008ff457819 */ /* 0x000fe20000011445 */
[----:B------:R1:W-:Y:S01]  /*a6df0*/  @P6 STG.E.U8 desc[UR18][R4.64], R68 ;  /* 0x0000004404006986 */ /* 0x0003e2000c101112 */
[----:B------:R-:W-:Y:S01]  /*a6e00*/  ISETP.LT.AND P3, PT, R77, UR7, !P3 ;  /* 0x000000074d007c0c */ /* 0x000fe2000df61270 */
[----:B------:R-:W2:Y:S01]  /*a6e10*/  LDCU UR7, c[0x0][0x398] ;  /* 0x00007300ff0777ac */ /* 0x000ea20008000800 */
[----:B0-----:R-:W-:Y:S01]  /*a6e20*/  ISETP.LT.AND P6, PT, R81, UR10, !P4 ;  /* 0x0000000a51007c0c */ /* 0x001fe2000e7c1270 */
[----:B------:R-:W3:Y:S01]  /*a6e30*/  LDL.LU.64 R8, [R1+0x670] ;  /* 0x0006700001087983 */ /* 0x000ee20000300a00 */
[----:B------:R-:W0:Y:S01]  /*a6e40*/  LDCU UR10, c[0x0][0x398] ;  /* 0x00007300ff0a77ac */ /* 0x000e220008000800 */
[----:B-1----:R-:W-:Y:S02]  /*a6e50*/  PRMT R68, R68, 0x9910, RZ ;  /* 0x0000991044447816 */ /* 0x002fe400000000ff */
[----:B------:R1:W-:Y:S03]  /*a6e60*/  @P5 STG.E.U8 desc[UR18][R18.64], R69 ;  /* 0x0000004512005986 */ /* 0x0003e6000c101112 */
[----:B------:R-:W-:Y:S01]  /*a6e70*/  IMAD.MOV.U32 R4, RZ, RZ, R68 ;  /* 0x000000ffff047224 */ /* 0x000fe200078e0044 */
[----:B-1----:R-:W3:Y:S04]  /*a6e80*/  LDL.LU.64 R18, [R1+0x668] ;  /* 0x0006680001127983 */ /* 0x002ee80000300a00 */
[----:B------:R-:W-:-:S02]  /*a6e90*/  SHF.R.S32.HI R6, RZ, 0x8, R4 ;  /* 0x00000008ff067819 */ /* 0x000fc40000011404 */
[----:B------:R-:W3:Y:S04]  /*a6ea0*/  LDL.LU R4, [R1+0x4e8] ;  /* 0x0004e80001047983 */ /* 0x000ee80000300800 */
[----:B------:R-:W3:Y:S04]  /*a6eb0*/  LDL.LU R5, [R1+0x4ec] ;  /* 0x0004ec0001057983 */ /* 0x000ee80000300800 */
[----:B--2---:R1:W-:Y:S01]  /*a6ec0*/  @P3 STG.E.U8 desc[UR18][R14.64], R6 ;  /* 0x000000060e003986 */ /* 0x0043e2000c101112 */
[----:B----4-:R-:W-:-:S03]  /*a6ed0*/  F2FP.SATFINITE.E4M3.F32.PACK_AB_MERGE_C R69, R10, R16, RZ ;  /* 0x000000100a45723e */ /* 0x010fc600048070ff */
[----:B------:R-:W2:Y:S01]  /*a6ee0*/  LDL.LU.64 R16, [R1+0x650] ;  /* 0x0006500001107983 */ /* 0x000ea20000300a00 */
[----:B-1----:R-:W-:-:S03]  /*a6ef0*/  PRMT R6, R69, 0x9910, RZ ;  /* 0x0000991045067816 */ /* 0x002fc600000000ff */
[----:B------:R1:W-:Y:S04]  /*a6f00*/  @P6 STG.E.U8 desc[UR18][R12.64], R69 ;  /* 0x000000450c006986 */ /* 0x0003e8000c101112 */
[----:B-1----:R-:W4:Y:S04]  /*a6f10*/  LDL.LU R12, [R1+0xe8] ;  /* 0x0000e800010c7983 */ /* 0x002f280000300800 */
[----:B------:R-:W4:Y:S04]  /*a6f20*/  LDL.LU R13, [R1+0xec] ;  /* 0x0000ec00010d7983 */ /* 0x000f280000300800 */
[----:B------:R-:W4:Y:S01]  /*a6f30*/  LDL.LU.64 R14, [R1+0x648] ;  /* 0x00064800010e7983 */ /* 0x000f220000300a00 */
[----:B------:R-:W-:-:S03]  /*a6f40*/  F2FP.SATFINITE.E4M3.F32.PACK_AB_MERGE_C R69, R7, R11, RZ ;  /* 0x0000000b0745723e */ /* 0x000fc600048070ff */
[----:B------:R-:W4:Y:S01]  /*a6f50*/  LDL.LU.64 R10, [R1+0x638] ;  /* 0x00063800010a7983 */ /* 0x000f220000300a00 */
[----:B------:R-:W-:-:S05]  /*a6f60*/  VIADD R68, R0, 0xb9 ;  /* 0x000000b900447836 */ /* 0x000fca0000000000 */
[----:B------:R-:W-:Y:S01]  /*a6f70*/  ISETP.GE.AND P5, PT, R68, UR5, PT ;  /* 0x0000000544007c0c */ /* 0x000fe2000bfa6270 */
[----:B------:R-:W1:Y:S01]  /*a6f80*/  LDCU UR5, c[0x0][0x39c] ;  /* 0x00007380ff0577ac */ /* 0x000e620008000800 */
[----:B------:R-:W-:Y:S02]  /*a6f90*/  ISETP.LT.AND P4, PT, R77, UR8, !P4 ;  /* 0x000000084d007c0c */ /* 0x000fe4000e781270 */
[----:B---3--:R-:W-:Y:S01]  /*a6fa0*/  ISETP.LT.AND P6, PT, R81, UR11, !P5 ;  /* 0x0000000b51007c0c */ /* 0x008fe2000efc1270 */
[----:B------:R-:W-:Y:S01]  /*a6fb0*/  VIADD R68, R0, 0xba ;  /* 0x000000ba00447836 */ /* 0x000fe20000000000 */
[----:B------:R-:W3:Y:S01]  /*a6fc0*/  LDCU UR8, c[0x0][0x398] ;  /* 0x00007300ff0877ac */ /* 0x000ee20008000800 */
[----:B------:R-:W-:-:S03]  /*a6fd0*/  SHF.R.S32.HI R6, RZ, 0x8, R6 ;  /* 0x00000008ff067819 */ /* 0x000fc60000011406 */
[----:B------:R-:W-:Y:S01]  /*a6fe0*/  ISETP.GE.AND P3, PT, R68, UR4, PT ;  /* 0x0000000444007c0c */ /* 0x000fe2000bf66270 */
[----:B------:R-:W-:Y:S01]  /*a6ff0*/  VIADD R68, R0, 0xbb ;  /* 0x000000bb00447836 */ /* 0x000fe20000000000 */
[----:B------:R-:W-:Y:S01]  /*a7000*/  PRMT R7, R69, 0x9910, RZ ;  /* 0x0000991045077816 */ /* 0x000fe200000000ff */
[----:B------:R-:W2:Y:S01]  /*a7010*/  LDCU UR11, c[0x0][0x398] ;  /* 0x00007300ff0b77ac */ /* 0x000ea20008000800 */
[----:B------:R-:W-:Y:S01]  /*a7020*/  ISETP.LT.AND P5, PT, R77, UR7, !P5 ;  /* 0x000000074d007c0c */ /* 0x000fe2000efa1270 */
[----:B------:R3:W-:Y:S01]  /*a7030*/  @P4 STG.E.U8 desc[UR18][R8.64], R69 ;  /* 0x0000004508004986 */ /* 0x0007e2000c101112 */
[----:B------:R-:W2:Y:S01]  /*a7040*/  LDCU UR4, c[0x0][0x39c] ;  /* 0x00007380ff0477ac */ /* 0x000ea20008000800 */
[----:B-1----:R-:W-:Y:S02]  /*a7050*/  ISETP.GE.AND P4, PT, R68, UR5, PT ;  /* 0x0000000544007c0c */ /* 0x002fe4000bf86270 */
[----:B------:R1:W-:Y:S01]  /*a7060*/  @P6 STG.E.U8 desc[UR18][R18.64], R6 ;  /* 0x0000000612006986 */ /* 0x0003e2000c101112 */
[----:B------:R-:W-:Y:S01]  /*a7070*/  IMAD.MOV.U32 R68, RZ, RZ, R7 ;  /* 0x000000ffff447224 */ /* 0x000fe200078e0007 */
[----:B0-----:R-:W-:Y:S01]  /*a7080*/  ISETP.LT.AND P6, PT, R81, UR10, !P3 ;  /* 0x0000000a51007c0c */ /* 0x001fe2000dfc1270 */
[----:B------:R-:W0:Y:S01]  /*a7090*/  LDCU UR7, c[0x0][0x398] ;  /* 0x00007300ff0777ac */ /* 0x000e220008000800 */
[----:B---3--:R-:W3:Y:S01]  /*a70a0*/  LDL.LU.64 R8, [R1+0x630] ;  /* 0x0006300001087983 */ /* 0x008ee20000300a00 */
[----:B------:R-:W-:Y:S01]  /*a70b0*/  F2FP.SATFINITE.E4M3.F32.PACK_AB_MERGE_C R4, R5, R4, RZ ;  /* 0x000000040504723e */ /* 0x000fe200048070ff */
[----:B------:R-:W0:Y:S02]  /*a70c0*/  LDCU UR10, c[0x0][0x398] ;  /* 0x00007300ff0a77ac */ /* 0x000e240008000800 */
[----:B-1----:R-:W3:Y:S01]  /*a70d0*/  LDL.LU R6, [R1+0x4f0] ;  /* 0x0004f00001067983 */ /* 0x002ee20000300800 */
[----:B------:R-:W1:Y:S03]  /*a70e0*/  LDCU UR5, c[0x0][0x39c] ;  /* 0x00007380ff0577ac */ /* 0x000e660008000800 */
[----:B------:R-:W3:Y:S01]  /*a70f0*/  LDL.LU R7, [R1+0x4f4] ;  /* 0x0004f40001077983 */ /* 0x000ee20000300800 */
[----:B------:R-:W-:-:S02]  /*a7100*/  SHF.R.S32.HI R68, RZ, 0x8, R68 ;  /* 0x00000008ff447819 */ /* 0x000fc40000011444 */
[----:B------:R-:W-:Y:S01]  /*a7110*/  ISETP.LT.AND P3, PT, R77, UR8, !P3 ;  /* 0x000000084d007c0c */ /* 0x000fe2000df61270 */
[----:B------:R-:W3:Y:S01]  /*a7120*/  LDL.LU.64 R18, [R1+0x618] ;  /* 0x0006180001127983 */ /* 0x000ee20000300a00 */
[----:B------:R-:W-:Y:S01]  /*a7130*/  PRMT R5, R4, 0x9910, RZ ;  /* 0x0000991004057816 */ /* 0x000fe200000000ff */
[----:B------:R-:W0:Y:S02]  /*a7140*/  LDCU UR8, c[0x0][0x398] ;  /* 0x00007300ff0877ac */ /* 0x000e240008000800 */
[----:B--2---:R2:W-:Y:S04]  /*a7150*/  @P5 STG.E.U8 desc[UR18][R16.64], R68 ;  /* 0x0000004410005986 */ /* 0x0045e8000c101112 */
[----:B--2---:R-:W2:Y:S01]  /*a7160*/  LDL.LU R16, [R1+0xf0] ;  /* 0x0000f00001107983 */ /* 0x004ea20000300800 */
[----:B----4-:R-:W-:Y:S01]  /*a7170*/  F2FP.SATFINITE.E4M3.F32.PACK_AB_MERGE_C R69, R13, R12, RZ ;  /* 0x0000000c0d45723e */ /* 0x010fe200048070ff */
[----:B------:R-:W-:-:S02]  /*a7180*/  IMAD.MOV.U32 R12, RZ, RZ, R5 ;  /* 0x000000ffff0c7224 */ /* 0x000fc400078e0005 */
[----:B------:R-:W2:Y:S04]  /*a7190*/  LDL.LU R13, [R1+0xf4] ;  /* 0x0000f400010d7983 */ /* 0x000ea80000300800 */
[----:B------:R4:W-:Y:S04]  /*a71a0*/  @P6 STG.E.U8 desc[UR18][R14.64], R4 ;  /* 0x000000040e006986 */ /* 0x0009e8000c101112 */
[----:B------:R0:W-:Y:S04]  /*a71b0*/  @P3 STG.E.U8 desc[UR18][R10.64], R69 ;  /* 0x000000450a003986 */ /* 0x0001e8000c101112 */
[----:B----4-:R-:W4:Y:S04]  /*a71c0*/  LDL.LU.64 R4, [R1+0x610] ;  /* 0x0006100001047983 */ /* 0x010f280000300a00 */
[----:B0-----:R-:W4:Y:S01]  /*a71d0*/  LDL.LU.64 R10, [R1+0x600] ;  /* 0x00060000010a7983 */ /* 0x001f220000300a00 */
[----:B------:R-:W-:Y:S01]  /*a71e0*/  ISETP.LT.AND P5, PT, R81, UR11, !P4 ;  /* 0x0000000b51007c0c */ /* 0x000fe2000e7a1270 */
[----:B------:R-:W-:Y:S01]  /*a71f0*/  VIADD R68, R0, 0xbc ;  /* 0x000000bc00447836 */ /* 0x000fe20000000000 */
[----:B------:R-:W-:Y:S01]  /*a7200*/  ISETP.LT.AND P4, PT, R77, UR7, !P4 ;  /* 0x000000074d007c0c */ /* 0x000fe2000e781270 */
[----:B------:R-:W4:Y:S01]  /*a7210*/  LDL.LU.64 R14, [R1+0x590] ;  /* 0x00059000010e7983 */ /* 0x000f220000300a00 */
[----:B------:R-:W-:Y:S01]  /*a7220*/  PRMT R69, R69, 0x9910, RZ ;  /* 0x0000991045457816 */ /* 0x000fe200000000ff */
[----:B------:R-:W0:Y:S01]  /*a7230*/  LDCU UR7, c[0x0][0x398] ;  /* 0x00007300ff0777ac */ /* 0x000e220008000800 */
[----:B------:R-:W-:-:S02]  /*a7240*/  ISETP.GE.AND P6, PT, R68, UR4, PT ;  /* 0x0000000444007c0c */ /* 0x000fc4000bfc6270 */
[----:B------:R-:W-:Y:S01]  /*a7250*/  SHF.R.S32.HI R68, RZ, 0x8, R12 ;  /* 0x00000008ff447819 */ /* 0x000fe2000001140c */
[----:B------:R-:W0:Y:S01]  /*a7260*/  LDCU UR4, c[0x0][0x39c] ;  /* 0x00007380ff0477ac */ /* 0x000e220008000800 */
[----:B------:R-:W-:Y:S01]  /*a7270*/  SHF.R.S32.HI R69, RZ, 0x8, R69 ;  /* 0x00000008ff457819 */ /* 0x000fe20000011445 */
[----:B------:R-:W0:Y:S02]  /*a7280*/  LDCU UR11, c[0x0][0x398] ;  /* 0x00007300ff0b77ac */ /* 0x000e240008000800 */
[----:B---3--:R3:W-:Y:S01]  /*a7290*/  @P5 STG.E.U8 desc[UR18][R8.64], R68 ;  /* 0x0000004408005986 */ /* 0x0087e2000c101112 */
[----:B------:R-:W-:Y:S01]  /*a72a0*/  ISETP.LT.AND P5, PT, R81, UR8, !P6 ;  /* 0x0000000851007c0c */ /* 0x000fe2000f7a1270 */
[----:B------:R-:W0:Y:S01]  /*a72b0*/  LDCU UR8, c[0x0][0x398] ;  /* 0x00007300ff0877ac */ /* 0x000e220008000800 */
[----:B------:R-:W-:Y:S02]  /*a72c0*/  F2FP.SATFINITE.E4M3.F32.PACK_AB_MERGE_C R12, R7, R6, RZ ;  /* 0x00000006070c723e */ /* 0x000fe400048070ff */
[----:B------:R-:W4:Y:S04]  /*a72d0*/  LDL.LU.64 R6, [R1+0x598] ;  /* 0x0005980001067983 */ /* 0x000f280000300a00 */
[----:B---3--:R-:W3:Y:S04]  /*a72e0*/  LDL.LU R8, [R1+0x4f8] ;  /* 0x0004f80001087983 */ /* 0x008ee80000300800 */
[----:B------:R-:W3:Y:S01]  /*a72f0*/  LDL.LU R9, [R1+0x4fc] ;  /* 0x0004fc0001097983 */ /* 0x000ee20000300800 */
[----:B------:R-:W-:Y:S01]  /*a7300*/  VIADD R68, R0, 0xbd ;  /* 0x000000bd00447836 */ /* 0x000fe20000000000 */
[----:B------:R-:W-:Y:S01]  /*a7310*/  ISETP.LT.AND P6, PT, R77, UR10, !P6 ;  /* 0x0000000a4d007c0c */ /* 0x000fe2000f7c1270 */
[----:B------:R-:W0:Y:S01]  /*a7320*/  LDCU UR10, c[0x0][0x398] ;  /* 0x00007300ff0a77ac */ /* 0x000e220008000800 */
[----:B------:R0:W-:Y:S02]  /*a7330*/  @P4 STG.E.U8 desc[UR18][R18.64], R69 ;  /* 0x0000004512004986 */ /* 0x0001e4000c101112 */
[----:B-1----:R-:W-:Y:S01]  /*a7340*/  ISETP.GE.AND P3, PT, R68, UR5, PT ;  /* 0x0000000544007c0c */ /* 0x002fe2000bf66270 */
[----:B------:R-:W-:Y:S01]  /*a7350*/  VIADD R68, R0, 0xbe ;  /* 0x000000be00447836 */ /* 0x000fe20000000000 */
[----:B------:R-:W1:Y:S01]  /*a7360*/  LDCU UR5, c[0x0][0x39c] ;  /* 0x00007380ff0577ac */ /* 0x000e620008000800 */
[----:B0-----:R-:W3:Y:S04]  /*a7370*/  LDL.LU R18, [R1+0xf8] ;  /* 0x0000f80001127983 */ /* 0x001ee80000300800 */
[----:B------:R-:W3:Y:S01]  /*a7380*/  LDL.LU R19, [R1+0xfc] ;  /* 0x0000fc0001137983 */ /* 0x000ee20000300800 */
[----:B------:R-:W-:Y:S01]  /*a7390*/  ISETP.GE.AND P4, PT, R68, UR4, PT ;  /* 0x0000000444007c0c */ /* 0x000fe2000bf86270 */
[----:B------:R-:W0:Y:S01]  /*a73a0*/  LDCU UR4, c[0x0][0x39c] ;  /* 0x00007380ff0477ac */ /* 0x000e220008000800 */
[----:B------:R-:W-:-:S02]  /*a73b0*/  PRMT R68, R12, 0x9910, RZ ;  /* 0x000099100c447816 */ /* 0x000fc400000000ff */
[----:B--2---:R-:W-:Y:S01]  /*a73c0*/  F2FP.SATFINITE.E4M3.F32.PACK_AB_MERGE_C R69, R13, R16, RZ ;  /* 0x000000100d45723e */ /* 0x004fe200048070ff */
[----:B----4-:R2:W-:Y:S04]  /*a73d0*/  @P5 STG.E.U8 desc[UR18][R4.64], R12 ;  /* 0x0000000c04005986 */ /* 0x0105e8000c101112 */
[----:B------:R4:W-:Y:S04]  /*a73e0*/  @P6 STG.E.U8 desc[UR18][R10.64], R69 ;  /* 0x000000450a006986 */ /* 0x0009e8000c101112 */
[----:B--2---:R-:W2:Y:S04]  /*a73f0*/  LDL.LU.64 R4, [R1+0x588] ;  /* 0x0005880001047983 */ /* 0x004ea80000300a00 */
[----:B------:R-:W2:Y:S04]  /*a7400*/  LDL.LU.64 R12, [R1+0x578] ;  /* 0x00057800010c7983 */ /* 0x000ea80000300a00 */
[----:B----4-:R-:W4:Y:S01]  /*a7410*/  LDL.LU.64 R10, [R1+0x570] ;  /* 0x00057000010a7983 */ /* 0x010f220000300a00 */
[----:B------:R-:W-:Y:S01]  /*a7420*/  ISETP.LT.AND P5, PT, R81, UR7, !P3 ;  /* 0x0000000751007c0c */ /* 0x000fe2000dfa1270 */
[----:B------:R-:W0:Y:S01]  /*a7430*/  LDCU UR7, c[0x0][0x398] ;  /* 0x00007300ff0777ac */ /* 0x000e220008000800 */
[----:B------:R-:W-:Y:S01]  /*a7440*/  IMAD.MOV.U32 R16, RZ, RZ, R68 ;  /* 0x000000ffff107224 */ /* 0x000fe200078e0044 */
[----:B------:R-:W-:Y:S01]  /*a7450*/  PRMT R17, R69, 0x9910, RZ ;  /* 0x0000991045117816 */ /* 0x000fe200000000ff */
[----:B------:R-:W-:Y:S01]  /*a7460*/  VIADD R68, R0, 0xbf ;  /* 0x000000bf00447836 */ /* 0x000fe20000000000 */
[----:B------:R-:W-:Y:S01]  /*a7470*/  ISETP.LT.AND P6, PT, R77, UR8, !P3 ;  /* 0x000000084d007c0c */ /* 0x000fe2000dfc1270 */
[----:B------:R-:W0:Y:S01]  /*a7480*/  LDCU UR8, c[0x0][0x398] ;  /* 0x00007300ff0877ac */ /* 0x000e220008000800 */
[----:B------:R-:W-:-:S02]  /*a7490*/  SHF.R.S32.HI R69, RZ, 0x8, R16 ;  /* 0x00000008ff457819 */ /* 0x000fc40000011410 */
[----:B-1----:R-:W-:Y:S01]  /*a74a0*/  ISETP.GE.AND P3, PT, R68, UR5, PT ;  /* 0x0000000544007c0c */ /* 0x002fe2000bf66270 */
[----:B------:R-:W-:Y:S01]  /*a74b0*/  IMAD.MOV.U32 R68, RZ, RZ, R17 ;  /* 0x000000ffff447224 */ /* 0x000fe200078e0011 */
[----:B------:R-:W1:Y:S01]  /*a74c0*/  LDCU UR5, c[0x0][0x39c] ;  /* 0x00007380ff0577ac */ /* 0x000e620008000800 */
[----:B------:R-:W4:Y:S04]  /*a74d0*/  LDL.LU R16, [R1+0x2820] ;  /* 0x0028200001107983 */ /* 0x000f280000300800 */
[----:B------:R3:W-:Y:S01]  /*a74e0*/  @P5 STG.E.U8 desc[UR18][R6.64], R69 ;  /* 0x0000004506005986 */ /* 0x0007e2000c101112 */
[----:B------:R-:W-:Y:S01]  /*a74f0*/  ISETP.LT.AND P5, PT, R81, UR10, !P4 ;  /* 0x0000000a51007c0c */ /* 0x000fe2000e7a1270 */
[----:B------:R-:W1:Y:S01]  /*a7500*/  LDCU UR10, c[0x0][0x398] ;  /* 0x00007300ff0a77ac */ /* 0x000e620008000800 */
[----:B------:R-:W-:Y:S01]  /*a7510*/  SHF.R.S32.HI R68, RZ, 0x8, R68 ;  /* 0x00000008ff447819 */ /* 0x000fe20000011444 */
[----:B------:R-:W4:Y:S01]  /*a7520*/  LDL.LU R17, [R1+0x281c] ;  /* 0x00281c0001117983 */ /* 0x000f220000300800 */
[----:B---3--:R-:W-:-:S02]  /*a7530*/  F2FP.SATFINITE.E4M3.F32.PACK_AB_MERGE_C R8, R9, R8, RZ ;  /* 0x000000080908723e */ /* 0x008fc400048070ff */
[----:B------:R-:W-:Y:S01]  /*a7540*/  ISETP.LT.AND P4, PT, R77, UR11, !P4 ;  /* 0x0000000b4d007c0c */ /* 0x000fe2000e781270 */
[----:B------:R3:W-:Y:S01]  /*a7550*/  @P6 STG.E.U8 desc[UR18][R14.64], R68 ;  /* 0x000000440e006986 */ /* 0x0007e2000c101112 */
[----:B------:R-:W-:Y:S01]  /*a7560*/  PRMT R9, R8, 0x9910, RZ ;  /* 0x0000991008097816 */ /* 0x000fe200000000ff */
[----:B------:R-:W1:Y:S01]  /*a7570*/  LDCU UR11, c[0x0][0x398] ;  /* 0x00007300ff0b77ac */ /* 0x000e620008000800 */
[----:B0-----:R-:W-:Y:S01]  /*a7580*/  ISETP.LT.AND P6, PT, R81, UR7, !P3 ;  /* 0x0000000751007c0c */ /* 0x001fe2000dfc1270 */
[----:B------:R-:W4:Y:S01]  /*a7590*/  LDL.LU R6, [R1+0x2818] ;  /* 0x0028180001067983 */ /* 0x000f220000300800 */
[----:B------:R-:W0:Y:S03]  /*a75a0*/  LDCU UR7, c[0x0][0x398] ;  /* 0x00007300ff0777ac */ /* 0x000e260008000800 */
[----:B------:R-:W4:Y:S01]  /*a75b0*/  LDL.LU R7, [R1+0x304] ;  /* 0x0003040001077983 */ /* 0x000f220000300800 */
[----:B---3--:R-:W-:-:S03]  /*a75c0*/  VIADD R68, R0, 0xc0 ;  /* 0x000000c000447836 */ /* 0x008fc60000000000 */
[----:B------:R-:W3:Y:S01]  /*a75d0*/  LDL.LU.64 R14, [R1+0x2810] ;  /* 0x00281000010e7983 */ /* 0x000ee20000300a00 */
[----:B------:R-:W-:Y:S01]  /*a75e0*/  F2FP.SATFINITE.E4M3.F32.PACK_AB_MERGE_C R69, R19, R18, RZ ;  /* 0x000000121345723e */ /* 0x000fe200048070ff */
[----:B------:R-:W-:Y:S02]  /*a75f0*/  IMAD.MOV.U32 R18, RZ, RZ, R9 ;  /* 0x000000ffff127224 */ /* 0x000fe400078e0009 */
[----:B--2---:R2:W-:Y:S01]  /*a7600*/  @P5 STG.E.U8 desc[UR18][R4.64], R8 ;  /* 0x0000000804005986 */ /* 0x0045e2000c101112 */
[----:B------:R-:W-:Y:S01]  /*a7610*/  ISETP.GE.AND P5, PT, R68, UR4, PT ;  /* 0x0000000444007c0c */ /* 0x000fe2000bfa6270 */
[----:B------:R-:W0:Y:S01]  /*a7620*/  LDCU UR4, c[0x0][0x39c] ;  /* 0x00007380ff0477ac */ /* 0x000e220008000800 */
[----:B------:R-:W-:Y:S01]  /*a7630*/  SHF.R.S32.HI R68, RZ, 0x8, R18 ;  /* 0x00000008ff447819 */ /* 0x000fe20000011412 */
[----:B------:R-:W-:Y:S04]  /*a7640*/  @P4 STG.E.U8 desc[UR18][R12.64], R69 ;  /* 0x000000450c004986 */ /* 0x000fe8000c101112 */
[----:B----4-:R4:W-:Y:S04]  /*a7650*/  @P6 STG.E.U8 desc[UR18][R10.64], R68 ;  /* 0x000000440a006986 */ /* 0x0109e8000c101112 */
[----:B--2---:R-:W2:Y:S01]  /*a7660*/  LDL.LU.64 R4, [R1+0x2808] ;  /* 0x0028080001047983 */ /* 0x004ea20000300a00 */
[----:B------:R-:W-:Y:S01]  /*a7670*/  ISETP.LT.AND P4, PT, R77, UR8, !P3 ;  /* 0x000000084d007c0c */ /* 0x000fe2000df81270 */
[----:B------:R-:W0:Y:S02]  /*a7680*/  LDCU UR8, c[0x0][0x398] ;  /* 0x00007300ff0877ac */ /* 0x000e240008000800 */
[----:B------:R-:W3:Y:S01]  /*a7690*/  LDL.LU.64 R8, [R1+0x558] ;  /* 0x0005580001087983 */ /* 0x000ee20000300a00 */
[----:B----4-:R-:W-:-:S03]  /*a76a0*/  VIADD R68, R0, 0xc1 ;  /* 0x000000c100447836 */ /* 0x010fc60000000000 */
[----:B------:R-:W4:Y:S04]  /*a76b0*/  LDL.LU.64 R18, [R1+0x550] ;  /* 0x0005500001127983 */ /* 0x000f280000300a00 */
[----:B------:R-:W3:Y:S01]  /*a76c0*/  LDL.LU R12, [R1+0x308] ;  /* 0x00030800010c7983 */ /* 0x000ee20000300800 */
[----:B-1----:R-:W-:Y:S01]  /*a76d0*/  ISETP.GE.AND P3, PT, R68, UR5, PT ;  /* 0x0000000544007c0c */ /* 0x002fe2000bf66270 */
[----:B------:R-:W1:Y:S02]  /*a76e0*/  LDCU UR5, c[0x0][0x39c] ;  /* 0x00007380ff0577ac */ /* 0x000e640008000800 */
[----:B------:R-:W3:Y:S04]  /*a76f0*/  LDL.LU R13, [R1+0x30c] ;  /* 0x00030c00010d7983 */ /* 0x000ee80000300800 */
[----:B------:R-:W3:Y:S04]  /*a7700*/  LDL.LU.64 R10, [R1+0x540] ;  /* 0x00054000010a7983 */ /* 0x000ee80000300a00 */
[----:B------:R-:W3:Y:S01]  /*a7710*/  LDL.LU R68, [R1+0x300] ;  /* 0x0003000001447983 */ /* 0x000ee20000300800 */
[----:B------:R-:W-:-:S04]  /*a7720*/  PRMT R69, R69, 0x9910, RZ ;  /* 0x0000991045457816 */ /* 0x000fc800000000ff */
[----:B------:R-:W-:-:S05]  /*a7730*/  SHF.R.S32.HI R69, RZ, 0x8, R69 ;  /* 0x00000008ff457819 */ /* 0x000fca0000011445 */
[----:B--2---:R2:W-:Y:S04]  /*a7740*/  @P4 STG.E.U8 desc[UR18][R4.64], R69 ;  /* 0x0000004504004986 */ /* 0x0045e8000c101112 */
[----:B--2---:R-:W2:Y:S01]  /*a7750*/  LDL.LU.64 R4, [R1+0x2800] ;  /* 0x0028000001047983 */ /* 0x004ea20000300a00 */
[----:B---3--:R-:W-:Y:S01]  /*a7760*/  F2FP.SATFINITE.E4M3.F32.PACK_AB_MERGE_C R7, R7, R68, RZ ;  /* 0x000000440707723e */ /* 0x008fe200048070ff */
[----:B------:R-:W-:-:S05]  /*a7770*/  VIADD R68, R0, 0xc2 ;  /* 0x000000c200447836 */ /* 0x000fca0000000000 */
[----:B0-----:R-:W-:Y:S01]  /*a7780*/  ISETP.GE.AND P4, PT, R68, UR4, PT ;  /* 0x0000000444007c0c */ /* 0x001fe2000bf86270 */
[----:B------:R-:W0:Y:S01]  /*a7790*/  LDCU UR4, c[0x0][0x39c] ;  /* 0x00007380ff0477ac */ /* 0x000e220008000800 */
[----:B------:R-:W3:Y:S01]  /*a77a0*/  LDL.LU.64 R68, [R1+0x560] ;  /* 0x0005600001447983 */ /* 0x000ee20000300a00 */
[----:B------:R-:W-:Y:S02]  /*a77b0*/  ISETP.LT.AND P6, PT, R81, UR10, !P5 ;  /* 0x0000000a51007c0c */ /* 0x000fe4000efc1270 */
[----:B--2---:R-:W-:Y:S01]  /*a77c0*/  F2FP.SATFINITE.E4M3.F32.PACK_AB_MERGE_C R4, R5, R4, RZ ;  /* 0x000000040504723e */ /* 0x004fe200048070ff */
[----:B------:R-:W2:Y:S01]  /*a77d0*/  LDCU UR10, c[0x0][0x398] ;  /* 0x00007300ff0a77ac */ /* 0x000ea20008000800 */
[----:B------:R-:W-:-:S09]  /*a77e0*/  PRMT R5, R7, 0x9910, RZ ;  /* 0x0000991007057816 */ /* 0x000fd200000000ff */
[----:B---3--:R3:W-:Y:S04]  /*a77f0*/  @P6 STG.E.U8 desc[UR18][R68.64], R7 ;  /* 0x0000000744006986 */ /* 0x0087e8000c101112 */
[----:B---3--:R-:W3:Y:S01]  /*a7800*/  LDL.LU R7, [R1+0x27f8] ;  /* 0x0027f80001077983 */ /* 0x008ee20000300800 */
[----:B------:R-:W-:Y:S01]  /*a7810*/  ISETP.LT.AND P5, PT, R77, UR7, !P5 ;  /* 0x000000074d007c0c */ /* 0x000fe2000efa1270 */
[----:B------:R-:W0:Y:S01]  /*a7820*/  LDCU UR7, c[0x0][0x398] ;  /* 0x00007300ff0777ac */ /* 0x000e220008000800 */
[----:B------:R-:W-:Y:S02]  /*a7830*/  ISETP.LT.AND P6, PT, R81, UR11, !P3 ;  /* 0x0000000b51007c0c */ /* 0x000fe4000dfc1270 */
[----:B------:R-:W-:Y:S01]  /*a7840*/  ISETP.LT.AND P3, PT, R77, UR8, !P3 ;  /* 0x000000084d007c0c */ /* 0x000fe2000df61270 */
[----:B------:R-:W0:Y:S01]  /*a7850*/  LDCU UR11, c[0x0][0x398] ;  /* 0x00007300ff0b77ac */ /* 0x000e220008000800 */
[----:B------:R-:W-:-:S02]  /*a7860*/  PRMT R68, R4, 0x9910, RZ ;  /* 0x0000991004447816 */ /* 0x000fc400000000ff */
[----:B------:R-:W-:Y:S01]  /*a7870*/  SHF.R.S32.HI R5, RZ, 0x8, R5 ;  /* 0x00000008ff057819 */ /* 0x000fe20000011405 */
[----:B------:R-:W0:Y:S01]  /*a7880*/  LDCU UR8, c[0x0][0x398] ;  /* 0x00007300ff0877ac */ /* 0x000e220008000800 */
[----:B------:R-:W-:-:S03]  /*a7890*/  SHF.R.S32.HI R68, RZ, 0x8, R68 ;  /* 0x00000008ff447819 */ /* 0x000fc60000011444 */
[----:B------:R1:W-:Y:S04]  /*a78a0*/  @P5 STG.E.U8 desc[UR18][R8.64], R4 ;  /* 0x0000000408005986 */ /* 0x0003e8000c101112 */
[----:B----4-:R4:W-:Y:S04]  /*a78b0*/  @P6 STG.E.U8 desc[UR18][R18.64], R5 ;  /* 0x0000000512006986 */ /* 0x0109e8000c101112 */
[----:B-1----:R-:W2:Y:S04]  /*a78c0*/  LDL.LU.64 R8, [R1+0x528] ;  /* 0x0005280001087983 */ /* 0x002ea80000300a00 */
[----:B----4-:R-:W4:Y:S04]  /*a78d0*/  LDL.LU.64 R18, [R1+0x510] ;  /* 0x0005100001127983 */ /* 0x010f280000300a00 */
[----:B---3--:R1:W-:Y:S04]  /*a78e0*/  @P3 STG.E.U8 desc[UR18][R6.64], R68 ;  /* 0x0000004406003986 */ /* 0x0083e8000c101112 */
[----:B-1----:R-:W3:Y:S01]  /*a78f0*/  LDL.LU.64 R6, [R1+0x27f0] ;  /* 0x0027f00001067983 */ /* 0x002ee20000300a00 */
[----:B--2---:R-:W-:Y:S01]  /*a7900*/  ISETP.LT.AND P5, PT, R81, UR10, !P4 ;  /* 0x0000000a51007c0c */ /* 0x004fe2000e7a1270 */
[----:B------:R-:W-:Y:S01]  /*a7910*/  VIADD R4, R0, 0xc3 ;  /* 0x000000c300047836 */ /* 0x000fe20000000000 */
[----:B0-----:R-:W-:Y:S01]  /*a7920*/  ISETP.LT.AND P4, PT, R77, UR7, !P4 ;  /* 0x000000074d007c0c */ /* 0x001fe2000e781270 */
[----:B------:R-:W2:Y:S01]  /*a7930*/  LDL.LU.64 R68, [R1+0x508] ;  /* 0x0005080001447983 */ /* 0x000ea20000300a00 */
[----:B------:R-:W-:Y:S01]  /*a7940*/  F2FP.SATFINITE.E4M3.F32.PACK_AB_MERGE_C R5, R13, R12, RZ ;  /* 0x0000000c0d05723e */ /* 0x000fe200048070ff */
[----:B------:R-:W0:Y:S01]  /*a7950*/  LDCU UR10, c[0x0][0x398] ;  /* 0x00007300ff0a77ac */ /* 0x000e220008000800 */
[----:B------:R-:W-:Y:S01]  /*a7960*/  ISETP.GE.AND P6, PT, R4, UR5, PT ;  /* 0x0000000504007c0c */ /* 0x000fe2000bfc6270 */
[----:B------:R-:W1:Y:S06]  /*a7970*/  LDCU UR5, c[0x0][0x39c] ;  /* 0x00007380ff0577ac */ /* 0x000e6c0008000800 */
[----:B------:R0:W-:Y:S01]  /*a7980*/  @P5 STG.E.U8 desc[UR18][R10.64], R5 ;  /* 0x000000050a005986 */ /* 0x0001e2000c101112 */
[----:B------:R-:W1:Y:S03]  /*a7990*/  LDCU UR7, c[0x0][0x398] ;  /* 0x00007300ff0777ac */ /* 0x000e660008000800 */
[----:B0-----:R-:W2:Y:S04]  /*a79a0*/  LDL.LU.64 R10, [R1+0x500] ;  /* 0x00050000010a7983 */ /* 0x001ea80000300a00 */
[----:B------:R-:W2:Y:S01]  /*a79b0*/  LDL.LU.64 R12, [R1+0x2f8] ;  /* 0x0002f800010c7983 */ /* 0x000ea20000300a00 */
[----:B---3--:R-:W-:-:S05]  /*a79c0*/  F2FP.SATFINITE.E4M3.F32.PACK_AB_MERGE_C R6, R7, R6, RZ ;  /* 0x000000060706723e */ /* 0x008fca00048070ff */
[----:B------:R0:W-:Y:S04]  /*a79d0*/  @P4 STG.E.U8 desc[UR18][R8.64], R6 ;  /* 0x0000000608004986 */ /* 0x0001e8000c101112 */
[----:B0-----:R-:W3:Y:S01]  /*a79e0*/  LDL.LU.64 R8, [R1+0x27e8] ;  /* 0x0027e80001087983 */ /* 0x001ee20000300a00 */
[----:B------:R-:W-:Y:S01]  /*a79f0*/  ISETP.LT.AND P5, PT, R81, UR11, !P6 ;  /* 0x0000000b51007c0c */ /* 0x000fe2000f7a1270 */
[----:B------:R-:W-:Y:S01]  /*a7a00*/  VIADD R4, R0, 0xc4 ;  /* 0x000000c400047836 */ /* 0x000fe20000000000 */
[----:B------:R-:W-:Y:S01]  /*a7a10*/  PRMT R5, R5, 0x9910, RZ ;  /* 0x0000991005057816 */ /* 0x000fe200000000ff */
[----:B------:R-:W0:Y:S03]  /*a7a20*/  LDCU UR11, c[0x0][0x398] ;  /* 0x00007300ff0b77ac */ /* 0x000e260008000800 */
[----:B------:R-:W-:-:S02]  /*a7a30*/  SHF.R.S32.HI R5, RZ, 0x8, R5 ;  /* 0x00000008ff057819 */ /* 0x000fc40000011405 */
[----:B------:R-:W-:Y:S02]  /*a7a40*/  PRMT R7, R6, 0x9910, RZ ;  /* 0x0000991006077816 */ /* 0x000fe400000000ff */
[----:B------:R-:W2:Y:S01]  /*a7a50*/  LDL.LU R6, [R1+0x314] ;  /* 0x0003140001067983 */ /* 0x000ea20000300800 */
[----:B------:R-:W-:-:S03]  /*a7a60*/  ISETP.GE.AND P3, PT, R4, UR4, PT ;  /* 0x0000000404007c0c */ /* 0x000fc6000bf66270 */
[----:B---3--:R3:W-:Y:S01]  /*a7a70*/  @P5 STG.E.U8 desc[UR18][R8.64], R5 ;  /* 0x0000000508005986 */ /* 0x0087e2000c101112 */
[----:B------:R-:W-:Y:S01]  /*a7a80*/  VIADD R4, R0, 0xc5 ;  /* 0x000000c500047836 */ /* 0x000fe20000000000 */
[----:B------:R-:W-:Y:S01]  /*a7a90*/  ISETP.LT.AND P6, PT, R77, UR8, !P6 ;  /* 0x000000084d007c0c */ /* 0x000fe2000f7c1270 */
[----:B------:R-:W0:Y:S01]  /*a7aa0*/  LDCU UR8, c[0x0][0x398] ;  /* 0x00007300ff0877ac */ /* 0x000e220008000800 */
[----:B------:R-:W0:Y:S01]  /*a7ab0*/  LDCU UR4, c[0x0][0x39c] ;  /* 0x00007380ff0477ac */ /* 0x000e220008000800 */
[----:B---3--:R-:W3:Y:S04]  /*a7ac0*/  LDL.LU.64 R8, [R1+0x27e0] ;  /* 0x0027e00001087983 */ /* 0x008ee80000300a00 */
[----:B------:R-:W2:Y:S01]  /*a7ad0*/  LDL.LU R5, [R1+0x310] ;  /* 0x0003100001057983 */ /* 0x000ea20000300800 */
[----:B-1----:R-:W-:Y:S01]  /*a7ae0*/  ISETP.GE.AND P4, PT, R4, UR5, PT ;  /* 0x0000000504007c0c */ /* 0x002fe2000bf86270 */
[----:B------:R-:W-:Y:S01]  /*a7af0*/  IMAD.MOV.U32 R4, RZ, RZ, R7 ;  /* 0x000000ffff047224 */ /* 0x000fe200078e0007 */
[----:B------:R-:W-:Y:S01]  /*a7b00*/  ISETP.LT.AND P5, PT, R81, UR10, !P3 ;  /* 0x0000000a51007c0c */ /* 0x000fe2000dfa1270 */
[----:B------:R-:W2:Y:S01]  /*a7b10*/  LDL.LU R7, [R1+0x31c] ;  /* 0x00031c0001077983 */ /* 0x000ea20000300800 */
[----:B------:R-:W-:Y:S01]  /*a7b20*/  ISETP.LT.AND P3, PT, R77, UR7, !P3 ;  /* 0x000000074d007c0c */ /* 0x000fe2000df61270 */
[----:B------:R-:W1:Y:S01]  /*a7b30*/  LDCU UR7, c[0x0][0x398] ;  /* 0x00007300ff0777ac */ /* 0x000e620008000800 */
[----:B------:R-:W-:Y:S01]  /*a7b40*/  SHF.R.S32.HI R4, RZ, 0x8, R4 ;  /* 0x00000008ff047819 */ /* 0x000fe20000011404 */
[----:B------:R-:W0:Y:S04]  /*a7b50*/  LDCU UR5, c[0x0][0x39c] ;  /* 0x00007380ff0577ac */ /* 0x000e280008000800 */
[----:B----4-:R4:W-:Y:S01]  /*a7b60*/  @P6 STG.E.U8 desc[UR18][R18.64], R4 ;  /* 0x0000000412006986 */ /* 0x0109e2000c101112 */
[----:B------:R-:W0:Y:S03]  /*a7b70*/  LDCU UR10, c[0x0][0x398] ;  /* 0x00007300ff0a77ac */ /* 0x000e260008000800 */
[----:B----4-:R-:W4:Y:S01]  /*a7b80*/  LDL.LU.64 R18, [R1+0x2e8] ;  /* 0x0002e80001127983 */ /* 0x010f220000300a00 */
[----:B---3--:R-:W-:-:S03]  /*a7b90*/  F2FP.SATFINITE.E4M3.F32.PACK_AB_MERGE_C R8, R9, R8, RZ ;  /* 0x000000080908723e */ /* 0x008fc600048070ff */
[----:B------:R-:W3:Y:S01]  /*a7ba0*/  LDL.LU R9, [R1+0x318] ;  /* 0x0003180001097983 */ /* 0x000ee20000300800 */
[----:B--2---:R-:W-:-:S05]  /*a7bb0*/  F2FP.SATFINITE.E4M3.F32.PACK_AB_MERGE_C R5, R6, R5, RZ ;  /* 0x000000050605723e */ /* 0x004fca00048070ff */
[----:B------:R2:W-:Y:S04]  /*a7bc0*/  @P5 STG.E.U8 desc[UR18][R68.64], R5 ;  /* 0x0000000544005986 */ /* 0x0005e8000c101112 */
[----:B------:R0:W-:Y:S04]  /*a7bd0*/  @P3 STG.E.U8 desc[UR18][R10.64], R8 ;  /* 0x000000080a003986 */ /* 0x0001e8000c101112 */
[----:B--2---:R-:W2:Y:S04]  /*a7be0*/  LDL.LU.64 R68, [R1+0x2e0] ;  /* 0x0002e00001447983 */ /* 0x004ea80000300a00 */
[----:B0-----:R-:W2:Y:S01]  /*a7bf0*/  LDL.LU.64 R10, [R1+0x27d8] ;  /* 0x0027d800010a7983 */ /* 0x001ea20000300a00 */
[----:B------:R-:W-:Y:S01]  /*a7c00*/  ISETP.LT.AND P6, PT, R81, UR11, !P4 ;  /* 0x0000000b51007c0c */ /* 0x000fe2000e7c1270 */
[----:B------:R-:W-:Y:S01]  /*a7c10*/  VIADD R4, R0, 0xc6 ;  /* 0x000000c600047836 */ /* 0x000fe20000000000 */
[----:B------:R-:W-:Y:S01]  /*a7c20*/  ISETP.LT.AND P4, PT, R77, UR8, !P4 ;  /* 0x000000084d007c0c */ /* 0x000fe2000e781270 */
[----:B------:R-:W0:Y:S01]  /*a7c30*/  LDCU UR8, c[0x0][0x398] ;  /* 0x00007300ff0877ac */ /* 0x000e220008000800 */
[----:B------:R-:W-:-:S02]  /*a7c40*/  PRMT R6, R5, 0x9910, RZ ;  /* 0x0000991005067816 */ /* 0x000fc400000000ff */
[----:B------:R-:W-:Y:S01]  /*a7c50*/  PRMT R5, R8, 0x9910, RZ ;  /* 0x0000991008057816 */ /* 0x000fe200000000ff */
[----:B------:R-:W0:Y:S01]  /*a7c60*/  LDCU UR11, c[0x0][0x398] ;  /* 0x00007300ff0b77ac */ /* 0x000e220008000800 */
[----:B------:R-:W-:Y:S02]  /*a7c70*/  ISETP.GE.AND P5, PT, R4, UR4, PT ;  /* 0x0000000404007c0c */ /* 0x000fe4000bfa6270 */
[----:B------:R-:W-:Y:S01]  /*a7c80*/  SHF.R.S32.HI R4, RZ, 0x8, R6 ;  /* 0x00000008ff047819 */ /* 0x000fe20000011406 */
[----:B------:R-:W0:Y:S01]  /*a7c90*/  LDCU UR4, c[0x0][0x39c] ;  /* 0x00007380ff0477ac */ /* 0x000e220008000800 */
[----:B------:R-:W-:-:S03]  /*a7ca0*/  SHF.R.S32.HI R5, RZ, 0x8, R5 ;  /* 0x00000008ff057819 */ /* 0x000fc60000011405 */
[----:B------:R1:W-:Y:S04]  /*a7cb0*/  @P6 STG.E.U8 desc[UR18][R12.64], R4 ;  /* 0x000000040c006986 */ /* 0x0003e8000c101112 */
[----:B-1----:R-:W4:Y:S04]  /*a7cc0*/  LDL.LU.64 R12, [R1+0x2d8] ;  /* 0x0002d800010c7983 */ /* 0x002f280000300a00 */
[----:B------:R-:W4:Y:S04]  /*a7cd0*/  LDL.LU R8, [R1+0x324] ;  /* 0x0003240001087983 */ /* 0x000f280000300800 */
[----:B--2---:R1:W-:Y:S04]  /*a7ce0*/  @P4 STG.E.U8 desc[UR18][R10.64], R5 ;  /* 0x000000050a004986 */ /* 0x0043e8000c101112 */
[----:B-1----:R-:W2:Y:S01]  /*a7cf0*/  LDL.LU.64 R10, [R1+0x27d0] ;  /* 0x0027d000010a7983 */ /* 0x002ea20000300a00 */
[----:B------:R-:W-:Y:S01]  /*a7d00*/  ISETP.LT.AND P6, PT, R81, UR7, !P5 ;  /* 0x0000000751007c0c */ /* 0x000fe2000efc1270 */
[----:B------:R-:W-:Y:S01]  /*a7d10*/  VIADD R4, R0, 0xc7 ;  /* 0x000000c700047836 */ /* 0x000fe20000000000 */
[----:B------:R-:W1:Y:S01]  /*a7d20*/  LDCU UR7, c[0x0][0x398] ;  /* 0x00007300ff0777ac */ /* 0x000e620008000800 */
[----:B------:R-:W-:-:S03]  /*a7d30*/  ISETP.LT.AND P5, PT, R77, UR10, !P5 ;  /* 0x0000000a4d007c0c */ /* 0x000fc6000efa1270 */
[----:B------:R-:W-:Y:S01]  /*a7d40*/  ISETP.GE.AND P3, PT, R4, UR5, PT ;  /* 0x0000000504007c0c */ /* 0x000fe2000bf66270 */
[----:B------:R-:W1:Y:S01]  /*a7d50*/  LDCU UR5, c[0x0][0x39c] ;  /* 0x00007380ff0577ac */ /* 0x000e620008000800 */
[----:B---3--:R-:W-:Y:S01]  /*a7d60*/  F2FP.SATFINITE.E4M3.F32.PACK_AB_MERGE_C R6, R7, R9, RZ ;  /* 0x000000090706723e */ /* 0x008fe200048070ff */
[----:B------:R-:W-:Y:S01]  /*a7d70*/  VIADD R4, R0, 0xc8 ;  /* 0x000000c800047836 */ /* 0x000fe20000000000 */
[----:B------:R-:W3:Y:S03]  /*a7d80*/  LDCU UR10, c[0x0][0x398] ;  /* 0x00007300ff0a77ac */ /* 0x000ee60008000800 */
[----:B----4-:R4:W-:Y:S01]  /*a7d90*/  @P6 STG.E.U8 desc[UR18][R18.64], R6 ;  /* 0x0000000612006986 */ /* 0x0109e2000c101112 */
[----:B0-----:R-:W-:Y:S01]  /*a7da0*/  ISETP.LT.AND P6, PT, R81, UR8, !P3 ;  /* 0x0000000851007c0c */ /* 0x001fe2000dfc1270 */
[----:B------:R-:W0:Y:S01]  /*a7db0*/  LDCU UR8, c[0x0][0x398] ;  /* 0x00007300ff0877ac */ /* 0x000e220008000800 */
[----:B------:R-:W-:-:S02]  /*a7dc0*/  PRMT R5, R6, 0x9910, RZ ;  /* 0x0000991006057816 */ /* 0x000fc400000000ff */
[----:B------:R-:W-:Y:S01]  /*a7dd0*/  ISETP.GE.AND P4, PT, R4, UR4, PT ;  /* 0x0000000404007c0c */ /* 0x000fe2000bf86270 */
[----:B------:R-:W-:Y:S01]  /*a7de0*/  VIADD R4, R0, 0xc9 ;  /* 0x000000c900047836 */ /* 0x000fe20000000000 */
[----:B------:R-:W-:Y:S01]  /*a7df0*/  SHF.R.S32.HI R5, RZ, 0x8, R5 ;  /* 0x00000008ff057819 */ /* 0x000fe20000011405 */
[----:B------:R-:W0:Y:S01]  /*a7e00*/  LDCU UR4, c[0x0][0x39c] ;  /* 0x00007380ff0477ac */ /* 0x000e220008000800 */
[----:B----4-:R-:W4:Y:S04]  /*a7e10*/  LDL.LU.64 R18, [R1+0x2c8] ;  /* 0x0002c80001127983 */ /* 0x010f280000300a00 */
[----:B------:R-:W3:Y:S01]  /*a7e20*/  LDL.LU R6, [R1+0x320] ;  /* 0x0003200001067983 */ /* 0x000ee20000300800 */
[----:B--2---:R-:W-:-:S05]  /*a7e30*/  F2FP.SATFINITE.E4M3.F32.PACK_AB_MERGE_C R10, R11, R10, RZ ;  /* 0x0000000a0b0a723e */ /* 0x004fca00048070ff */
[----:B------:R2:W-:Y:S01]  /*a7e40*/  @P5 STG.E.U8 desc[UR18][R68.64], R10 ;  /* 0x0000000a44005986 */ /* 0x0005e2000c101112 */
[----:B-1----:R-:W-:Y:S01]  /*a7e50*/  ISETP.LT.AND P5, PT, R77, UR7, !P3 ;  /* 0x000000074d007c0c */ /* 0x002fe2000dfa1270 */
[----:B------:R-:W1:Y:S01]  /*a7e60*/  LDCU UR7, c[0x0][0x398] ;  /* 0x00007300ff0777ac */ /* 0x000e620008000800 */
[----:B------:R-:W-:Y:S01]  /*a7e70*/  ISETP.GE.AND P3, PT, R4, UR5, PT ;  /* 0x0000000504007c0c */ /* 0x000fe2000bf66270 */
[----:B------:R0:W-:Y:S01]  /*a7e80*/  @P6 STG.E.U8 desc[UR18][R12.64], R5 ;  /* 0x000000050c006986 */ /* 0x0001e2000c101112 */
[----:B--2---:R-:W-:-:S03]  /*a7e90*/  PRMT R10, R10, 0x9910, RZ ;  /* 0x000099100a0a7816 */ /* 0x004fc600000000ff */
[----:B------:R-:W2:Y:S01]  /*a7ea0*/  LDL.LU.64 R68, [R1+0x2b0] ;  /* 0x0002b00001447983 */ /* 0x000ea20000300a00 */
[----:B------:R-:W1:Y:S01]  /*a7eb0*/  LDCU UR5, c[0x0][0x39c] ;  /* 0x00007380ff0577ac */ /* 0x000e620008000800 */
[----:B------:R-:W-:Y:S02]  /*a7ec0*/  IMAD.MOV.U32 R4, RZ, RZ, R10 ;  /* 0x000000ffff047224 */ /* 0x000fe400078e000a */
[----:B------:R-:W2:Y:S04]  /*a7ed0*/  LDL.LU.64 R10, [R1+0x2b8] ;  /* 0x0002b800010a7983 */ /* 0x000ea80000300a00 */
[----:B0-----:R-:W2:Y:S01]  /*a7ee0*/  LDL.LU.64 R12, [R1+0x27c8] ;  /* 0x0027c800010c7983 */ /* 0x001ea20000300a00 */
[----:B------:R-:W-:-:S03]  /*a7ef0*/  SHF.R.S32.HI R4, RZ, 0x8, R4 ;  /* 0x00000008ff047819 */ /* 0x000fc60000011404 */
[----:B------:R-:W3:Y:S04]  /*a7f00*/  LDL.LU R9, [R1+0x328] ;  /* 0x0003280001097983 */ /* 0x000ee80000300800 */
[----:B------:R-:W3:Y:S04]  /*a7f10*/  LDL.LU R7, [R1+0x32c] ;  /* 0x00032c0001077983 */ /* 0x000ee80000300800 */
[----:B--2---:R0:W-:Y:S04]  /*a7f20*/  @P5 STG.E.U8 desc[UR18][R12.64], R4 ;  /* 0x000000040c005986 */ /* 0x0041e8000c101112 */
[----:B0-----:R-:W2:Y:S01]  /*a7f30*/  LDL.LU.64 R12, [R1+0x27c0] ;  /* 0x0027c000010c7983 */ /* 0x001ea20000300a00 */
[----:B---3--:R-:W-:-:S02]  /*a7f40*/  ISETP.LT.AND P6, PT, R81, UR10, !P4 ;  /* 0x0000000a51007c0c */ /* 0x008fc4000e7c1270 */
[----:B------:R-:W-:Y:S01]  /*a7f50*/  F2FP.SATFINITE.E4M3.F32.PACK_AB_MERGE_C R5, R8, R6, RZ ;  /* 0x000000060805723e */ /* 0x000fe200048070ff */
[----:B------:R-:W-:Y:S01]  /*a7f60*/  VIADD R4, R0, 0xca ;  /* 0x000000ca00047836 */ /* 0x000fe20000000000 */
[----:B------:R-:W-:Y:S01]  /*a7f70*/  ISETP.LT.AND P4, PT, R77, UR11, !P4 ;  /* 0x0000000b4d007c0c */ /* 0x000fe2000e781270 */
[----:B------:R-:W0:Y:S01]  /*a7f80*/  LDCU UR10, c[0x0][0x398] ;  /* 0x00007300ff0a77ac */ /* 0x000e220008000800 */
[----:B------:R-:W-:Y:S02]  /*a7f90*/  ISETP.LT.AND P5, PT, R81, UR8, !P3 ;  /* 0x0000000851007c0c */ /* 0x000fe4000dfa1270 */
[----:B------:R-:W-:Y:S01]  /*a7fa0*/  PRMT R6, R5, 0x9910, RZ ;  /* 0x0000991005067816 */ /* 0x000fe200000000ff */
[----:B------:R-:W3:Y:S04]  /*a7fb0*/  LDCU UR8, c[0x0][0x398] ;  /* 0x00007300ff0877ac */ /* 0x000ee80008000800 */
[----:B----4-:R4:W-:Y:S01]  /*a7fc0*/  @P6 STG.E.U8 desc[UR18][R18.64], R5 ;  /* 0x0000000512006986 */ /* 0x0109e2000c101112 */
[----:B------:R-:W-:Y:S01]  /*a7fd0*/  ISETP.GE.AND P6, PT, R4, UR4, PT ;  /* 0x0000000404007c0c */ /* 0x000fe2000bfc6270 */
[----:B------:R-:W0:Y:S01]  /*a7fe0*/  LDCU UR11, c[0x0][0x398] ;  /* 0x00007300ff0b77ac */ /* 0x000e220008000800 */
[----:B------:R-:W-:-:S02]  /*a7ff0*/  SHF.R.S32.HI R4, RZ, 0x8, R6 ;  /* 0x00000008ff047819 */ /* 0x000fc40000011406 */
[----:B------:R-:W-:Y:S01]  /*a8000*/  F2FP.SATFINITE.E4M3.F32.PACK_AB_MERGE_C R6, R7, R9, RZ ;  /* 0x000000090706723e */ /* 0x000fe200048070ff */
[----:B------:R-:W0:Y:S01]  /*a8010*/  LDCU UR4, c[0x0][0x39c] ;  /* 0x00007380ff0477ac */ /* 0x000e220008000800 */
[----:B----4-:R-:W4:Y:S01]  /*a8020*/  LDL.LU.64 R18, [R1+0x280] ;  /* 0x0002800001127983 */ /* 0x010f220000300a00 */
[----:B--2---:R-:W-:-:S05]  /*a8030*/  F2FP.SATFINITE.E4M3.F32.PACK_AB_MERGE_C R12, R13, R12, RZ ;  /* 0x0000000c0d0c723e */ /* 0x004fca00048070ff */
[----:B------:R2:W-:Y:S01]  /*a8040*/  @P4 STG.E.U8 desc[UR18][R10.64], R12 ;  /* 0x0000000c0a004986 */ /* 0x0005e2000c101112 */
[----:B-1----:R-:W-:Y:S01]  /*a8050*/  ISETP.LT.AND P4, PT, R77, UR7, !P3 ;  /* 0x000000074d007c0c */ /* 0x002fe2000df81270 */
[----:B------:R-:W1:Y:S01]  /*a8060*/  LDCU UR7, c[0x0][0x398] ;  /* 0x00007300ff0777ac */ /* 0x000e620008000800 */
[----:B------:R-:W-:Y:S01]  /*a8070*/  PRMT R5, R12, 0x9910, RZ ;  /* 0x000099100c057816 */ /* 0x000fe200000000ff */
[----:B------:R0:W-:Y:S03]  /*a8080*/  @P5 STG.E.U8 desc[UR18][R68.64], R4 ;  /* 0x0000000444005986 */ /* 0x0001e6000c101112 */
[----:B------:R-:W-:Y:S01]  /*a8090*/  SHF.R.S32.HI R5, RZ, 0x8, R5 ;  /* 0x00000008ff057819 */ /* 0x000fe20000011405 */
[----:B--2---:R-:W2:Y:S04]  /*a80a0*/  LDL.LU.64 R10, [R1+0x278] ;  /* 0x00027800010a7983 */ /* 0x004ea80000300a00 */
[----:B0-----:R-:W2:Y:S04]  /*a80b0*/  LDL.LU.64 R68, [R1+0x268] ;  /* 0x0002680001447983 */ /* 0x001ea80000300a00 */
[----:B------:R-:W2:Y:S04]  /*a80c0*/  LDL.LU.64 R12, [R1+0x2a0] ;  /* 0x0002a000010c7983 */ /* 0x000ea80000300a00 */
[----:B------:R-:W4:Y:S04]  /*a80d0*/  LDL.LU R9, [R1+0x330] ;  /* 0x0003300001097983 */ /* 0x000f280000300800 */
[----:B------:R-:W4:Y:S04]  /*a80e0*/  LDL.LU R7, [R1+0x334] ;  /* 0x0003340001077983 */ /* 0x000f280000300800 */
[----:B------:R0:W-:Y:S04]  /*a80f0*/  @P4 STG.E.U8 desc[UR18][R14.64], R5 ;  /* 0x000000050e004986 */ /* 0x0001e8000c101112 */
[----:B0-----:R-:W4:Y:S01]  /*a8100*/  LDL.LU.64 R14, [R1+0x27b8] ;  /* 0x0027b800010e7983 */ /* 0x001f220000300a00 */
[----:B------:R-:W-:Y:S01]  /*a8110*/  ISETP.LT.AND P5, PT, R81, UR10, !P6 ;  /* 0x0000000a51007c0c */ /* 0x000fe2000f7a1270 */
[----:B------:R-:W-:Y:S01]  /*a8120*/  VIADD R4, R0, 0xcb ;  /* 0x000000cb00047836 */ /* 0x000fe20000000000 */
[----:B---3--:R-:W-:Y:S01]  /*a8130*/  ISETP.LT.AND P6, PT, R77, UR8, !P6 ;  /* 0x000000084d007c0c */ /* 0x008fe2000f7c1270 */
[----:B------:R-:W0:Y:S03]  /*a8140*/  LDCU UR10, c[0x0][0x398] ;  /* 0x00007300ff0a77ac */ /* 0x000e260008000800 */
[----:B------:R-:W-:Y:S01]  /*a8150*/  ISETP.GE.AND P3, PT, R4, UR5, PT ;  /* 0x0000000504007c0c */ /* 0x000fe2000bf66270 */
[----:B------:R-:W3:Y:S01]  /*a8160*/  LDCU UR8, c[0x0][0x398] ;  /* 0x00007300ff0877ac */ /* 0x000ee20008000800 */
[----:B------:R-:W-:-:S05]  /*a8170*/  PRMT R5, R6, 0x9910, RZ ;  /* 0x0000991006057816 */ /* 0x000fca00000000ff */
[----:B--2---:R2:W-:Y:S01]  /*a8180*/  @P5 STG.E.U8 desc[UR18][R12.64], R6 ;  /* 0x000000060c005986 */ /* 0x0045e2000c101112 */
[----:B------:R-:W-:Y:S02]  /*a8190*/  ISETP.LT.AND P5, PT, R81, UR11, !P3 ;  /* 0x0000000b51007c0c */ /* 0x000fe4000dfa1270 */
[----:B----4-:R-:W-:Y:S01]  /*a81a0*/  F2FP.SATFINITE.E4M3.F32.PACK_AB_MERGE_C R14, R15, R14, RZ ;  /* 0x0000000e0f0e723e */ /* 0x010fe200048070ff */
[----:B------:R-:W-:Y:S01]  /*a81b0*/  VIADD R4, R0, 0xcc ;  /* 0x000000cc00047836 */ /* 0x000fe20000000000 */
[----:B-1----:R-:W-:Y:S01]  /*a81c0*/  ISETP.LT.AND P3, PT, R77, UR7, !P3 ;  /* 0x000000074d007c0c */ /* 0x002fe2000df61270 */
[----:B------:R-:W1:Y:S01]  /*a81d0*/  LDCU UR5, c[0x0][0x39c] ;  /* 0x00007380ff0577ac */ /* 0x000e620008000800 */
[----:B--2---:R-:W-:Y:S02]  /*a81e0*/  PRMT R6, R14, 0x9910, RZ ;  /* 0x000099100e067816 */ /* 0x004fe400000000ff */
[----:B------:R-:W-:Y:S01]  /*a81f0*/  SHF.R.S32.HI R5, RZ, 0x8, R5 ;  /* 0x00000008ff057819 */ /* 0x000fe20000011405 */
[----:B------:R2:W-:Y:S01]  /*a8200*/  @P6 STG.E.U8 desc[UR18][R18.64], R14 ;  /* 0x0000000e12006986 */ /* 0x0005e2000c101112 */
[----:B------:R-:W-:Y:S01]  /*a8210*/  SHF.R.S32.HI R6, RZ, 0x8, R6 ;  /* 0x00000008ff067819 */ /* 0x000fe20000011406 */
[----:B------:R-:W4:Y:S02]  /*a8220*/  LDCU UR11, c[0x0][0x398] ;  /* 0x00007300ff0b77ac */ /* 0x000f240008000800 */
[----:B------:R0:W-:Y:S01]  /*a8230*/  @P5 STG.E.U8 desc[UR18][R10.64], R5 ;  /* 0x000000050a005986 */ /* 0x0001e2000c101112 */
[----:B------:R-:W-:Y:S01]  /*a8240*/  ISETP.GE.AND P4, PT, R4, UR4, PT ;  /* 0x0000000404007c0c */ /* 0x000fe2000bf86270 */
[----:B------:R-:W1:Y:S02]  /*a8250*/  LDCU UR7, c[0x0][0x398] ;  /* 0x00007300ff0777ac */ /* 0x000e640008000800 */
[----:B------:R1:W-:Y:S04]  /*a8260*/  @P3 STG.E.U8 desc[UR18][R16.64], R6 ;  /* 0x0000000610003986 */ /* 0x0003e8000c101112 */
[----:B--2---:R-:W2:Y:S01]  /*a8270*/  LDL.LU.64 R18, [R1+0x260] ;  /* 0x0002600001127983 */ /* 0x004ea20000300a00 */
[----:B0-----:R-:W-:-:S03]  /*a8280*/  F2FP.SATFINITE.E4M3.F32.PACK_AB_MERGE_C R5, R7, R9, RZ ;  /* 0x000000090705723e */ /* 0x001fc600048070ff */
[----:B------:R-:W2:Y:S01]  /*a8290*/  LDL.LU R15, [R1+0x338] ;  /* 0x00033800010f7983 */ /* 0x000ea20000300800 */
[----:B------:R-:W-:Y:S01]  /*a82a0*/  VIADD R4, R0, 0xcd ;  /* 0x000000cd00047836 */ /* 0x000fe20000000000 */
[----:B------:R-:W0:Y:S02]  /*a82b0*/  LDCU UR4, c[0x0][0x39c] ;  /* 0x00007380ff0477ac */ /* 0x000e240008000800 */
[----:B------:R-:W2:Y:S04]  /*a82c0*/  LDL.LU R8, [R1+0x33c] ;  /* 0x00033c0001087983 */ /* 0x000ea80000300800 */
[----:B------:R-:W2:Y:S04]  /*a82d0*/  LDL.LU.64 R10, [R1+0x250] ;  /* 0x00025000010a7983 */ /* 0x000ea80000300a00 */
[----:B-1----:R-:W2:Y:S01]  /*a82e0*/  LDL.LU.64 R16, [R1+0x27b0] ;  /* 0x0027b00001107983 */ /* 0x002ea20000300a00 */
[----:B------:R-:W-:Y:S01]  /*a82f0*/  ISETP.LT.AND P6, PT, R81, UR10, !P4 ;  /* 0x0000000a51007c0c */ /* 0x000fe2000e7c1270 */
[----:B------:R-:W1:Y:S01]  /*a8300*/  LDCU UR10, c[0x0][0x398] ;  /* 0x00007300ff0a77ac */ /* 0x000e620008000800 */
[----:B---3--:R-:W-:-:S02]  /*a8310*/  ISETP.LT.AND P4, PT, R77, UR8, !P4 ;  /* 0x000000084d007c0c */ /* 0x008fc4000e781270 */
[----:B------:R-:W-:Y:S01]  /*a8320*/  ISETP.GE.AND P5, PT, R4, UR5, PT ;  /* 0x0000000504007c0c */ /* 0x000fe2000bfa6270 */
[----:B------:R-:W3:Y:S08]  /*a8330*/  LDCU UR5, c[0x0][0x39c] ;  /* 0x00007380ff0577ac */ /* 0x000ef00008000800 */
[----:B------:R0:W-:Y:S01]  /*a8340*/  @P6 STG.E.U8 desc[UR18][R68.64], R5 ;  /* 0x0000000544006986 */ /* 0x0001e2000c101112 */
[----:B------:R-:W1:Y:S03]  /*a8350*/  LDCU UR8, c[0x0][0x398] ;  /* 0x00007300ff0877ac */ /* 0x000e660008000800 */
[----:B0-----:R-:W3:Y:S04]  /*a8360*/  LDL.LU.64 R68, [R1+0x248] ;  /* 0x0002480001447983 */ /* 0x001ee80000300a00 */
[----:B------:R-:W3:Y:S01]  /*a8370*/  LDL.LU.64 R12, [R1+0x238] ;  /* 0x00023800010c7983 */ /* 0x000ee20000300a00 */
[----:B--2---:R-:W-:-:S05]  /*a8380*/  F2FP.SATFINITE.E4M3.F32.PACK_AB_MERGE_C R16, R17, R16, RZ ;  /* 0x000000101110723e */ /* 0x004fca00048070ff */
[----:B------:R0:W-:Y:S04]  /*a8390*/  @P4 STG.E.U8 desc[UR18][R18.64], R16 ;  /* 0x0000001012004986 */ /* 0x0001e8000c101112 */
[----:B0-----:R-:W2:Y:S01]  /*a83a0*/  LDL.LU.64 R18, [R1+0x27a8] ;  /* 0x0027a80001127983 */ /* 0x001ea20000300a00 */
[----:B----4-:R-:W-:Y:S01]  /*a83b0*/  ISETP.LT.AND P6, PT, R81, UR11, !P5 ;  /* 0x0000000b51007c0c */ /* 0x010fe2000efc1270 */
[----:B------:R-:W-:Y:S01]  /*a83c0*/  VIADD R4, R0, 0xce ;  /* 0x000000ce00047836 */ /* 0x000fe20000000000 */
[----:B------:R-:W-:Y:S01]  /*a83d0*/  PRMT R5, R5, 0x9910, RZ ;  /* 0x0000991005057816 */ /* 0x000fe200000000ff */
[----:B------:R-:W0:Y:S03]  /*a83e0*/  LDCU UR11, c[0x0][0x398] ;  /* 0x00007300ff0b77ac */ /* 0x000e260008000800 */
[----:B------:R-:W-:-:S02]  /*a83f0*/  SHF.R.S32.HI R5, RZ, 0x8, R5 ;  /* 0x00000008ff057819 */ /* 0x000fc40000011405 */
[----:B------:R-:W-:Y:S01]  /*a8400*/  ISETP.GE.AND P3, PT, R4, UR4, PT ;  /* 0x0000000404007c0c */ /* 0x000fe2000bf66270 */
[----:B------:R-:W-:Y:S01]  /*a8410*/  VIADD R4, R0, 0xcf ;  /* 0x000000cf00047836 */ /* 0x000fe20000000000 */
[----:B------:R-:W-:Y:S01]  /*a8420*/  PRMT R6, R16, 0x9910, RZ ;  /* 0x0000991010067816 */ /* 0x000fe200000000ff */
[----:B------:R-:W4:Y:S01]  /*a8430*/  LDCU UR4, c[0x0][0x39c] ;  /* 0x00007380ff0477ac */ /* 0x000f220008000800 */
[----:B------:R-:W-:Y:S02]  /*a8440*/  ISETP.LT.AND P5, PT, R77, UR7, !P5 ;  /* 0x000000074d007c0c */ /* 0x000fe4000efa1270 */
[----:B---3--:R-:W-:Y:S01]  /*a8450*/  ISETP.GE.AND P4, PT, R4, UR5, PT ;  /* 0x0000000504007c0c */ /* 0x008fe2000bf86270 */
[----:B------:R-:W-:Y:S01]  /*a8460*/  IMAD.MOV.U32 R4, RZ, RZ, R6 ;  /* 0x000000ffff047224 */ /* 0x000fe200078e0006 */
[----:B------:R-:W3:Y:S01]  /*a8470*/  LDCU UR7, c[0x0][0x398] ;  /* 0x00007300ff0777ac */ /* 0x000ee20008000800 */
[----:B--2---:R2:W-:Y:S01]  /*a8480*/  @P6 STG.E.U8 desc[UR18][R18.64], R5 ;  /* 0x0000000512006986 */ /* 0x0045e2000c101112 */
[----:B------:R-:W0:Y:S03]  /*a8490*/  LDCU UR5, c[0x0][0x39c] ;  /* 0x00007380ff0577ac */ /* 0x000e260008000800 */
[----:B--2---:R-:W2:Y:S01]  /*a84a0*/  LDL.LU.64 R18, [R1+0x27a0] ;  /* 0x0027a00001127983 */ /* 0x004ea20000300a00 */
[----:B-1----:R-:W-:Y:S01]  /*a84b0*/  ISETP.LT.AND P6, PT, R81, UR10, !P3 ;  /* 0x0000000a51007c0c */ /* 0x002fe2000dfc1270 */
[----:B------:R-:W1:Y:S01]  /*a84c0*/  LDCU UR10, c[0x0][0x398] ;  /* 0x00007300ff0a77ac */ /* 0x000e620008000800 */
[----:B------:R-:W-:Y:S01]  /*a84d0*/  SHF.R.S32.HI R4, RZ, 0x8, R4 ;  /* 0x00000008ff047819 */ /* 0x000fe20000011404 */
[----:B------:R-:W3:Y:S01]  /*a84e0*/  LDL.LU R9, [R1+0x340] ;  /* 0x0003400001097983 */ /* 0x000ee20000300800 */
[----:B------:R-:W-:Y:S01]  /*a84f0*/  ISETP.LT.AND P3, PT, R77, UR8, !P3 ;  /* 0x000000084d007c0c */ /* 0x000fe2000df61270 */
[----:B------:R-:W1:Y:S01]  /*a8500*/  LDCU UR8, c[0x0][0x398] ;  /* 0x00007300ff0877ac */ /* 0x000e620008000800 */
[----:B------:R-:W-:Y:S01]  /*a8510*/  F2FP.SATFINITE.E4M3.F32.PACK_AB_MERGE_C R5, R8, R15, RZ ;  /* 0x0000000f0805723e */ /* 0x000fe200048070ff */
[----:B------:R4:W-:Y:S01]  /*a8520*/  @P5 STG.E.U8 desc[UR18][R10.64], R4 ;  /* 0x000000040a005986 */ /* 0x0009e2000c101112 */
[----:B0-----:R-:W-:Y:S01]  /*a8530*/  ISETP.LT.AND P5, PT, R81, UR11, !P4 ;  /* 0x0000000b51007c0c */ /* 0x001fe2000e7a1270 */
[----:B------:R-:W0:Y:S02]  /*a8540*/  LDCU UR11, c[0x0][0x398] ;  /* 0x00007300ff0b77ac */ /* 0x000e240008000800 */
[----:B------:R-:W3:Y:S01]  /*a8550*/  LDL.LU R7, [R1+0x344] ;  /* 0x0003440001077983 */ /* 0x000ee20000300800 */
[----:B------:R-:W-:-:S03]  /*a8560*/  PRMT R6, R5, 0x9910, RZ ;  /* 0x0000991005067816 */ /* 0x000fc600000000ff */
[----:B------:R-:W3:Y:S01]  /*a8570*/  LDL.LU.64 R16, [R1+0x218] ;  /* 0x0002180001107983 */ /* 0x000ee20000300a00 */
[----:B----4-:R-:W-:-:S03]  /*a8580*/  VIADD R4, R0, 0xd0 ;  /* 0x000000d000047836 */ /* 0x010fc60000000000 */
[----:B------:R-:W4:Y:S04]  /*a8590*/  LDL.LU.64 R10, [R1+0x210] ;  /* 0x00021000010a7983 */ /* 0x000f280000300a00 */
[----:B------:R0:W-:Y:S01]  /*a85a0*/  @P6 STG.E.U8 desc[UR18][R68.64], R5 ;  /* 0x0000000544006986 */ /* 0x0001e2000c101112 */
[----:B------:R-:W-:Y:S01]  /*a85b0*/  ISETP.GE.AND P6, PT, R4, UR4, PT ;  /* 0x0000000404007c0c */ /* 0x000fe2000bfc6270 */
[----:B------:R-:W1:Y:S01]  /*a85c0*/  LDCU UR4, c[0x0][0x39c] ;  /* 0x00007380ff0477ac */ /* 0x000e620008000800 */
[----:B------:R-:W-:Y:S01]  /*a85d0*/  SHF.R.S32.HI R4, RZ, 0x8, R6 ;  /* 0x00000008ff047819 */ /* 0x000fe20000011406 */
[----:B0-----:R-:W4:Y:S01]  /*a85e0*/  LDL.LU.64 R68, [R1+0x200] ;  /* 0x0002000001447983 */ /* 0x001f220000300a00 */
[----:B--2---:R-:W-:-:S05]  /*a85f0*/  F2FP.SATFINITE.E4M3.F32.PACK_AB_MERGE_C R18, R19, R18, RZ ;  /* 0x000000121312723e */ /* 0x004fca00048070ff */
[----:B------:R-:W-:Y:S04]  /*a8600*/  @P3 STG.E.U8 desc[UR18][R12.64], R18 ;  /* 0x000000120c003986 */ /* 0x000fe8000c101112 */
[----:B------:R0:W-:Y:S04]  /*a8610*/  @P5 STG.E.U8 desc[UR18][R20.64], R4 ;  /* 0x0000000414005986 */ /* 0x0001e8000c101112 */
[----:B0-----:R-:W2:Y:S01]  /*a8620*/  LDL.LU.64 R20, [R1+0x2798] ;  /* 0x0027980001147983 */ /* 0x001ea20000300a00 */
[----:B---3--:R-:W-:Y:S01]  /*a8630*/  ISETP.LT.AND P4, PT, R77, UR7, !P4 ;  /* 0x000000074d007c0c */ /* 0x008fe2000e781270 */
[----:B------:R-:W0:Y:S01]  /*a8640*/  LDCU UR7, c[0x0][0x398] ;  /* 0x00007300ff0777ac */ /* 0x000e220008000800 */
[----:B-1----:R-:W-:-:S02]  /*a8650*/  ISETP.LT.AND P5, PT, R81, UR8, !P6 ;  /* 0x0000000851007c0c */ /* 0x002fc4000f7a1270 */
[----:B------:R-:W-:Y:S01]  /*a8660*/  PRMT R5, R18, 0x9910, RZ ;  /* 0x0000991012057816 */ /* 0x000fe200000000ff */
[----:B------:R-:W-:Y:S01]  /*a8670*/  VIADD R4, R0, 0xd1 ;  /* 0x000000d100047836 */ /* 0x000fe20000000000 */
[----:B------:R-:W-:Y:S01]  /*a8680*/  F2FP.SATFINITE.E4M3.F32.PACK_AB_MERGE_C R6, R7, R9, RZ ;  /* 0x000000090706723e */ /* 0x000fe200048070ff */
[----:B------:R-:W3:Y:S01]  /*a8690*/  LDL.LU.64 R12, [R1+0x148] ;  /* 0x00014800010c7983 */ /* 0x000ee20000300a00 */
[----:B------:R-:W-:Y:S01]  /*a86a0*/  SHF.R.S32.HI R5, RZ, 0x8, R5 ;  /* 0x00000008ff057819 */ /* 0x000fe20000011405 */
[----:B------:R-:W1:Y:S01]  /*a86b0*/  LDCU UR8, c[0x0][0x398] ;  /* 0x00007300ff0877ac */ /* 0x000e620008000800 */
[----:B------:R-:W-:Y:S01]  /*a86c0*/  ISETP.GE.AND P3, PT, R4, UR5, PT ;  /* 0x0000000504007c0c */ /* 0x000fe2000bf66270 */
[----:B------:R-:W3:Y:S01]  /*a86d0*/  LDL.LU R15, [R1+0x348] ;  /* 0x00034800010f7983 */ /* 0x000ee20000300800 */
[----:B------:R-:W-:Y:S01]  /*a86e0*/  ISETP.LT.AND P6, PT, R77, UR10, !P6 ;  /* 0x0000000a4d007c0c */ /* 0x000fe2000f7c1270 */
[----:B------:R-:W1:Y:S02]  /*a86f0*/  LDCU UR5, c[0x0][0x39c] ;  /* 0x00007380ff0577ac */ /* 0x000e640008000800 */
[----:B------:R1:W-:Y:S01]  /*a8700*/  @P4 STG.E.U8 desc[UR18][R16.64], R5 ;  /* 0x0000000510004986 */ /* 0x0003e2000c101112 */
[----:B------:R-:W2:Y:S03]  /*a8710*/  LDCU UR10, c[0x0][0x398] ;  /* 0x00007300ff0a77ac */ /* 0x000ea60008000800 */
[----:B----4-:R4:W-:Y:S01]  /*a8720*/  @P5 STG.E.U8 desc[UR18][R10.64], R6 ;  /* 0x000000060a005986 */ /* 0x0109e2000c101112 */
[----:B0-----:R-:W-:Y:S01]  /*a8730*/  ISETP.LT.AND P5, PT, R81, UR7, !P3 ;  /* 0x0000000751007c0c */ /* 0x001fe2000dfa1270 */
[----:B------:R-:W-:Y:S01]  /*a8740*/  VIADD R4, R0, 0xd2 ;  /* 0x000000d200047836 */ /* 0x000fe20000000000 */
[----:B------:R-:W0:Y:S01]  /*a8750*/  LDCU UR7, c[0x0][0x398] ;  /* 0x00007300ff0777ac */ /* 0x000e220008000800 */
[----:B------:R-:W3:Y:S01]  /*a8760*/  LDL.LU R8, [R1+0x34c] ;  /* 0x00034c0001087983 */ /* 0x000ee20000300800 */
[----:B-1----:R-:W-:-:S04]  /*a8770*/  PRMT R5, R6, 0x9910, RZ ;  /* 0x0000991006057816 */ /* 0x002fc800000000ff */
[----:B------:R-:W-:Y:S01]  /*a8780*/  SHF.R.S32.HI R5, RZ, 0x8, R5 ;  /* 0x00000008ff057819 */ /* 0x000fe20000011405 */
[----:B----4-:R-:W4:Y:S01]  /*a8790*/  LDL.LU.64 R10, [R1+0x190] ;  /* 0x00019000010a7983 */ /* 0x010f220000300a00 */
[----:B--2---:R-:W-:-:S05]  /*a87a0*/  F2FP.SATFINITE.E4M3.F32.PACK_AB_MERGE_C R20, R21, R20, RZ ;  /* 0x000000141514723e */ /* 0x004fca00048070ff */
[----:B------:R1:W-:Y:S04]  /*a87b0*/  @P6 STG.E.U8 desc[UR18][R68.64], R20 ;  /* 0x0000001444006986 */ /* 0x0003e8000c101112 */
[----:B------:R2:W-:Y:S04]  /*a87c0*/  @P5 STG.E.U8 desc[UR18][R22.64], R5 ;  /* 0x0000000516005986 */ /* 0x0005e8000c101112 */
[----:B-1----:R-:W4:Y:S04]  /*a87d0*/  LDL.LU.64 R68, [R1+0x140] ;  /* 0x0001400001447983 */ /* 0x002f280000300a00 */
[----:B--2---:R-:W2:Y:S01]  /*a87e0*/  LDL.LU.64 R22, [R1+0x2790] ;  /* 0x0027900001167983 */ /* 0x004ea20000300a00 */
[----:B------:R-:W-:Y:S01]  /*a87f0*/  ISETP.GE.AND P4, PT, R4, UR4, PT ;  /* 0x0000000404007c0c */ /* 0x000fe2000bf86270 */
[----:B------:R-:W-:Y:S01]  /*a8800*/  VIADD R4, R0, 0xd3 ;  /* 0x000000d300047836 */ /* 0x000fe20000000000 */
[----:B------:R-:W-:Y:S01]  /*a8810*/  PRMT R20, R20, 0x9910, RZ ;  /* 0x0000991014147816 */ /* 0x000fe200000000ff */
[----:B------:R-:W1:Y:S01]  /*a8820*/  LDCU UR4, c[0x0][0x39c] ;  /* 0x00007380ff0477ac */ /* 0x000e620008000800 */
[----:B------:R-:W-:Y:S01]  /*a8830*/  ISETP.LT.AND P6, PT, R77, UR8, !P3 ;  /* 0x000000084d007c0c */ /* 0x000fe2000dfc1270 */
[----:B------:R-:W2:Y:S01]  /*a8840*/  LDL.LU R9, [R1+0x350] ;  /* 0x0003500001097983 */ /* 0x000ea20000300800 */
[----:B------:R-:W-:Y:S01]  /*a8850*/  ISETP.GE.AND P3, PT, R4, UR5, PT ;  /* 0x0000000504007c0c */ /* 0x000fe2000bf66270 */
[----:B------:R-:W-:Y:S01]  /*a8860*/  IMAD.MOV.U32 R4, RZ, RZ, R20 ;  /* 0x000000ffff047224 */ /* 0x000fe200078e0014 */
[----:B------:R-:W-:Y:S01]  /*a8870*/  ISETP.LT.AND P5, PT, R81, UR10, !P4 ;  /* 0x0000000a51007c0c */ /* 0x000fe2000e7a1270 */
[----:B------:R-:W2:Y:S01]  /*a8880*/  LDL.LU R7, [R1+0x354] ;  /* 0x0003540001077983 */ /* 0x000ea20000300800 */
[----:B---3--:R-:W-:Y:S01]  /*a8890*/  F2FP.SATFINITE.E4M3.F32.PACK_AB_MERGE_C R5, R8, R15, RZ ;  /* 0x0000000f0805723e */ /* 0x008fe200048070ff */
[----:B------:R-:W3:Y:S01]  /*a88a0*/  LDCU UR8, c[0x0][0x398] ;  /* 0x00007300ff0877ac */ /* 0x000ee20008000800 */
[----:B------:R-:W-:Y:S01]  /*a88b0*/  SHF.R.S32.HI R4, RZ, 0x8, R4 ;  /* 0x00000008ff047819 */ /* 0x000fe20000011404 */
[----:B------:R-:W3:Y:S01]  /*a88c0*/  LDL.LU.64 R16, [R1+0x188] ;  /* 0x0001880001107983 */ /* 0x000ee20000300a00 */
[----:B------:R-:W-:Y:S01]  /*a88d0*/  ISETP.LT.AND P4, PT, R77, UR11, !P4 ;  /* 0x0000000b4d007c0c */ /* 0x000fe2000e781270 */
[----:B------:R-:W1:Y:S02]  /*a88e0*/  LDCU UR10, c[0x0][0x398] ;  /* 0x00007300ff0a77ac */ /* 0x000e640008000800 */
[----:B------:R4:W-:Y:S01]  /*a88f0*/  @P6 STG.E.U8 desc[UR18][R12.64], R4 ;  /* 0x000000040c006986 */ /* 0x0009e2000c101112 */
[----:B0-----:R-:W-:Y:S01]  /*a8900*/  ISETP.LT.AND P6, PT, R81, UR7, !P3 ;  /* 0x0000000751007c0c */ /* 0x001fe2000dfc1270 */
[----:B------:R-:W0:Y:S01]  /*a8910*/  LDCU UR5, c[0x0][0x39c] ;  /* 0x00007380ff0577ac */ /* 0x000e220008000800 */
[----:B------:R-:W-:Y:S01]  /*a8920*/  PRMT R6, R5, 0x9910, RZ ;  /* 0x0000991005067816 */ /* 0x000fe200000000ff */
[----:B----4-:R-:W-:Y:S01]  /*a8930*/  @P5 STG.E.U8 desc[UR18][R10.64], R5 ;  /* 0x000000050a005986 */ /* 0x010fe2000c101112 */
[----:B------:R-:W4:Y:S03]  /*a8940*/  LDCU UR7, c[0x0][0x398] ;  /* 0x00007300ff0777ac */ /* 0x000f260008000800 */
[----:B------:R-:W3:Y:S01]  /*a8950*/  LDL.LU.64 R14, [R1+0x180] ;  /* 0x00018000010e7983 */ /* 0x000ee20000300a00 */
[----:B------:R-:W0:Y:S01]  /*a8960*/  LDCU UR11, c[0x0][0x398] ;  /* 0x00007300ff0b77ac */ /* 0x000e220008000800 */
[----:B------:R-:W-:-:S02]  /*a8970*/  VIADD R4, R0, 0xd4 ;  /* 0x000000d400047836 */ /* 0x000fc40000000000 */
[----:B------:R-:W4:Y:S03]  /*a8980*/  LDL.LU.64 R12, [R1+0x130] ;  /* 0x00013000010c7983 */ /* 0x000f260000300a00 */
[----:B-1----:R-:W-:Y:S01]  /*a8990*/  ISETP.GE.AND P5, PT, R4, UR4, PT ;  /* 0x0000000404007c0c */ /* 0x002fe2000bfa6270 */
[----:B------:R-:W1:Y:S01]  /*a89a0*/  LDCU UR4, c[0x0][0x39c] ;  /* 0x00007380ff0477ac */ /* 0x000e620008000800 */
[----:B------:R-:W-:Y:S02]  /*a89b0*/  SHF.R.S32.HI R4, RZ, 0x8, R6 ;  /* 0x00000008ff047819 */ /* 0x000fe40000011406 */
[----:B--2---:R-:W-:-:S05]  /*a89c0*/  F2FP.SATFINITE.E4M3.F32.PACK_AB_MERGE_C R22, R23, R22, RZ ;  /* 0x000000161716723e */ /* 0x004fca00048070ff */
[----:B------:R-:W-:Y:S04]  /*a89d0*/  @P4 STG.E.U8 desc[UR18][R68.64], R22 ;  /* 0x0000001644004986 */ /* 0x000fe8000c101112 */
[----:B------:R2:W-:Y:S04]  /*a89e0*/  @P6 STG.E.U8 desc[UR18][R24.64], R4 ;  /* 0x0000000418006986 */ /* 0x0005e8000c101112 */
[----:B--2---:R-:W2:Y:S04]  /*a89f0*/  LDL.LU.64 R24, [R1+0x2788] ;  /* 0x0027880001187983 */ /* 0x004ea80000300a00 */
[----:B------:R-:W2:Y:S01]  /*a8a00*/  LDL.LU.64 R10, [R1+0x178] ;  /* 0x00017800010a7983 */ /* 0x000ea20000300a00 */
[----:B---3--:R-:W-:Y:S01]  /*a8a10*/  ISETP.LT.AND P4, PT, R77, UR8, !P3 ;  /* 0x000000084d007c0c */ /* 0x008fe2000df81270 */
[----:B------:R-:W3:Y:S01]  /*a8a20*/  LDCU UR8, c[0x0][0x398] ;  /* 0x00007300ff0877ac */ /* 0x000ee20008000800 */
[----:B------:R-:W-:-:S02]  /*a8a30*/  ISETP.LT.AND P6, PT, R81, UR10, !P5 ;  /* 0x0000000a51007c0c */ /* 0x000fc4000efc1270 */
[----:B------:R-:W-:Y:S01]  /*a8a40*/  PRMT R5, R22, 0x9910, RZ ;  /* 0x0000991016057816 */ /* 0x000fe200000000ff */
[----:B------:R-:W-:Y:S01]  /*a8a50*/  VIADD R4, R0, 0xd5 ;  /* 0x000000d500047836 */ /* 0x000fe20000000000 */
[----:B------:R-:W-:Y:S01]  /*a8a60*/  F2FP.SATFINITE.E4M3.F32.PACK_AB_MERGE_C R6, R7, R9, RZ ;  /* 0x000000090706723e */ /* 0x000fe200048070ff */
[----:B------:R-:W3:Y:S01]  /*a8a70*/  LDL.LU.64 R68, [R1+0x120] ;  /* 0x0001200001447983 */ /* 0x000ee20000300a00 */
[----:B------:R-:W-:Y:S01]  /*a8a80*/  SHF.R.S32.HI R5, RZ, 0x8, R5 ;  /* 0x00000008ff057819 */ /* 0x000fe20000011405 */
[----:B------:R-:W1:Y:S01]  /*a8a90*/  LDCU UR10, c[0x0][0x398] ;  /* 0x00007300ff0a77ac */ /* 0x000e620008000800 */
[----:B0-----:R-:W-:Y:S01]  /*a8aa0*/  ISETP.GE.AND P3, PT, R4, UR5, PT ;  /* 0x0000000504007c0c */ /* 0x001fe2000bf66270 */
[----:B------:R-:W3:Y:S01]  /*a8ab0*/  LDL.LU R9, [R1+0x358] ;  /* 0x0003580001097983 */ /* 0x000ee20000300800 */
[----:B----4-:R-:W-:-:S03]  /*a8ac0*/  ISETP.LT.AND P5, PT, R77, UR7, !P5 ;  /* 0x000000074d007c0c */ /* 0x010fc6000efa1270 */
[----:B------:R0:W-:Y:S01]  /*a8ad0*/  @P4 STG.E.U8 desc[UR18][R16.64], R5 ;  /* 0x0000000510004986 */ /* 0x0001e2000c101112 */
[----:B--2---:R-:W-:-:S03]  /*a8ae0*/  F2FP.SATFINITE.E4M3.F32.PACK_AB_MERGE_C R24, R25, R24, RZ ;  /* 0x000000181918723e */ /* 0x004fc600048070ff */
[----:B------:R2:W-:Y:S01]  /*a8af0*/  @P6 STG.E.U8 desc[UR18][R14.64], R6 ;  /* 0x000000060e006986 */ /* 0x0005e2000c101112 */
[----:B------:R-:W-:Y:S01]  /*a8b00*/  ISETP.LT.AND P6, PT, R81, UR11, !P3 ;  /* 0x0000000b51007c0c */ /* 0x000fe2000dfc1270 */
[----:B------:R-:W-:Y:S01]  /*a8b10*/  VIADD R4, R0, 0xd6 ;  /* 0x000000d600047836 */ /* 0x000fe20000000000 */
[----:B---3--:R-:W-:Y:S01]  /*a8b20*/  ISETP.LT.AND P3, PT, R77, UR8, !P3 ;  /* 0x000000084d007c0c */ /* 0x008fe2000df61270 */
[----:B------:R-:W3:Y:S01]  /*a8b30*/  LDL.LU R7, [R1+0x35c] ;  /* 0x00035c0001077983 */ /* 0x000ee20000300800 */
[----:B0-----:R-:W-:Y:S01]  /*a8b40*/  PRMT R5, R6, 0x9910, RZ ;  /* 0x0000991006057816 */ /* 0x001fe200000000ff */
[----:B------:R-:W0:Y:S02]  /*a8b50*/  LDCU UR5, c[0x0][0x39c] ;  /* 0x00007380ff0577ac */ /* 0x000e240008000800 */
[----:B------:R-:W4:Y:S01]  /*a8b60*/  LDL.LU.64 R16, [R1+0x170] ;  /* 0x0001700001107983 */ /* 0x000f220000300a00 */
[----:B------:R-:W-:Y:S01]  /*a8b70*/  SHF.R.S32.HI R5, RZ, 0x8, R5 ;  /* 0x00000008ff057819 */ /* 0x000fe20000011405 */
[----:B------:R-:W0:Y:S01]  /*a8b80*/  LDCU UR7, c[0x0][0x398] ;  /* 0x00007300ff0777ac */ /* 0x000e220008000800 */
[----:B--2---:R-:W-:Y:S01]  /*a8b90*/  PRMT R6, R24, 0x9910, RZ ;  /* 0x0000991018067816 */ /* 0x004fe200000000ff */
[----:B------:R-:W-:Y:S01]  /*a8ba0*/  @P5 STG.E.U8 desc[UR18][R12.64], R24 ;  /* 0x000000180c005986 */ /* 0x000fe2000c101112 */
[----:B-1----:R-:W-:Y:S01]  /*a8bb0*/  ISETP.GE.AND P4, PT, R4, UR4, PT ;  /* 0x0000000404007c0c */ /* 0x002fe2000bf86270 */
[----:B------:R-:W1:Y:S01]  /*a8bc0*/  LDCU UR11, c[0x0][0x398] ;  /* 0x00007300ff0b77ac */ /* 0x000e620008000800 */
[----:B------:R-:W-:Y:S01]  /*a8bd0*/  SHF.R.S32.HI R6, RZ, 0x8, R6 ;  /* 0x00000008ff067819 */ /* 0x000fe20000011406 */
[----:B------:R-:W2:Y:S01]  /*a8be0*/  LDL.LU R15, [R1+0x360] ;  /* 0x00036000010f7983 */ /* 0x000ea20000300800 */
[----:B------:R-:W0:Y:S03]  /*a8bf0*/  LDCU UR8, c[0x0][0x398] ;  /* 0x00007300ff0877ac */ /* 0x000e260008000800 */
[----:B------:R1:W-:Y:S01]  /*a8c00*/  @P6 STG.E.U8 desc[UR18][R10.64], R5 ;  /* 0x000000050a006986 */ /* 0x0003e2000c101112 */
[----:B------:R-:W-:Y:S01]  /*a8c10*/  VIADD R4, R0, 0xd7 ;  /* 0x000000d700047836 */ /* 0x000fe20000000000 */
[----:B------:R-:W0:Y:S02]  /*a8c20*/  LDCU UR4, c[0x0][0x39c] ;  /* 0x00007380ff0477ac */ /* 0x000e240008000800 */
[----:B------:R-:W2:Y:S04]  /*a8c30*/  LDL.LU R8, [R1+0x364] ;  /* 0x0003640001087983 */ /* 0x000ea80000300800 */
[----:B------:R0:W-:Y:S04]  /*a8c40*/  @P3 STG.E.U8 desc[UR18][R26.64], R6 ;  /* 0x000000061a003986 */ /* 0x0001e8000c101112 */
[----:B-1----:R-:W2:Y:S04]  /*a8c50*/  LDL.LU.64 R10, [R1+0x118] ;  /* 0x00011800010a7983 */ /* 0x002ea80000300a00 */
[----:B0-----:R-:W2:Y:S01]  /*a8c60*/  LDL.LU.64 R26, [R1+0x2780] ;  /* 0x00278000011a7983 */ /* 0x001ea20000300a00 */
[----:B------:R-:W-:Y:S01]  /*a8c70*/  ISETP.LT.AND P5, PT, R81, UR10, !P4 ;  /* 0x0000000a51007c0c */ /* 0x000fe2000e7a1270 */
[----:B------:R-:W0:Y:S01]  /*a8c80*/  LDCU UR10, c[0x0][0x398] ;  /* 0x00007300ff0a77ac */ /* 0x000e220008000800 */
[----:B------:R-:W-:-:S02]  /*a8c90*/  ISETP.GE.AND P6, PT, R4, UR5, PT ;  /* 0x0000000504007c0c */ /* 0x000fc4000bfc6270 */
[----:B------:R-:W-:Y:S01]  /*a8ca0*/  ISETP.LT.AND P4, PT, R77, UR7, !P4 ;  /* 0x000000074d007c0c */ /* 0x000fe2000e781270 */
[----:B------:R-:W1:Y:S01]  /*a8cb0*/  LDCU UR5, c[0x0][0x39c] ;  /* 0x00007380ff0577ac */ /* 0x000e620008000800 */
[----:B---3--:R-:W-:Y:S02]  /*a8cc0*/  F2FP.SATFINITE.E4M3.F32.PACK_AB_MERGE_C R5, R7, R9, RZ ;  /* 0x000000090705723e */ /* 0x008fe400048070ff */
[----:B--2---:R-:W-:-:S05]  /*a8cd0*/  F2FP.SATFINITE.E4M3.F32.PACK_AB_MERGE_C R26, R27, R26, RZ ;  /* 0x0000001a1b1a723e */ /* 0x004fca00048070ff */
[----:B------:R2:W-:Y:S01]  /*a8ce0*/  @P5 STG.E.U8 desc[UR18][R68.64], R5 ;  /* 0x0000000544005986 */ /* 0x0005e2000c101112 */
[----:B------:R-:W-:Y:S01]  /*a8cf0*/  ISETP.LT.AND P5, PT, R81, UR11, !P6 ;  /* 0x0000000b51007c0c */ /* 0x000fe2000f7a1270 */
[----:B------:R-:W-:Y:S01]  /*a8d00*/  VIADD R4, R0, 0xd8 ;  /* 0x000000d800047836 */ /* 0x000fe20000000000 */
[----:B------:R-:W3:Y:S01]  /*a8d10*/  LDCU UR7, c[0x0][0x398] ;  /* 0x00007300ff0777ac */ /* 0x000ee20008000800 */
[----:B----4-:R-:W-:Y:S01]  /*a8d20*/  @P4 STG.E.U8 desc[UR18][R16.64], R26 ;  /* 0x0000001a10004986 */ /* 0x010fe2000c101112 */
[----:B--2---:R-:W-:-:S03]  /*a8d30*/  PRMT R5, R5, 0x9910, RZ ;  /* 0x0000991005057816 */ /* 0x004fc600000000ff */
[----:B------:R-:W2:Y:S01]  /*a8d40*/  LDL.LU.64 R68, [R1+0x160] ;  /* 0x0001600001447983 */ /* 0x000ea20000300a00 */
[----:B------:R-:W4:Y:S01]  /*a8d50*/  LDCU UR11, c[0x0][0x398] ;  /* 0x00007300ff0b77ac */ /* 0x000f220008000800 */
[----:B------:R-:W-:Y:S02]  /*a8d60*/  SHF.R.S32.HI R5, RZ, 0x8, R5 ;  /* 0x00000008ff057819 */ /* 0x000fe40000011405 */
[----:B------:R-:W2:Y:S04]  /*a8d70*/  LDL.LU.64 R12, [R1+0x110] ;  /* 0x00011000010c7983 */ /* 0x000ea80000300a00 */
[----:B------:R0:W-:Y:S04]  /*a8d80*/  @P5 STG.E.U8 desc[UR18][R28.64], R5 ;  /* 0x000000051c005986 */ /* 0x0001e8000c101112 */
[----:B0-----:R-:W2:Y:S01]  /*a8d90*/  LDL.LU.64 R28, [R1+0x2778] ;  /* 0x00277800011c7983 */ /* 0x001ea20000300a00 */
[----:B------:R-:W-:Y:S01]  /*a8da0*/  ISETP.GE.AND P3, PT, R4, UR4, PT ;  /* 0x0000000404007c0c */ /* 0x000fe2000bf66270 */
[----:B------:R-:W-:Y:S01]  /*a8db0*/  VIADD R4, R0, 0xd9 ;  /* 0x000000d900047836 */ /* 0x000fe20000000000 */
[----:B------:R-:W-:Y:S01]  /*a8dc0*/  PRMT R6, R26, 0x9910, RZ ;  /* 0x000099101a067816 */ /* 0x000fe200000000ff */
[----:B------:R-:W0:Y:S01]  /*a8dd0*/  LDCU UR4, c[0x0][0x39c] ;  /* 0x00007380ff0477ac */ /* 0x000e220008000800 */
[----:B------:R-:W-:Y:S01]  /*a8de0*/  ISETP.LT.AND P6, PT, R77, UR8, !P6 ;  /* 0x000000084d007c0c */ /* 0x000fe2000f7c1270 */
[----:B------:R-:W2:Y:S01]  /*a8df0*/  LDL.LU R9, [R1+0x368] ;  /* 0x0003680001097983 */ /* 0x000ea20000300800 */
[----:B-1----:R-:W-:Y:S01]  /*a8e00*/  ISETP.GE.AND P4, PT, R4, UR5, PT ;  /* 0x0000000504007c0c */ /* 0x002fe2000bf86270 */
[----:B------:R-:W-:Y:S01]  /*a8e10*/  IMAD.MOV.U32 R4, RZ, RZ, R6 ;  /* 0x000000ffff047224 */ /* 0x000fe200078e0006 */
[----:B------:R-:W-:Y:S01]  /*a8e20*/  ISETP.LT.AND P5, PT, R81, UR10, !P3 ;  /* 0x0000000a51007c0c */ /* 0x000fe2000dfa1270 */
[----:B------:R-:W2:Y:S01]  /*a8e30*/  LDL.LU R7, [R1+0x36c] ;  /* 0x00036c0001077983 */ /* 0x000ea20000300800 */
[----:B------:R-:W-:Y:S01]  /*a8e40*/  F2FP.SATFINITE.E4M3.F32.PACK_AB_MERGE_C R5, R8, R15, RZ ;  /* 0x0000000f0805723e */ /* 0x000fe200048070ff */
[----:B------:R-:W1:Y:S01]  /*a8e50*/  LDCU UR8, c[0x0][0x398] ;  /* 0x00007300ff0877ac */ /* 0x000e620008000800 */
[----:B------:R-:W-:Y:S01]  /*a8e60*/  SHF.R.S32.HI R4, RZ, 0x8, R4 ;  /* 0x00000008ff047819 */ /* 0x000fe20000011404 */
[----:B------:R-:W2:Y:S01]  /*a8e70*/  LDL.LU.64 R16, [R1+0x158] ;  /* 0x0001580001107983 */ /* 0x000ea20000300a00 */
[----:B---3--:R-:W-:Y:S01]  /*a8e80*/  ISETP.LT.AND P3, PT, R77, UR7, !P3 ;  /* 0x000000074d007c0c */ /* 0x008fe2000df61270 */
[----:B------:R-:W3:Y:S02]  /*a8e90*/  LDCU UR7, c[0x0][0x398] ;  /* 0x00007300ff0777ac */ /* 0x000ee40008000800 */
[----:B------:R0:W-:Y:S01]  /*a8ea0*/  @P6 STG.E.U8 desc[UR18][R10.64], R4 ;  /* 0x000000040a006986 */ /* 0x0001e2000c101112 */
[----:B----4-:R-:W-:Y:S01]  /*a8eb0*/  ISETP.LT.AND P6, PT, R81, UR11, !P4 ;  /* 0x0000000b51007c0c */ /* 0x010fe2000e7c1270 */
[----:B------:R-:W4:Y:S01]  /*a8ec0*/  LDCU UR5, c[0x0][0x39c] ;  /* 0x00007380ff0577ac */ /* 0x000f220008000800 */
[----:B------:R-:W-:Y:S01]  /*a8ed0*/  PRMT R6, R5, 0x9910, RZ ;  /* 0x0000991005067816 */ /* 0x000fe200000000ff */
[----:B------:R-:W1:Y:S01]  /*a8ee0*/  LDCU UR10, c[0x0][0x398] ;  /* 0x00007300ff0a77ac */ /* 0x000e620008000800 */
[----:B------:R-:W1:Y:S01]  /*a8ef0*/  LDCU UR11, c[0x0][0x398] ;  /* 0x00007300ff0b77ac */ /* 0x000e620008000800 */
[----:B0-----:R-:W-:Y:S01]  /*a8f00*/  VIADD R4, R0, 0xda ;  /* 0x000000da00047836 */ /* 0x001fe20000000000 */
[----:B------:R-:W4:Y:S04]  /*a8f10*/  LDL.LU.64 R10, [R1+0x208] ;  /* 0x00020800010a7983 */ /* 0x000f280000300a00 */
[----:B--2---:R0:W-:Y:S01]  /*a8f20*/  @P5 STG.E.U8 desc[UR18][R68.64], R5 ;  /* 0x0000000544005986 */ /* 0x0041e2000c101112 */
[----:B------:R-:W-:Y:S01]  /*a8f30*/  ISETP.GE.AND P5, PT, R4, UR4, PT ;  /* 0x0000000404007c0c */ /* 0x000fe2000bfa6270 */
[----:B------:R-:W2:Y:S01]  /*a8f40*/  LDCU UR4, c[0x0][0x39c] ;  /* 0x00007380ff0477ac */ /* 0x000ea20008000800 */
[----:B------:R-:W-:Y:S01]  /*a8f50*/  SHF.R.S32.HI R4, RZ, 0x8, R6 ;  /* 0x00000008ff047819 */ /* 0x000fe20000011406 */
[----:B0-----:R-:W2:Y:S01]  /*a8f60*/  LDL.LU.64 R68, [R1+0x150] ;  /* 0x0001500001447983 */ /* 0x001ea20000300a00 */
[----:B------:R-:W-:-:S05]  /*a8f70*/  F2FP.SATFINITE.E4M3.F32.PACK_AB_MERGE_C R28, R29, R28, RZ ;  /* 0x0000001c1d1c723e */ /* 0x000fca00048070ff */
[----:B------:R-:W-:Y:S04]  /*a8f80*/  @P3 STG.E.U8 desc[UR18][R12.64], R28 ;  /* 0x0000001c0c003986 */ /* 0x000fe8000c101112 */
[----:B------:R0:W-:Y:S04]  /*a8f90*/  @P6 STG.E.U8 desc[UR18][R30.64], R4 ;  /* 0x000000041e006986 */ /* 0x0001e8000c101112 */
[----:B0-----:R-:W2:Y:S01]  /*a8fa0*/  LDL.LU.64 R30, [R1+0x2770] ;  /* 0x00277000011e7983 */ /* 0x001ea20000300a00 */
[----:B-1----:R-:W-:Y:S01]  /*a8fb0*/  ISETP.LT.AND P4, PT, R77, UR8, !P4 ;  /* 0x000000084d007c0c */ /* 0x002fe2000e781270 */
[----:B------:R-:W0:Y:S01]  /*a8fc0*/  LDCU UR8, c[0x0][0x398] ;  /* 0x00007300ff0877ac */ /* 0x000e220008000800 */
[----:B---3--:R-:W-:-:S02]  /*a8fd0*/  ISETP.LT.AND P6, PT, R81, UR7, !P5 ;  /* 0x0000000751007c0c */ /* 0x008fc4000efc1270 */
[----:B------:R-:W-:Y:S01]  /*a8fe0*/  PRMT R5, R28, 0x9910, RZ ;  /* 0x000099101c057816 */ /* 0x000fe200000000ff */
[----:B------:R-:W-:Y:S01]  /*a8ff0*/  VIADD R4, R0, 0xdb ;  /* 0x000000db00047836 */ /* 0x000fe20000000000 */
[----:B------:R-:W-:Y:S01]  /*a9000*/  F2FP.SATFINITE.E4M3.F32.PACK_AB_MERGE_C R6, R7, R9, RZ ;  /* 0x000000090706723e */ /* 0x000fe200048070ff */
[----:B------:R-:W3:Y:S01]  /*a9010*/  LDL.LU.64 R12, [R1+0x240] ;  /* 0x00024000010c7983 */ /* 0x000ee20000300a00 */
[----:B------:R-:W-:Y:S01]  /*a9020*/  SHF.R.S32.HI R5, RZ, 0x8, R5 ;  /* 0x00000008ff057819 */ /* 0x000fe20000011405 */
[----:B------:R-:W1:Y:S01]  /*a9030*/  LDCU UR7, c[0x0][0x398] ;  /* 0x00007300ff0777ac */ /* 0x000e620008000800 */
[----:B----4-:R-:W-:Y:S01]  /*a9040*/  ISETP.GE.AND P3, PT, R4, UR5, PT ;  /* 0x0000000504007c0c */ /* 0x010fe2000bf66270 */
[----:B------:R-:W4:Y:S01]  /*a9050*/  LDL.LU R15, [R1+0x370] ;  /* 0x00037000010f7983 */ /* 0x000f220000300800 */
[----:B------:R-:W-:Y:S01]  /*a9060*/  ISETP.LT.AND P5, PT, R77, UR10, !P5 ;  /* 0x0000000a4d007c0c */ /* 0x000fe2000efa1270 */
[----:B------:R-:W1:Y:S02]  /*a9070*/  LDCU UR5, c[0x0][0x39c] ;  /* 0x00007380ff0577ac */ /* 0x000e640008000800 */
[----:B------:R1:W-:Y:S01]  /*a9080*/  @P4 STG.E.U8 desc[UR18][R16.64], R5 ;  /* 0x0000000510004986 */ /* 0x0003e2000c101112 */
[----:B------:R-:W2:Y:S03]  /*a9090*/  LDCU UR10, c[0x0][0x398] ;  /* 0x00007300ff0a77ac */ /* 0x000ea60008000800 */
[----:B------:R1:W-:Y:S01]  /*a90a0*/  @P6 STG.E.U8 desc[UR18][R10.64], R6 ;  /* 0x000000060a006986 */ /* 0x0003e2000c101112 */
[----:B0-----:R-:W-:Y:S01]  /*a90b0*/  ISETP.LT.AND P6, PT, R81, UR8, !P3 ;  /* 0x0000000851007c0c */ /* 0x001fe2000dfc1270 */
[----:B------:R-:W-:Y:S01]  /*a90c0*/  VIADD R4, R0, 0xdc ;  /* 0x000000dc00047836 */ /* 0x000fe20000000000 */
[----:B------:R-:W0:Y:S01]  /*a90d0*/  LDCU UR8, c[0x0][0x398] ;  /* 0x00007300ff0877ac */ /* 0x000e220008000800 */
[----:B------:R-:W4:Y:S01]  /*a90e0*/  LDL.LU R8, [R1+0x374] ;  /* 0x0003740001087983 */ /* 0x000f220000300800 */
[----:B-1----:R-:W-:-:S04]  /*a90f0*/  PRMT R5, R6, 0x9910, RZ ;  /* 0x0000991006057816 */ /* 0x002fc800000000ff */
[----:B------:R-:W-:Y:S01]  /*a9100*/  SHF.R.S32.HI R5, RZ, 0x8, R5 ;  /* 0x00000008ff057819 */ /* 0x000fe20000011405 */
[----:B------:R-:W3:Y:S01]  /*a9110*/  LDL.LU.64 R10, [R1+0x298] ;  /* 0x00029800010a7983 */ /* 0x000ee20000300a00 */
[----:B--2---:R-:W-:-:S05]  /*a9120*/  F2FP.SATFINITE.E4M3.F32.PACK_AB_MERGE_C R30, R31, R30, RZ ;  /* 0x0000001e1f1e723e */ /* 0x004fca00048070ff */
[----:B------:R1:W-:Y:S04]  /*a9130*/  @P5 STG.E.U8 desc[UR18][R68.64], R30 ;  /* 0x0000001e44005986 */ /* 0x0003e8000c101112 */
[----:B------:R2:W-:Y:S04]  /*a9140*/  @P6 STG.E.U8 desc[UR18][R32.64], R5 ;  /* 0x0000000520006986 */ /* 0x0005e8000c101112 */
[----:B-1----:R-:W3:Y:S04]  /*a9150*/  LDL.LU.64 R68, [R1+0x290] ;  /* 0x0002900001447983 */ /* 0x002ee80000300a00 */
        /* <DEDUP_REMOVED lines=11> */
[----:B----4-:R-:W-:Y:S01]  /*a9210*/  F2FP.SATFINITE.E4M3.F32.PACK_AB_MERGE_C R5, R8, R15, RZ ;  /* 0x0000000f0805723e */ /* 0x010fe200048070ff */
[----:B------:R-:W4:Y:S01]  /*a9220*/  LDCU UR7, c[0x0][0x398] ;  /* 0x00007300ff0777ac */ /* 0x000f220008000800 */
[----:B------:R-:W-:Y:S01]  /*a9230*/  SHF.R.S32.HI R4, RZ, 0x8, R4 ;  /* 0x00000008ff047819 */ /* 0x000fe20000011404 */
[----:B------:R-:W4:Y:S01]  /*a9240*/  LDL.LU.64 R16, [R1+0x518] ;  /* 0x0005180001107983 */ /* 0x000f220000300a00 */
[----:B------:R-:W-:Y:S01]  /*a9250*/  ISETP.LT.AND P4, PT, R77, UR11, !P4 ;  /* 0x0000000b4d007c0c */ /* 0x000fe2000e781270 */
[----:B------:R-:W1:Y:S02]  /*a9260*/  LDCU UR10, c[0x0][0x398] ;  /* 0x00007300ff0a77ac */ /* 0x000e640008000800 */
[----:B---3--:R3:W-:Y:S01]  /*a9270*/  @P5 STG.E.U8 desc[UR18][R12.64], R4 ;  /* 0x000000040c005986 */ /* 0x0087e2000c101112 */
[----:B0-----:R-:W-:Y:S01]  /*a9280*/  ISETP.LT.AND P5, PT, R81, UR8, !P3 ;  /* 0x0000000851007c0c */ /* 0x001fe2000dfa1270 */
[----:B------:R-:W0:Y:S01]  /*a9290*/  LDCU UR5, c[0x0][0x39c] ;  /* 0x00007380ff0577ac */ /* 0x000e220008000800 */
[----:B------:R-:W-:Y:S01]  /*a92a0*/  PRMT R6, R5, 0x9910, RZ ;  /* 0x0000991005067816 */ /* 0x000fe200000000ff */
[----:B------:R-:W-:Y:S01]  /*a92b0*/  @P6 STG.E.U8 desc[UR18][R10.64], R5 ;  /* 0x000000050a006986 */ /* 0x000fe2000c101112 */
[----:B------:R-:W0:Y:S03]  /*a92c0*/  LDCU UR8, c[0x0][0x398] ;  /* 0x00007300ff0877ac */ /* 0x000e260008000800 */
[----:B------:R-:W4:Y:S01]  /*a92d0*/  LDL.LU.64 R14, [R1+0x538] ;  /* 0x00053800010e7983 */ /* 0x000f220000300a00 */
[----:B------:R-:W0:Y:S01]  /*a92e0*/  LDCU UR11, c[0x0][0x398] ;  /* 0x00007300ff0b77ac */ /* 0x000e220008000800 */
[----:B---3--:R-:W-:-:S02]  /*a92f0*/  VIADD R4, R0, 0xde ;  /* 0x000000de00047836 */ /* 0x008fc40000000000 */
[----:B------:R-:W3:Y:S03]  /*a9300*/  LDL.LU.64 R12, [R1+0x530] ;  /* 0x00053000010c7983 */ /* 0x000ee60000300a00 */
[----:B-1----:R-:W-:Y:S01]  /*a9310*/  ISETP.GE.AND P6, PT, R4, UR4, PT ;  /* 0x0000000404007c0c */ /* 0x002fe2000bfc6270 */
[----:B------:R-:W1:Y:S01]  /*a9320*/  LDCU UR4, c[0x0][0x39c] ;  /* 0x00007380ff0477ac */ /* 0x000e620008000800 */
[----:B------:R-:W-:Y:S02]  /*a9330*/  SHF.R.S32.HI R4, RZ, 0x8, R6 ;  /* 0x00000008ff047819 */ /* 0x000fe40000011406 */
[----:B--2---:R-:W-:-:S05]  /*a9340*/  F2FP.SATFINITE.E4M3.F32.PACK_AB_MERGE_C R32, R33, R32, RZ ;  /* 0x000000202120723e */ /* 0x004fca00048070ff */
[----:B------:R-:W-:Y:S04]  /*a9350*/  @P4 STG.E.U8 desc[UR18][R68.64], R32 ;  /* 0x0000002044004986 */ /* 0x000fe8000c101112 */
[----:B------:R2:W-:Y:S04]  /*a9360*/  @P5 STG.E.U8 desc[UR18][R34.64], R4 ;  /* 0x0000000422005986 */ /* 0x0005e8000c101112 */
[----:B--2---:R-:W2:Y:S04]  /*a9370*/  LDL.LU.64 R34, [R1+0x2760] ;  /* 0x0027600001227983 */ /* 0x004ea80000300a00 */
[----:B------:R-:W3:Y:S01]  /*a9380*/  LDL.LU.64 R10, [R1+0x608] ;  /* 0x00060800010a7983 */ /* 0x000ee20000300a00 */
[----:B----4-:R-:W-:Y:S01]  /*a9390*/  ISETP.LT.AND P4, PT, R77, UR7, !P3 ;  /* 0x000000074d007c0c */ /* 0x010fe2000df81270 */
[----:B------:R-:W4:Y:S01]  /*a93a0*/  LDCU UR7, c[0x0][0x398] ;  /* 0x00007300ff0777ac */ /* 0x000f220008000800 */
        /* <DEDUP_REMOVED lines=9> */
[----:B------:R-:W-:-:S03]  /*a9440*/  ISETP.LT.AND P6, PT, R77, UR8, !P6 ;  /* 0x000000084d007c0c */ /* 0x000fc6000f7c1270 */
[----:B------:R0:W-:Y:S01]  /*a9450*/  @P4 STG.E.U8 desc[UR18][R16.64], R5 ;  /* 0x0000000510004986 */ /* 0x0001e2000c101112 */
[----:B--2---:R-:W-:-:S03]  /*a9460*/  F2FP.SATFINITE.E4M3.F32.PACK_AB_MERGE_C R34, R35, R34, RZ ;  /* 0x000000222322723e */ /* 0x004fc600048070ff */
[----:B------:R2:W-:Y:S01]  /*a9470*/  @P5 STG.E.U8 desc[UR18][R14.64], R6 ;  /* 0x000000060e005986 */ /* 0x0005e2000c101112 */
[----:B------:R-:W-:Y:S01]  /*a9480*/  ISETP.LT.AND P5, PT, R81, UR11, !P3 ;  /* 0x0000000b51007c0c */ /* 0x000fe2000dfa1270 */
[----:B------:R-:W-:Y:S01]  /*a9490*/  VIADD R4, R0, 0xe0 ;  /* 0x000000e000047836 */ /* 0x000fe20000000000 */
[----:B----4-:R-:W-:Y:S01]  /*a94a0*/  ISETP.LT.AND P3, PT, R77, UR7, !P3 ;  /* 0x000000074d007c0c */ /* 0x010fe2000df61270 */
[----:B------:R-:W4:Y:S01]  /*a94b0*/  LDL.LU R7, [R1+0x384] ;  /* 0x0003840001077983 */ /* 0x000f220000300800 */
[----:B0-----:R-:W-:Y:S01]  /*a94c0*/  PRMT R5, R6, 0x9910, RZ ;  /* 0x0000991006057816 */ /* 0x001fe200000000ff */
[----:B------:R-:W0:Y:S02]  /*a94d0*/  LDCU UR5, c[0x0][0x39c] ;  /* 0x00007380ff0577ac */ /* 0x000e240008000800 */
[----:B------:R-:W4:Y:S01]  /*a94e0*/  LDL.LU.64 R16, [R1+0x660] ;  /* 0x0006600001107983 */ /* 0x000f220000300a00 */
[----:B------:R-:W-:Y:S01]  /*a94f0*/  SHF.R.S32.HI R5, RZ, 0x8, R5 ;  /* 0x00000008ff057819 */ /* 0x000fe20000011405 */
[----:B------:R-:W0:Y:S01]  /*a9500*/  LDCU UR8, c[0x0][0x398] ;  /* 0x00007300ff0877ac */ /* 0x000e220008000800 */
[----:B--2---:R-:W-:Y:S01]  /*a9510*/  PRMT R6, R34, 0x9910, RZ ;  /* 0x0000991022067816 */ /* 0x004fe200000000ff */
[----:B---3--:R-:W-:Y:S01]  /*a9520*/  @P6 STG.E.U8 desc[UR18][R12.64], R34 ;  /* 0x000000220c006986 */ /* 0x008fe2000c101112 */
[----:B-1----:R-:W-:Y:S01]  /*a9530*/  ISETP.GE.AND P4, PT, R4, UR4, PT ;  /* 0x0000000404007c0c */ /* 0x002fe2000bf86270 */
[----:B------:R-:W1:Y:S01]  /*a9540*/  LDCU UR11, c[0x0][0x398] ;  /* 0x00007300ff0b77ac */ /* 0x000e620008000800 */
[----:B------:R-:W-:Y:S01]  /*a9550*/  SHF.R.S32.HI R6, RZ, 0x8, R6 ;  /* 0x00000008ff067819 */ /* 0x000fe20000011406 */
[----:B------:R-:W2:Y:S01]  /*a9560*/  LDL.LU R15, [R1+0x388] ;  /* 0x00038800010f7983 */ /* 0x000ea20000300800 */
[----:B------:R-:W3:Y:S03]  /*a9570*/  LDCU UR7, c[0x0][0x398] ;  /* 0x00007300ff0777ac */ /* 0x000ee60008000800 */
[----:B------:R0:W-:Y:S01]  /*a9580*/  @P5 STG.E.U8 desc[UR18][R10.64], R5 ;  /* 0x000000050a005986 */ /* 0x0001e2000c101112 */
[----:B------:R-:W-:Y:S01]  /*a9590*/  VIADD R4, R0, 0xe1 ;  /* 0x000000e100047836 */ /* 0x000fe20000000000 */
[----:B------:R-:W1:Y:S02]  /*a95a0*/  LDCU UR4, c[0x0][0x39c] ;  /* 0x00007380ff0477ac */ /* 0x000e640008000800 */
[----:B------:R-:W2:Y:S04]  /*a95b0*/  LDL.LU R8, [R1+0x38c] ;  /* 0x00038c0001087983 */ /* 0x000ea80000300800 */
[----:B------:R1:W-:Y:S04]  /*a95c0*/  @P3 STG.E.U8 desc[UR18][R36.64], R6 ;  /* 0x0000000624003986 */ /* 0x0003e8000c101112 */
[----:B0-----:R-:W2:Y:S04]  /*a95d0*/  LDL.LU.64 R10, [R1+0x680] ;  /* 0x00068000010a7983 */ /* 0x001ea80000300a00 */
[----:B-1----:R-:W2:Y:S01]  /*a95e0*/  LDL.LU.64 R36, [R1+0x2758] ;  /* 0x0027580001247983 */ /* 0x002ea20000300a00 */
[----:B------:R-:W-:Y:S01]  /*a95f0*/  ISETP.LT.AND P6, PT, R81, UR10, !P4 ;  /* 0x0000000a51007c0c */ /* 0x000fe2000e7c1270 */
[----:B------:R-:W0:Y:S01]  /*a9600*/  LDCU UR10, c[0x0][0x398] ;  /* 0x00007300ff0a77ac */ /* 0x000e220008000800 */
[----:B------:R-:W-:-:S02]  /*a9610*/  ISETP.GE.AND P5, PT, R4, UR5, PT ;  /* 0x0000000504007c0c */ /* 0x000fc4000bfa6270 */
[----:B------:R-:W-:Y:S01]  /*a9620*/  ISETP.LT.AND P4, PT, R77, UR8, !P4 ;  /* 0x000000084d007c0c */ /* 0x000fe2000e781270 */
[----:B------:R-:W1:Y:S01]  /*a9630*/  LDCU UR5, c[0x0][0x39c] ;  /* 0x00007380ff0577ac */ /* 0x000e620008000800 */
[----:B------:R-:W0:Y:S01]  /*a9640*/  LDCU UR8, c[0x0][0x398] ;  /* 0x00007300ff0877ac */ /* 0x000e220008000800 */
[----:B----4-:R-:W-:-:S06]  /*a9650*/  F2FP.SATFINITE.E4M3.F32.PACK_AB_MERGE_C R5, R7, R9, RZ ;  /* 0x000000090705723e */ /* 0x010fcc00048070ff */
[----:B------:R4:W-:Y:S01]  /*a9660*/  @P6 STG.E.U8 desc[UR18][R68.64], R5 ;  /* 0x0000000544006986 */ /* 0x0009e2000c101112 */
[----:B------:R-:W-:Y:S01]  /*a9670*/  ISETP.LT.AND P6, PT, R81, UR11, !P5 ;  /* 0x0000000b51007c0c */ /* 0x000fe2000efc1270 */
[----:B------:R-:W0:Y:S01]  /*a9680*/  LDCU UR11, c[0x0][0x398] ;  /* 0x00007300ff0b77ac */ /* 0x000e220008000800 */
[----:B----4-:R-:W-:Y:S01]  /*a9690*/  PRMT R5, R5, 0x9910, RZ ;  /* 0x0000991005057816 */ /* 0x010fe200000000ff */
[----:B------:R-:W4:Y:S03]  /*a96a0*/  LDL.LU.64 R68, [R1+0x6b0] ;  /* 0x0006b00001447983 */ /* 0x000f260000300a00 */
[----:B------:R-:W-:Y:S01]  /*a96b0*/  SHF.R.S32.HI R5, RZ, 0x8, R5 ;  /* 0x00000008ff057819 */ /* 0x000fe20000011405 */
[----:B------:R-:W4:Y:S01]  /*a96c0*/  LDL.LU.64 R12, [R1+0x6a8] ;  /* 0x0006a800010c7983 */ /* 0x000f220000300a00 */
[----:B--2---:R-:W-:-:S05]  /*a96d0*/  F2FP.SATFINITE.E4M3.F32.PACK_AB_MERGE_C R36, R37, R36, RZ ;  /* 0x000000242524723e */ /* 0x004fca00048070ff */
[----:B------:R-:W-:Y:S04]  /*a96e0*/  @P4 STG.E.U8 desc[UR18][R16.64], R36 ;  /* 0x0000002410004986 */ /* 0x000fe8000c101112 */
[----:B------:R2:W-:Y:S04]  /*a96f0*/  @P6 STG.E.U8 desc[UR18][R38.64], R5 ;  /* 0x0000000526006986 */ /* 0x0005e8000c101112 */
[----:B--2---:R-:W2:Y:S01]  /*a9700*/  LDL.LU.64 R38, [R1+0x2750] ;  /* 0x0027500001267983 */ /* 0x004ea20000300a00 */
[----:B------:R-:W-:Y:S01]  /*a9710*/  VIADD R4, R0, 0xe2 ;  /* 0x000000e200047836 */ /* 0x000fe20000000000 */
[----:B---3--:R-:W-:Y:S01]  /*a9720*/  ISETP.LT.AND P5, PT, R77, UR7, !P5 ;  /* 0x000000074d007c0c */ /* 0x008fe2000efa1270 */
[----:B------:R-:W3:Y:S01]  /*a9730*/  LDCU UR7, c[0x0][0x398] ;  /* 0x00007300ff0777ac */ /* 0x000ee20008000800 */
[----:B------:R-:W-:Y:S01]  /*a9740*/  PRMT R6, R36, 0x9910, RZ ;  /* 0x0000991024067816 */ /* 0x000fe200000000ff */
[----:B------:R-:W3:Y:S01]  /*a9750*/  LDL.LU R9, [R1+0x390] ;  /* 0x0003900001097983 */ /* 0x000ee20000300800 */
[----:B------:R-:W-:Y:S01]  /*a9760*/  ISETP.GE.AND P3, PT, R4, UR4, PT ;  /* 0x0000000404007c0c */ /* 0x000fe2000bf66270 */
[----:B------:R-:W-:Y:S01]  /*a9770*/  VIADD R4, R0, 0xe3 ;  /* 0x000000e300047836 */ /* 0x000fe20000000000 */
[----:B------:R-:W-:Y:S01]  /*a9780*/  SHF.R.S32.HI R6, RZ, 0x8, R6 ;  /* 0x00000008ff067819 */ /* 0x000fe20000011406 */
[----:B------:R-:W3:Y:S01]  /*a9790*/  LDL.LU R7, [R1+0x394] ;  /* 0x0003940001077983 */ /* 0x000ee20000300800 */
[----:B0-----:R-:W-:Y:S01]  /*a97a0*/  ISETP.LT.AND P6, PT, R81, UR10, !P3 ;  /* 0x0000000a51007c0c */ /* 0x001fe2000dfc1270 */
[----:B------:R-:W0:Y:S01]  /*a97b0*/  LDCU UR4, c[0x0][0x39c] ;  /* 0x00007380ff0477ac */ /* 0x000e220008000800 */
[----:B-1----:R-:W-:Y:S01]  /*a97c0*/  ISETP.GE.AND P4, PT, R4, UR5, PT ;  /* 0x0000000504007c0c */ /* 0x002fe2000bf86270 */
[----:B------:R-:W3:Y:S01]  /*a97d0*/  LDL.LU.64 R16, [R1+0x6e8] ;  /* 0x0006e80001107983 */ /* 0x000ee20000300a00 */
[----:B------:R-:W-:Y:S01]  /*a97e0*/  ISETP.LT.AND P3, PT, R77, UR8, !P3 ;  /* 0x000000084d007c0c */ /* 0x000fe2000df61270 */
[----:B------:R-:W1:Y:S01]  /*a97f0*/  LDCU UR8, c[0x0][0x398] ;  /* 0x00007300ff0877ac */ /* 0x000e620008000800 */
[----:B------:R-:W-:Y:S01]  /*a9800*/  F2FP.SATFINITE.E4M3.F32.PACK_AB_MERGE_C R4, R8, R15, RZ ;  /* 0x0000000f0804723e */ /* 0x000fe200048070ff */
[----:B------:R0:W-:Y:S01]  /*a9810*/  @P5 STG.E.U8 desc[UR18][R10.64], R6 ;  /* 0x000000060a005986 */ /* 0x0001e2000c101112 */
[----:B------:R-:W-:Y:S01]  /*a9820*/  ISETP.LT.AND P5, PT, R81, UR11, !P4 ;  /* 0x0000000b51007c0c */ /* 0x000fe2000e7a1270 */
[----:B------:R-:W1:Y:S01]  /*a9830*/  LDCU UR5, c[0x0][0x39c] ;  /* 0x00007380ff0577ac */ /* 0x000e620008000800 */
[----:B------:R-:W-:Y:S01]  /*a9840*/  PRMT R5, R4, 0x9910, RZ ;  /* 0x0000991004057816 */ /* 0x000fe200000000ff */
[----:B------:R-:W1:Y:S03]  /*a9850*/  LDCU UR10, c[0x0][0x398] ;  /* 0x00007300ff0a77ac */ /* 0x000e660008000800 */
[----:B------:R-:W-:Y:S01]  /*a9860*/  SHF.R.S32.HI R5, RZ, 0x8, R5 ;  /* 0x00000008ff057819 */ /* 0x000fe20000011405 */
[----:B0-----:R-:W3:Y:S04]  /*a9870*/  LDL.LU.64 R10, [R1+0x6f8] ;  /* 0x0006f800010a7983 */ /* 0x001ee80000300a00 */
[----:B----4-:R0:W-:Y:S01]  /*a9880*/  @P6 STG.E.U8 desc[UR18][R68.64], R4 ;  /* 0x0000000444006986 */ /* 0x0101e2000c101112 */
[----:B--2---:R-:W-:-:S03]  /*a9890*/  F2FP.SATFINITE.E4M3.F32.PACK_AB_MERGE_C R38, R39, R38, RZ ;  /* 0x000000262726723e */ /* 0x004fc600048070ff */
[----:B0-----:R-:W2:Y:S01]  /*a98a0*/  LDL.LU.64 R68, [R1+0x6f0] ;  /* 0x0006f00001447983 */ /* 0x001ea20000300a00 */
[----:B------:R-:W-:Y:S01]  /*a98b0*/  VIADD R6, R0, 0xe4 ;  /* 0x000000e400067836 */ /* 0x000fe20000000000 */
[----:B------:R-:W0:Y:S02]  /*a98c0*/  LDCU UR11, c[0x0][0x398] ;  /* 0x00007300ff0b77ac */ /* 0x000e240008000800 */
[----:B------:R-:W-:Y:S04]  /*a98d0*/  @P3 STG.E.U8 desc[UR18][R12.64], R38 ;  /* 0x000000260c003986 */ /* 0x000fe8000c101112 */
[----:B------:R4:W-:Y:S04]  /*a98e0*/  @P5 STG.E.U8 desc[UR18][R40.64], R5 ;  /* 0x0000000528005986 */ /* 0x0009e8000c101112 */
[----:B----4-:R-:W4:Y:S01]  /*a98f0*/  LDL.LU.64 R40, [R1+0x2748] ;  /* 0x0027480001287983 */ /* 0x010f220000300a00 */
[----:B---3--:R-:W-:Y:S01]  /*a9900*/  ISETP.LT.AND P4, PT, R77, UR7, !P4 ;  /* 0x000000074d007c0c */ /* 0x008fe2000e781270 */
[----:B------:R-:W3:Y:S01]  /*a9910*/  LDCU UR7, c[0x0][0x398] ;  /* 0x00007300ff0777ac */ /* 0x000ee20008000800 */
[----:B------:R-:W-:Y:S01]  /*a9920*/  ISETP.GE.AND P6, PT, R6, UR4, PT ;  /* 0x0000000406007c0c */ /* 0x000fe2000bfc6270 */
[----:B------:R-:W-:Y:S01]  /*a9930*/  VIADD R4, R0, 0xe5 ;  /* 0x000000e500047836 */ /* 0x000fe20000000000 */
[----:B------:R-:W-:Y:S01]  /*a9940*/  PRMT R5, R38, 0x9910, RZ ;  /* 0x0000991026057816 */ /* 0x000fe200000000ff */
[----:B------:R-:W2:Y:S01]  /*a9950*/  LDL.LU.64 R12, [R1+0x748] ;  /* 0x00074800010c7983 */ /* 0x000ea20000300a00 */
[----:B-1----:R-:W-:Y:S01]  /*a9960*/  ISETP.LT.AND P5, PT, R81, UR8, !P6 ;  /* 0x0000000851007c0c */ /* 0x002fe2000f7a1270 */
[----:B------:R-:W1:Y:S01]  /*a9970*/  LDCU UR8, c[0x0][0x398] ;  /* 0x00007300ff0877ac */ /* 0x000e620008000800 */
[----:B------:R-:W-:Y:S01]  /*a9980*/  ISETP.GE.AND P3, PT, R4, UR5, PT ;  /* 0x0000000504007c0c */ /* 0x000fe2000bf66270 */
[----:B------:R-:W2:Y:S01]  /*a9990*/  LDL.LU R15, [R1+0x398] ;  /* 0x00039800010f7983 */ /* 0x000ea20000300800 */
[----:B------:R-:W-:Y:S01]  /*a99a0*/  SHF.R.S32.HI R5, RZ, 0x8, R5 ;  /* 0x00000008ff057819 */ /* 0x000fe20000011405 */
[----:B------:R-:W0:Y:S01]  /*a99b0*/  LDCU UR4, c[0x0][0x39c] ;  /* 0x00007380ff0477ac */ /* 0x000e220008000800 */
[----:B------:R-:W-:Y:S01]  /*a99c0*/  F2FP.SATFINITE.E4M3.F32.PACK_AB_MERGE_C R4, R7, R9, RZ ;  /* 0x000000090704723e */ /* 0x000fe200048070ff */
[----:B------:R-:W2:Y:S01]  /*a99d0*/  LDL.LU R8, [R1+0x39c] ;  /* 0x00039c0001087983 */ /* 0x000ea20000300800 */
[----:B------:R-:W-:Y:S01]  /*a99e0*/  ISETP.LT.AND P6, PT, R77, UR10, !P6 ;  /* 0x0000000a4d007c0c */ /* 0x000fe2000f7c1270 */
[----:B------:R-:W0:Y:S02]  /*a99f0*/  LDCU UR5, c[0x0][0x39c] ;  /* 0x00007380ff0577ac */ /* 0x000e240008000800 */
[----:B------:R1:W-:Y:S01]  /*a9a00*/  @P4 STG.E.U8 desc[UR18][R16.64], R5 ;  /* 0x0000000510004986 */ /* 0x0003e2000c101112 */
[----:B------:R-:W0:Y:S03]  /*a9a10*/  LDCU UR10, c[0x0][0x398] ;  /* 0x00007300ff0a77ac */ /* 0x000e260008000800 */
[----:B------:R0:W-:Y:S01]  /*a9a20*/  @P5 STG.E.U8 desc[UR18][R10.64], R4 ;  /* 0x000000040a005986 */ /* 0x0001e2000c101112 */
[----:B---3--:R-:W-:Y:S01]  /*a9a30*/  ISETP.LT.AND P5, PT, R81, UR7, !P3 ;  /* 0x0000000751007c0c */ /* 0x008fe2000dfa1270 */
[----:B------:R-:W3:Y:S01]  /*a9a40*/  LDCU UR7, c[0x0][0x398] ;  /* 0x00007300ff0777ac */ /* 0x000ee20008000800 */
[----:B-1----:R-:W-:-:S04]  /*a9a50*/  PRMT R5, R4, 0x9910, RZ ;  /* 0x0000991004057816 */ /* 0x002fc800000000ff */
[----:B------:R-:W-:Y:S01]  /*a9a60*/  SHF.R.S32.HI R5, RZ, 0x8, R5 ;  /* 0x00000008ff057819 */ /* 0x000fe20000011405 */
[----:B0-----:R-:W3:Y:S01]  /*a9a70*/  LDL.LU.64 R10, [R1+0x790] ;  /* 0x00079000010a7983 */ /* 0x001ee20000300a00 */
[----:B----4-:R-:W-:-:S05]  /*a9a80*/  F2FP.SATFINITE.E4M3.F32.PACK_AB_MERGE_C R40, R41, R40, RZ ;  /* 0x000000282928723e */ /* 0x010fca00048070ff */
[----:B--2---:R0:W-:Y:S04]  /*a9a90*/  @P6 STG.E.U8 desc[UR18][R68.64], R40 ;  /* 0x0000002844006986 */ /* 0x0041e8000c101112 */
[----:B------:R1:W-:Y:S04]  /*a9aa0*/  @P5 STG.E.U8 desc[UR18][R42.64], R5 ;  /* 0x000000052a005986 */ /* 0x0003e8000c101112 */
[----:B0-----:R-:W2:Y:S04]  /*a9ab0*/  LDL.LU.64 R68, [R1+0x788] ;  /* 0x0007880001447983 */ /* 0x001ea80000300a00 */
[----:B-1----:R-:W4:Y:S01]  /*a9ac0*/  LDL.LU.64 R42, [R1+0x2740] ;  /* 0x00274000012a7983 */ /* 0x002f220000300a00 */
[----:B------:R-:W-:Y:S01]  /*a9ad0*/  ISETP.LT.AND P6, PT, R77, UR8, !P3 ;  /* 0x000000084d007c0c */ /* 0x000fe2000dfc1270 */
[----:B------:R-:W-:Y:S01]  /*a9ae0*/  VIADD R6, R0, 0xe6 ;  /* 0x000000e600067836 */ /* 0x000fe20000000000 */
[----:B------:R-:W-:Y:S01]  /*a9af0*/  PRMT R40, R40, 0x9910, RZ ;  /* 0x0000991028287816 */ /* 0x000fe200000000ff */
[----:B------:R-:W-:Y:S01]  /*a9b00*/  VIADD R4, R0, 0xe7 ;  /* 0x000000e700047836 */ /* 0x000fe20000000000 */
[----:B------:R-:W2:Y:S01]  /*a9b10*/  LDL.LU R9, [R1+0x3a0] ;  /* 0x0003a00001097983 */ /* 0x000ea20000300800 */
[----:B------:R-:W0:Y:S01]  /*a9b20*/  LDCU UR8, c[0x0][0x398] ;  /* 0x00007300ff0877ac */ /* 0x000e220008000800 */
[----:B------:R-:W-:-:S02]  /*a9b30*/  ISETP.GE.AND P4, PT, R6, UR4, PT ;  /* 0x0000000406007c0c */ /* 0x000fc4000bf86270 */
[----:B------:R-:W-:Y:S01]  /*a9b40*/  SHF.R.S32.HI R40, RZ, 0x8, R40 ;  /* 0x00000008ff287819 */ /* 0x000fe20000011428 */
[----:B------:R-:W2:Y:S01]  /*a9b50*/  LDL.LU R7, [R1+0x3a4] ;  /* 0x0003a40001077983 */ /* 0x000ea20000300800 */
[----:B------:R-:W-:Y:S01]  /*a9b60*/  ISETP.GE.AND P3, PT, R4, UR5, PT ;  /* 0x0000000504007c0c */ /* 0x000fe2000bf66270 */
[----:B------:R-:W1:Y:S01]  /*a9b70*/  LDCU UR4, c[0x0][0x39c] ;  /* 0x00007380ff0477ac */ /* 0x000e620008000800 */
[----:B------:R-:W-:Y:S01]  /*a9b80*/  ISETP.LT.AND P5, PT, R81, UR10, !P4 ;  /* 0x0000000a51007c0c */ /* 0x000fe2000e7a1270 */
[----:B------:R0:W-:Y:S01]  /*a9b90*/  @P6 STG.E.U8 desc[UR18][R12.64], R40 ;  /* 0x000000280c006986 */ /* 0x0001e2000c101112 */
[----:B------:R-:W-:Y:S01]  /*a9ba0*/  ISETP.LT.AND P4, PT, R77, UR11, !P4 ;  /* 0x0000000b4d007c0c */ /* 0x000fe2000e781270 */
[----:B------:R-:W0:Y:S01]  /*a9bb0*/  LDCU UR10, c[0x0][0x398] ;  /* 0x00007300ff0a77ac */ /* 0x000e220008000800 */
[----:B------:R-:W-:Y:S01]  /*a9bc0*/  F2FP.SATFINITE.E4M3.F32.PACK_AB_MERGE_C R4, R8, R15, RZ ;  /* 0x0000000f0804723e */ /* 0x000fe200048070ff */
[----:B------:R-:W2:Y:S01]  /*a9bd0*/  LDL.LU.64 R16, [R1+0x7b8] ;  /* 0x0007b80001107983 */ /* 0x000ea20000300a00 */
[----:B---3--:R-:W-:Y:S01]  /*a9be0*/  ISETP.LT.AND P6, PT, R81, UR7, !P3 ;  /* 0x0000000751007c0c */ /* 0x008fe2000dfc1270 */
[----:B------:R-:W3:Y:S01]  /*a9bf0*/  LDCU UR5, c[0x0][0x39c] ;  /* 0x00007380ff0577ac */ /* 0x000ee20008000800 */
[----:B------:R-:W-:Y:S01]  /*a9c00*/  PRMT R5, R4, 0x9910, RZ ;  /* 0x0000991004057816 */ /* 0x000fe200000000ff */
[----:B------:R-:W3:Y:S01]  /*a9c10*/  LDL.LU.64 R14, [R1+0x7c8] ;  /* 0x0007c800010e7983 */ /* 0x000ee20000300a00 */
[----:B------:R-:W0:Y:S02]  /*a9c20*/  LDCU UR7, c[0x0][0x398] ;  /* 0x00007300ff0777ac */ /* 0x000e240008000800 */
[----:B------:R-:W-:Y:S01]  /*a9c30*/  SHF.R.S32.HI R5, RZ, 0x8, R5 ;  /* 0x00000008ff057819 */ /* 0x000fe20000011405 */
[----:B------:R-:W-:Y:S01]  /*a9c40*/  @P5 STG.E.U8 desc[UR18][R10.64], R4 ;  /* 0x000000040a005986 */ /* 0x000fe2000c101112 */
[----:B----4-:R-:W-:-:S03]  /*a9c50*/  F2FP.SATFINITE.E4M3.F32.PACK_AB_MERGE_C R42, R43, R42, RZ ;  /* 0x0000002a2b2a723e */ /* 0x010fc600048070ff */
[----:B0-----:R-:W4:Y:S01]  /*a9c60*/  LDL.LU.64 R12, [R1+0x7c0] ;  /* 0x0007c000010c7983 */ /* 0x001f220000300a00 */
[----:B------:R-:W-:Y:S01]  /*a9c70*/  VIADD R6, R0, 0xe8 ;  /* 0x000000e800067836 */ /* 0x000fe20000000000 */
[----:B------:R-:W0:Y:S02]  /*a9c80*/  LDCU UR11, c[0x0][0x398] ;  /* 0x00007300ff0b77ac */ /* 0x000e240008000800 */
[----:B--2---:R-:W-:Y:S04]  /*a9c90*/  @P4 STG.E.U8 desc[UR18][R68.64], R42 ;  /* 0x0000002a44004986 */ /* 0x004fe8000c101112 */
[----:B------:R2:W-:Y:S04]  /*a9ca0*/  @P6 STG.E.U8 desc[UR18][R44.64], R5 ;  /* 0x000000052c006986 */ /* 0x0005e8000c101112 */
[----:B--2---:R-:W2:Y:S04]  /*a9cb0*/  LDL.LU.64 R44, [R1+0x2738] ;  /* 0x00273800012c7983 */ /* 0x004ea80000300a00 */
[----:B------:R-:W4:Y:S01]  /*a9cc0*/  LDL.LU.64 R10, [R1+0x800] ;  /* 0x00080000010a7983 */ /* 0x000f220000300a00 */
[----:B-1----:R-:W-:Y:S01]  /*a9cd0*/  ISETP.GE.AND P5, PT, R6, UR4, PT ;  /* 0x0000000406007c0c */ /* 0x002fe2000bfa6270 */
[----:B------:R-:W-:Y:S01]  /*a9ce0*/  VIADD R4, R0, 0xe9 ;  /* 0x000000e900047836 */ /* 0x000fe20000000000 */
[----:B------:R-:W-:Y:S01]  /*a9cf0*/  ISETP.LT.AND P4, PT, R77, UR8, !P3 ;  /* 0x000000084d007c0c */ /* 0x000fe2000df81270 */
[----:B------:R-:W1:Y:S01]  /*a9d00*/  LDCU UR8, c[0x0][0x398] ;  /* 0x00007300ff0877ac */ /* 0x000e620008000800 */
[----:B------:R-:W-:Y:S01]  /*a9d10*/  ISETP.LT.AND P6, PT, R81, UR10, !P5 ;  /* 0x0000000a51007c0c */ /* 0x000fe2000efc1270 */
[----:B------:R-:W4:Y:S01]  /*a9d20*/  LDL.LU.64 R68, [R1+0x808] ;  /* 0x0008080001447983 */ /* 0x000f220000300a00 */
[----:B------:R-:W-:Y:S01]  /*a9d30*/  PRMT R5, R42, 0x9910, RZ ;  /* 0x000099102a057816 */ /* 0x000fe200000000ff */
[----:B------:R-:W0:Y:S01]  /*a9d40*/  LDCU UR4, c[0x0][0x39c] ;  /* 0x00007380ff0477ac */ /* 0x000e220008000800 */
[----:B---3--:R-:W-:Y:S01]  /*a9d50*/  ISETP.GE.AND P3, PT, R4, UR5, PT ;  /* 0x0000000504007c0c */ /* 0x008fe2000bf66270 */
[----:B------:R-:W3:Y:S01]  /*a9d60*/  LDL.LU R8, [R1+0x3a8] ;  /* 0x0003a80001087983 */ /* 0x000ee20000300800 */
[----:B------:R-:W-:Y:S01]  /*a9d70*/  SHF.R.S32.HI R5, RZ, 0x8, R5 ;  /* 0x00000008ff057819 */ /* 0x000fe20000011405 */
[----:B------:R-:W0:Y:S01]  /*a9d80*/  LDCU UR10, c[0x0][0x398] ;  /* 0x00007300ff0a77ac */ /* 0x000e220008000800 */
[----:B------:R-:W-:-:S02]  /*a9d90*/  ISETP.LT.AND P5, PT, R77, UR7, !P5 ;  /* 0x000000074d007c0c */ /* 0x000fc4000efa1270 */
[----:B------:R-:W-:Y:S01]  /*a9da0*/  F2FP.SATFINITE.E4M3.F32.PACK_AB_MERGE_C R4, R7, R9, RZ ;  /* 0x000000090704723e */ /* 0x000fe200048070ff */
[----:B------:R-:W-:Y:S01]  /*a9db0*/  @P4 STG.E.U8 desc[UR18][R16.64], R5 ;  /* 0x0000000510004986 */ /* 0x000fe2000c101112 */
[----:B--2---:R-:W-:-:S03]  /*a9dc0*/  F2FP.SATFINITE.E4M3.F32.PACK_AB_MERGE_C R44, R45, R44, RZ ;  /* 0x0000002c2d2c723e */ /* 0x004fc600048070ff */
[----:B------:R2:W-:Y:S01]  /*a9dd0*/  @P6 STG.E.U8 desc[UR18][R14.64], R4 ;  /* 0x000000040e006986 */ /* 0x0005e2000c101112 */
[----:B0-----:R-:W-:Y:S01]  /*a9de0*/  ISETP.LT.AND P6, PT, R81, UR11, !P3 ;  /* 0x0000000b51007c0c */ /* 0x001fe2000dfc1270 */
[----:B------:R-:W-:Y:S01]  /*a9df0*/  VIADD R6, R0, 0xea ;  /* 0x000000ea00067836 */ /* 0x000fe20000000000 */
[----:B-1----:R-:W-:Y:S01]  /*a9e00*/  ISETP.LT.AND P3, PT, R77, UR8, !P3 ;  /* 0x000000084d007c0c */ /* 0x002fe2000df61270 */
[----:B------:R-:W3:Y:S01]  /*a9e10*/  LDL.LU R9, [R1+0x3ac] ;  /* 0x0003ac0001097983 */ /* 0x000ee20000300800 */
[----:B------:R-:W0:Y:S03]  /*a9e20*/  LDCU UR5, c[0x0][0x39c] ;  /* 0x00007380ff0577ac */ /* 0x000e260008000800 */
[----:B----4-:R1:W-:Y:S01]  /*a9e30*/  @P5 STG.E.U8 desc[UR18][R12.64], R44 ;  /* 0x0000002c0c005986 */ /* 0x0103e2000c101112 */
[----:B------:R-:W4:Y:S01]  /*a9e40*/  LDCU UR7, c[0x0][0x398] ;  /* 0x00007300ff0777ac */ /* 0x000f220008000800 */
[----:B--2---:R-:W-:-:S02]  /*a9e50*/  PRMT R4, R4, 0x9910, RZ ;  /* 0x0000991004047816 */ /* 0x004fc400000000ff */
[----:B------:R-:W2:Y:S01]  /*a9e60*/  LDL.LU.64 R14, [R1+0x850] ;  /* 0x00085000010e7983 */ /* 0x000ea20000300a00 */
[----:B------:R-:W-:Y:S01]  /*a9e70*/  ISETP.GE.AND P4, PT, R6, UR4, PT ;  /* 0x0000000406007c0c */ /* 0x000fe2000bf86270 */
[----:B------:R-:W0:Y:S01]  /*a9e80*/  LDCU UR11, c[0x0][0x398] ;  /* 0x00007300ff0b77ac */ /* 0x000e220008000800 */
[----:B------:R-:W-:Y:S01]  /*a9e90*/  SHF.R.S32.HI R4, RZ, 0x8, R4 ;  /* 0x00000008ff047819 */ /* 0x000fe20000011404 */
[----:B------:R-:W0:Y:S01]  /*a9ea0*/  LDCU UR4, c[0x0][0x39c] ;  /* 0x00007380ff0477ac */ /* 0x000e220008000800 */
[----:B-1----:R-:W-:-:S03]  /*a9eb0*/  PRMT R44, R44, 0x9910, RZ ;  /* 0x000099102c2c7816 */ /* 0x002fc600000000ff */
[----:B------:R1:W-:Y:S01]  /*a9ec0*/  @P6 STG.E.U8 desc[UR18][R10.64], R4 ;  /* 0x000000040a006986 */ /* 0x0003e2000c101112 */
[----:B------:R-:W-:Y:S01]  /*a9ed0*/  VIADD R5, R0, 0xeb ;  /* 0x000000eb00057836 */ /* 0x000fe20000000000 */
[----:B------:R-:W0:Y:S01]  /*a9ee0*/  LDCU UR8, c[0x0][0x398] ;  /* 0x00007300ff0877ac */ /* 0x000e220008000800 */
[----:B------:R-:W-:-:S05]  /*a9ef0*/  SHF.R.S32.HI R44, RZ, 0x8, R44 ;  /* 0x00000008ff2c7819 */ /* 0x000fca000001142c */
[----:B------:R0:W-:Y:S04]  /*a9f00*/  @P3 STG.E.U8 desc[UR18][R46.64], R44 ;  /* 0x0000002c2e003986 */ /* 0x0001e8000c101112 */
[----:B-1----:R-:W2:Y:S04]  /*a9f10*/  LDL.LU R11, [R1+0x3b0] ;  /* 0x0003b000010b7983 */ /* 0x002ea80000300800 */
[----:B------:R-:W2:Y:S04]  /*a9f20*/  LDL.LU R7, [R1+0x3b4] ;  /* 0x0003b40001077983 */ /* 0x000ea80000300800 */
[----:B------:R-:W2:Y:S04]  /*a9f30*/  LDL.LU.64 R12, [R1+0x870] ;  /* 0x00087000010c7983 */ /* 0x000ea80000300a00 */
[----:B0-----:R-:W2:Y:S01]  /*a9f40*/  LDL.LU.64 R46, [R1+0x2730] ;  /* 0x00273000012e7983 */ /* 0x001ea20000300a00 */
[----:B------:R-:W-:Y:S01]  /*a9f50*/  ISETP.LT.AND P5, PT, R81, UR10, !P4 ;  /* 0x0000000a51007c0c */ /* 0x000fe2000e7a1270 */
[----:B------:R-:W0:Y:S01]  /*a9f60*/  LDCU UR10, c[0x0][0x398] ;  /* 0x00007300ff0a77ac */ /* 0x000e220008000800 */
[----:B------:R-:W-:Y:S01]  /*a9f70*/  ISETP.GE.AND P6, PT, R5, UR5, PT ;  /* 0x0000000505007c0c */ /* 0x000fe2000bfc6270 */
[----:B------:R-:W-:Y:S01]  /*a9f80*/  VIADD R5, R0, 0xec ;  /* 0x000000ec00057836 */ /* 0x000fe20000000000 */
[----:B----4-:R-:W-:Y:S01]  /*a9f90*/  ISETP.LT.AND P4, PT, R77, UR7, !P4 ;  /* 0x000000074d007c0c */ /* 0x010fe2000e781270 */
[----:B------:R-:W1:Y:S03]  /*a9fa0*/  LDCU UR5, c[0x0][0x39c] ;  /* 0x00007380ff0577ac */ /* 0x000e660008000800 */
[----:B------:R-:W-:Y:S01]  /*a9fb0*/  ISETP.GE.AND P3, PT, R5, UR4, PT ;  /* 0x0000000405007c0c */ /* 0x000fe2000bf66270 */
[----:B------:R-:W4:Y:S01]  /*a9fc0*/  LDCU UR7, c[0x0][0x398] ;  /* 0x00007300ff0777ac */ /* 0x000f220008000800 */
[----:B------:R-:W0:Y:S01]  /*a9fd0*/  LDCU UR4, c[0x0][0x39c] ;  /* 0x00007380ff0477ac */ /* 0x000e220008000800 */
[----:B---3--:R-:W-:-:S05]  /*a9fe0*/  F2FP.SATFINITE.E4M3.F32.PACK_AB_MERGE_C R4, R9, R8, RZ ;  /* 0x000000080904723e */ /* 0x008fca00048070ff */
[----:B------:R3:W-:Y:S01]  /*a9ff0*/  @P5 STG.E.U8 desc[UR18][R68.64], R4 ;  /* 0x0000000444005986 */ /* 0x0007e2000c101112 */
[----:B------:R-:W-:Y:S01]  /*aa000*/  ISETP.LT.AND P5, PT, R81, UR11, !P6 ;  /* 0x0000000b51007c0c */ /* 0x000fe2000f7a1270 */
[----:B------:R-:W0:Y:S01]  /*aa010*/  LDCU UR11, c[0x0][0x398] ;  /* 0x00007300ff0b77ac */ /* 0x000e220008000800 */
[----:B---3--:R-:W-:Y:S01]  /*aa020*/  PRMT R4, R4, 0x9910, RZ ;  /* 0x0000991004047816 */ /* 0x008fe200000000ff */
[----:B------:R-:W3:Y:S04]  /*aa030*/  LDL.LU.64 R68, [R1+0x8b0] ;  /* 0x0008b00001447983 */ /* 0x000ee80000300a00 */
[----:B------:R-:W-:Y:S01]  /*aa040*/  IMAD.MOV.U32 R5, RZ, RZ, R4 ;  /* 0x000000ffff057224 */ /* 0x000fe200078e0004 */
[----:B------:R-:W3:Y:S04]  /*aa050*/  LDL.LU.64 R8, [R1+0x8a8] ;  /* 0x0008a80001087983 */ /* 0x000ee80000300a00 */
[----:B------:R-:W-:-:S02]  /*aa060*/  SHF.R.S32.HI R5, RZ, 0x8, R5 ;  /* 0x00000008ff057819 */ /* 0x000fc40000011405 */
[----:B--2---:R-:W-:-:S05]  /*aa070*/  F2FP.SATFINITE.E4M3.F32.PACK_AB_MERGE_C R46, R47, R46, RZ ;  /* 0x0000002e2f2e723e */ /* 0x004fca00048070ff */
[----:B------:R-:W-:Y:S04]  /*aa080*/  @P4 STG.E.U8 desc[UR18][R14.64], R46 ;  /* 0x0000002e0e004986 */ /* 0x000fe8000c101112 */
[----:B------:R2:W-:Y:S04]  /*aa090*/  @P5 STG.E.U8 desc[UR18][R48.64], R5 ;  /* 0x0000000530005986 */ /* 0x0005e8000c101112 */
[----:B--2---:R-:W2:Y:S01]  /*aa0a0*/  LDL.LU.64 R48, [R1+0x2728] ;  /* 0x0027280001307983 */ /* 0x004ea20000300a00 */
[----:B------:R-:W-:Y:S01]  /*aa0b0*/  ISETP.LT.AND P6, PT, R77, UR8, !P6 ;  /* 0x000000084d007c0c */ /* 0x000fe2000f7c1270 */
[----:B------:R-:W-:Y:S01]  /*aa0c0*/  VIADD R4, R0, 0xed ;  /* 0x000000ed00047836 */ /* 0x000fe20000000000 */
[----:B------:R-:W-:Y:S01]  /*aa0d0*/  PRMT R6, R46, 0x9910, RZ ;  /* 0x000099102e067816 */ /* 0x000fe200000000ff */
[----:B------:R-:W2:Y:S01]  /*aa0e0*/  LDL.LU R17, [R1+0x3b8] ;  /* 0x0003b80001117983 */ /* 0x000ea20000300800 */
[----:B0-----:R-:W-:Y:S01]  /*aa0f0*/  ISETP.LT.AND P5, PT, R81, UR10, !P3 ;  /* 0x0000000a51007c0c */ /* 0x001fe2000dfa1270 */
[----:B------:R-:W0:Y:S01]  /*aa100*/  LDCU UR8, c[0x0][0x398] ;  /* 0x00007300ff0877ac */ /* 0x000e220008000800 */
[----:B------:R-:W-:Y:S01]  /*aa110*/  SHF.R.S32.HI R6, RZ, 0x8, R6 ;  /* 0x00000008ff067819 */ /* 0x000fe20000011406 */
[----:B------:R-:W2:Y:S01]  /*aa120*/  LDL.LU R10, [R1+0x3bc] ;  /* 0x0003bc00010a7983 */ /* 0x000ea20000300800 */
[----:B-1----:R-:W-:Y:S01]  /*aa130*/  ISETP.GE.AND P4, PT, R4, UR5, PT ;  /* 0x0000000504007c0c */ /* 0x002fe2000bf86270 */
[----:B------:R-:W1:Y:S01]  /*aa140*/  LDCU UR5, c[0x0][0x39c] ;  /* 0x00007380ff0577ac */ /* 0x000e620008000800 */
[----:B----4-:R-:W-:Y:S01]  /*aa150*/  ISETP.LT.AND P3, PT, R77, UR7, !P3 ;  /* 0x000000074d007c0c */ /* 0x010fe2000df61270 */
[----:B------:R-:W4:Y:S01]  /*aa160*/  LDL.LU.64 R14, [R1+0x920] ;  /* 0x00092000010e7983 */ /* 0x000f220000300a00 */
[----:B------:R-:W-:Y:S01]  /*aa170*/  F2FP.SATFINITE.E4M3.F32.PACK_AB_MERGE_C R4, R7, R11, RZ ;  /* 0x0000000b0704723e */ /* 0x000fe200048070ff */
[----:B------:R-:W0:Y:S02]  /*aa180*/  LDCU UR7, c[0x0][0x398] ;  /* 0x00007300ff0777ac */ /* 0x000e240008000800 */
[----:B------:R1:W-:Y:S01]  /*aa190*/  @P6 STG.E.U8 desc[UR18][R12.64], R6 ;  /* 0x000000060c006986 */ /* 0x0003e2000c101112 */
[----:B------:R-:W-:Y:S01]  /*aa1a0*/  ISETP.LT.AND P6, PT, R81, UR11, !P4 ;  /* 0x0000000b51007c0c */ /* 0x000fe2000e7c1270 */
[----:B------:R-:W0:Y:S01]  /*aa1b0*/  LDCU UR10, c[0x0][0x398] ;  /* 0x00007300ff0a77ac */ /* 0x000e220008000800 */
[----:B------:R-:W-:Y:S01]  /*aa1c0*/  PRMT R5, R4, 0x9910, RZ ;  /* 0x0000991004057816 */ /* 0x000fe200000000ff */
[----:B------:R-:W0:Y:S03]  /*aa1d0*/  LDCU UR11, c[0x0][0x398] ;  /* 0x00007300ff0b77ac */ /* 0x000e260008000800 */
[----:B------:R-:W-:Y:S01]  /*aa1e0*/  SHF.R.S32.HI R5, RZ, 0x8, R5 ;  /* 0x00000008ff057819 */ /* 0x000fe20000011405 */
[----:B-1----:R-:W4:Y:S04]  /*aa1f0*/  LDL.LU.64 R12, [R1+0x938] ;  /* 0x00093800010c7983 */ /* 0x002f280000300a00 */
[----:B---3--:R1:W-:Y:S04]  /*aa200*/  @P5 STG.E.U8 desc[UR18][R68.64], R4 ;  /* 0x0000000444005986 */ /* 0x0083e8000c101112 */
[----:B-1----:R-:W3:Y:S01]  /*aa210*/  LDL.LU.64 R68, [R1+0x918] ;  /* 0x0009180001447983 */ /* 0x002ee20000300a00 */
[----:B--2---:R-:W-:-:S05]  /*aa220*/  F2FP.SATFINITE.E4M3.F32.PACK_AB_MERGE_C R48, R49, R48, RZ ;  /* 0x000000303130723e */ /* 0x004fca00048070ff */
[----:B------:R-:W-:Y:S04]  /*aa230*/  @P3 STG.E.U8 desc[UR18][R8.64], R48 ;  /* 0x0000003008003986 */ /* 0x000fe8000c101112 */
[----:B------:R1:W-:Y:S04]  /*aa240*/  @P6 STG.E.U8 desc[UR18][R50.64], R5 ;  /* 0x0000000532006986 */ /* 0x0003e8000c101112 */
[----:B-1----:R-:W2:Y:S01]  /*aa250*/  LDL.LU.64 R50, [R1+0x2720] ;  /* 0x0027200001327983 */ /* 0x002ea20000300a00 */
[C---:B------:R-:W-:Y:S01]  /*aa260*/  VIADD R6, R0.reuse, 0xee ;  /* 0x000000ee00067836 */ /* 0x040fe20000000000 */
[----:B0-----:R-:W-:Y:S01]  /*aa270*/  ISETP.LT.AND P4, PT, R77, UR8, !P4 ;  /* 0x000000084d007c0c */ /* 0x001fe2000e781270 */
[----:B------:R-:W0:Y:S01]  /*aa280*/  LDCU UR8, c[0x0][0x398] ;  /* 0x00007300ff0877ac */ /* 0x000e220008000800 */
[----:B------:R-:W-:Y:S01]  /*aa290*/  VIADD R4, R0, 0xef ;  /* 0x000000ef00047836 */ /* 0x000fe20000000000 */
[----:B------:R-:W-:Y:S01]  /*aa2a0*/  PRMT R5, R48, 0x9910, RZ ;  /* 0x0000991030057816 */ /* 0x000fe200000000ff */
[----:B------:R-:W3:Y:S01]  /*aa2b0*/  LDL.LU R11, [R1+0x3c0] ;  /* 0x0003c000010b7983 */ /* 0x000ee20000300800 */
[----:B------:R-:W-:Y:S01]  /*aa2c0*/  ISETP.GE.AND P5, PT, R6, UR4, PT ;  /* 0x0000000406007c0c */ /* 0x000fe2000bfa6270 */
[----:B------:R-:W1:Y:S01]  /*aa2d0*/  LDCU UR4, c[0x0][0x39c] ;  /* 0x00007380ff0477ac */ /* 0x000e620008000800 */
[----:B------:R-:W-:Y:S01]  /*aa2e0*/  ISETP.GE.AND P3, PT, R4, UR5, PT ;  /* 0x0000000504007c0c */ /* 0x000fe2000bf66270 */
[----:B------:R-:W3:Y:S01]  /*aa2f0*/  LDL.LU R7, [R1+0x3c4] ;  /* 0x0003c40001077983 */ /* 0x000ee20000300800 */
[----:B------:R-:W-:Y:S01]  /*aa300*/  ISETP.LT.AND P6, PT, R81, UR7, !P5 ;  /* 0x0000000751007c0c */ /* 0x000fe2000efc1270 */
[----:B------:R-:W1:Y:S01]  /*aa310*/  LDCU UR7, c[0x0][0x398] ;  /* 0x00007300ff0777ac */ /* 0x000e620008000800 */
[----:B------:R-:W-:Y:S01]  /*aa320*/  SHF.R.S32.HI R5, RZ, 0x8, R5 ;  /* 0x00000008ff057819 */ /* 0x000fe20000011405 */
[----:B------:R-:W3:Y:S01]  /*aa330*/  LDL.LU.64 R8, [R1+0x988] ;  /* 0x0009880001087983 */ /* 0x000ee20000300a00 */
[----:B------:R-:W-:Y:S01]  /*aa340*/  F2FP.SATFINITE.E4M3.F32.PACK_AB_MERGE_C R4, R10, R17, RZ ;  /* 0x000000110a04723e */ /* 0x000fe200048070ff */
[----:B------:R-:W1:Y:S02]  /*aa350*/  LDCU UR5, c[0x0][0x39c] ;  /* 0x00007380ff0577ac */ /* 0x000e640008000800 */
[----:B----4-:R-:W-:Y:S01]  /*aa360*/  @P4 STG.E.U8 desc[UR18][R14.64], R5 ;  /* 0x000000050e004986 */ /* 0x010fe2000c101112 */
[----:B------:R-:W-:Y:S01]  /*aa370*/  ISETP.LT.AND P5, PT, R77, UR10, !P5 ;  /* 0x0000000a4d007c0c */ /* 0x000fe2000efa1270 */
[----:B------:R-:W4:Y:S04]  /*aa380*/  LDCU UR10, c[0x0][0x398] ;  /* 0x00007300ff0a77ac */ /* 0x000f280008000800 */
[----:B------:R1:W-:Y:S01]  /*aa390*/  @P6 STG.E.U8 desc[UR18][R12.64], R4 ;  /* 0x000000040c006986 */ /* 0x0003e2000c101112 */
[----:B0-----:R-:W-:Y:S01]  /*aa3a0*/  ISETP.LT.AND P6, PT, R81, UR8, !P3 ;  /* 0x0000000851007c0c */ /* 0x001fe2000dfc1270 */
[----:B------:R-:W0:Y:S01]  /*aa3b0*/  LDCU UR8, c[0x0][0x398] ;  /* 0x00007300ff0877ac */ /* 0x000e220008000800 */
[----:B-1----:R-:W-:Y:S01]  /*aa3c0*/  PRMT R4, R4, 0x9910, RZ ;  /* 0x0000991004047816 */ /* 0x002fe200000000ff */
[----:B------:R-:W4:Y:S04]  /*aa3d0*/  LDL.LU.64 R12, [R1+0x9c0] ;  /* 0x0009c000010c7983 */ /* 0x000f280000300a00 */
[----:B------:R-:W-:-:S05]  /*aa3e0*/  IMAD.MOV.U32 R5, RZ, RZ, R4 ;  /* 0x000000ffff057224 */ /* 0x000fca00078e0004 */
[----:B------:R-:W-:Y:S02]  /*aa3f0*/  SHF.R.S32.HI R5, RZ, 0x8, R5 ;  /* 0x00000008ff057819 */ /* 0x000fe40000011405 */
[----:B--2---:R-:W-:-:S05]  /*aa400*/  F2FP.SATFINITE.E4M3.F32.PACK_AB_MERGE_C R50, R51, R50, RZ ;  /* 0x000000323332723e */ /* 0x004fca00048070ff */
[----:B---3--:R1:W-:Y:S04]  /*aa410*/  @P5 STG.E.U8 desc[UR18][R68.64], R50 ;  /* 0x0000003244005986 */ /* 0x0083e8000c101112 */
[----:B------:R2:W-:Y:S04]  /*aa420*/  @P6 STG.E.U8 desc[UR18][R52.64], R5 ;  /* 0x0000000534006986 */ /* 0x0005e8000c101112 */
[----:B-1----:R-:W3:Y:S04]  /*aa430*/  LDL.LU.64 R68, [R1+0x9b8] ;  /* 0x0009b80001447983 */ /* 0x002ee80000300a00 */
[----:B--2---:R-:W2:Y:S01]  /*aa440*/  LDL.LU.64 R52, [R1+0x2718] ;  /* 0x0027180001347983 */ /* 0x004ea20000300a00 */
[----:B------:R-:W-:Y:S01]  /*aa450*/  ISETP.LT.AND P3, PT, R77, UR7, !P3 ;  /* 0x000000074d007c0c */ /* 0x000fe2000df61270 */
[----:B------:R-:W-:Y:S01]  /*aa460*/  VIADD R6, R0, 0xf0 ;  /* 0x000000f000067836 */ /* 0x000fe20000000000 */
[----:B------:R-:W-:Y:S01]  /*aa470*/  PRMT R50, R50, 0x9910, RZ ;  /* 0x0000991032327816 */ /* 0x000fe200000000ff */
[----:B------:R-:W-:Y:S01]  /*aa480*/  VIADD R4, R0, 0xf1 ;  /* 0x000000f100047836 */ /* 0x000fe20000000000 */
[----:B------:R-:W3:Y:S01]  /*aa490*/  LDL.LU R10, [R1+0x3c8] ;  /* 0x0003c800010a7983 */ /* 0x000ee20000300800 */
[----:B------:R-:W1:Y:S01]  /*aa4a0*/  LDCU UR7, c[0x0][0x398] ;  /* 0x00007300ff0777ac */ /* 0x000e620008000800 */
[----:B------:R-:W-:-:S02]  /*aa4b0*/  ISETP.GE.AND P4, PT, R6, UR4, PT ;  /* 0x0000000406007c0c */ /* 0x000fc4000bf86270 */
[----:B------:R-:W-:Y:S01]  /*aa4c0*/  SHF.R.S32.HI R50, RZ, 0x8, R50 ;  /* 0x00000008ff327819 */ /* 0x000fe20000011432 */
[----:B------:R-:W1:Y:S01]  /*aa4d0*/  LDCU UR4, c[0x0][0x39c] ;  /* 0x00007380ff0477ac */ /* 0x000e620008000800 */
[----:B------:R-:W-:Y:S02]  /*aa4e0*/  ISETP.GE.AND P5, PT, R4, UR5, PT ;  /* 0x0000000504007c0c */ /* 0x000fe4000bfa6270 */
[----:B----4-:R-:W-:Y:S01]  /*aa4f0*/  ISETP.LT.AND P6, PT, R81, UR10, !P4 ;  /* 0x0000000a51007c0c */ /* 0x010fe2000e7c1270 */
[----:B------:R4:W-:Y:S01]  /*aa500*/  @P3 STG.E.U8 desc[UR18][R8.64], R50 ;  /* 0x0000003208003986 */ /* 0x0009e2000c101112 */
[----:B------:R-:W-:Y:S01]  /*aa510*/  ISETP.LT.AND P4, PT, R77, UR11, !P4 ;  /* 0x0000000b4d007c0c */ /* 0x000fe2000e781270 */
[----:B------:R-:W1:Y:S01]  /*aa520*/  LDCU UR10, c[0x0][0x398] ;  /* 0x00007300ff0a77ac */ /* 0x000e620008000800 */
[----:B------:R-:W-:Y:S02]  /*aa530*/  F2FP.SATFINITE.E4M3.F32.PACK_AB_MERGE_C R4, R7, R11, RZ ;  /* 0x0000000b0704723e */ /* 0x000fe400048070ff */
[----:B0-----:R-:W-:-:S02]  /*aa540*/  ISETP.LT.AND P3, PT, R81, UR8, !P5 ;  /* 0x0000000851007c0c */ /* 0x001fc4000ef61270 */
[----:B--2---:R-:W-:Y:S01]  /*aa550*/  F2FP.SATFINITE.E4M3.F32.PACK_AB_MERGE_C R52, R53, R52, RZ ;  /* 0x000000343534723e */ /* 0x004fe200048070ff */
[----:B----4-:R-:W2:Y:S01]  /*aa560*/  LDL.LU R8, [R1+0x3cc] ;  /* 0x0003cc0001087983 */ /* 0x010ea20000300800 */
[----:B------:R-:W-:Y:S01]  /*aa570*/  PRMT R5, R4, 0x9910, RZ ;  /* 0x0000991004057816 */ /* 0x000fe200000000ff */
[----:B------:R-:W-:Y:S01]  /*aa580*/  VIADD R6, R0, 0xf2 ;  /* 0x000000f200067836 */ /* 0x000fe20000000000 */
[----:B------:R-:W0:Y:S01]  /*aa590*/  LDCU UR5, c[0x0][0x39c] ;  /* 0x00007380ff0577ac */ /* 0x000e220008000800 */
[----:B------:R-:W4:Y:S01]  /*aa5a0*/  LDL.LU.64 R18, [R1+0x958] ;  /* 0x0009580001127983 */ /* 0x000f220000300a00 */
[----:B------:R-:W-:Y:S01]  /*aa5b0*/  SHF.R.S32.HI R5, RZ, 0x8, R5 ;  /* 0x00000008ff057819 */ /* 0x000fe20000011405 */
[----:B------:R-:W0:Y:S02]  /*aa5c0*/  LDCU UR8, c[0x0][0x398] ;  /* 0x00007300ff0877ac */ /* 0x000e240008000800 */
[----:B------:R-:W-:Y:S01]  /*aa5d0*/  @P6 STG.E.U8 desc[UR18][R12.64], R4 ;  /* 0x000000040c006986 */ /* 0x000fe2000c101112 */
[----:B------:R-:W0:Y:S03]  /*aa5e0*/  LDCU UR11, c[0x0][0x398] ;  /* 0x00007300ff0b77ac */ /* 0x000e260008000800 */
[----:B------:R-:W4:Y:S04]  /*aa5f0*/  LDL.LU.64 R16, [R1+0x940] ;  /* 0x0009400001107983 */ /* 0x000f280000300a00 */
[----:B---3--:R-:W-:Y:S04]  /*aa600*/  @P4 STG.E.U8 desc[UR18][R68.64], R52 ;  /* 0x0000003444004986 */ /* 0x008fe8000c101112 */
[----:B------:R-:W3:Y:S04]  /*aa610*/  LDL.LU.64 R14, [R1+0x898] ;  /* 0x00089800010e7983 */ /* 0x000ee80000300a00 */
[----:B------:R0:W-:Y:S04]  /*aa620*/  @P3 STG.E.U8 desc[UR18][R54.64], R5 ;  /* 0x0000000536003986 */ /* 0x0001e8000c101112 */
[----:B0-----:R-:W3:Y:S04]  /*aa630*/  LDL.LU.64 R54, [R1+0x2710] ;  /* 0x0027100001367983 */ /* 0x001ee80000300a00 */
[----:B------:R-:W3:Y:S01]  /*aa640*/  LDL.LU.64 R68, [R1+0x848] ;  /* 0x0008480001447983 */ /* 0x000ee20000300a00 */
[----:B-1----:R-:W-:Y:S01]  /*aa650*/  ISETP.GE.AND P6, PT, R6, UR4, PT ;  /* 0x0000000406007c0c */ /* 0x002fe2000bfc6270 */
[----:B------:R-:W0:Y:S01]  /*aa660*/  LDCU UR4, c[0x0][0x39c] ;  /* 0x00007380ff0477ac */ /* 0x000e220008000800 */
[----:B------:R-:W-:-:S02]  /*aa670*/  ISETP.LT.AND P5, PT, R77, UR7, !P5 ;  /* 0x000000074d007c0c */ /* 0x000fc4000efa1270 */
[----:B------:R-:W-:Y:S01]  /*aa680*/  PRMT R7, R52, 0x9910, RZ ;  /* 0x0000991034077816 */ /* 0x000fe200000000ff */
[----:B------:R-:W1:Y:S01]  /*aa690*/  LDCU UR7, c[0x0][0x398] ;  /* 0x00007300ff0777ac */ /* 0x000e620008000800 */
[----:B------:R-:W-:Y:S01]  /*aa6a0*/  ISETP.LT.AND P4, PT, R81, UR10, !P6 ;  /* 0x0000000a51007c0c */ /* 0x000fe2000f781270 */
[C---:B------:R-:W-:Y:S01]  /*aa6b0*/  VIADD R5, R0.reuse, 0xf4 ;  /* 0x000000f400057836 */ /* 0x040fe20000000000 */
[----:B------:R-:W3:Y:S01]  /*aa6c0*/  LDL.LU R11, [R1+0x3d0] ;  /* 0x0003d000010b7983 */ /* 0x000ee20000300800 */
[----:B------:R-:W0:Y:S01]  /*aa6d0*/  LDCU UR10, c[0x0][0x398] ;  /* 0x00007300ff0a77ac */ /* 0x000e220008000800 */
[----:B------:R-:W-:Y:S02]  /*aa6e0*/  IMAD.MOV.U32 R4, RZ, RZ, R7 ;  /* 0x000000ffff047224 */ /* 0x000fe400078e0007 */
[----:B------:R-:W-:Y:S01]  /*aa6f0*/  VIADD R6, R0, 0xf3 ;  /* 0x000000f300067836 */ /* 0x000fe20000000000 */
[----:B------:R-:W-:Y:S01]  /*aa700*/  ISETP.LT.AND P6, PT, R77, UR8, !P6 ;  /* 0x000000084d007c0c */ /* 0x000fe2000f7c1270 */
[----:B------:R-:W3:Y:S01]  /*aa710*/  LDL.LU R9, [R1+0x3d4] ;  /* 0x0003d40001097983 */ /* 0x000ee20000300800 */
[----:B------:R-:W-:Y:S01]  /*aa720*/  SHF.R.S32.HI R4, RZ, 0x8, R4 ;  /* 0x00000008ff047819 */ /* 0x000fe20000011404 */
[----:B------:R-:W0:Y:S01]  /*aa730*/  LDCU UR8, c[0x0][0x398] ;  /* 0x00007300ff0877ac */ /* 0x000e220008000800 */
[----:B------:R-:W-:Y:S01]  /*aa740*/  ISETP.GE.AND P3, PT, R6, UR5, PT ;  /* 0x0000000506007c0c */ /* 0x000fe2000bf66270 */
[----:B------:R-:W3:Y:S01]  /*aa750*/  LDL.LU.64 R12, [R1+0x7e0] ;  /* 0x0007e000010c7983 */ /* 0x000ee20000300a00 */
[----:B------:R-:W0:Y:S01]  /*aa760*/  LDCU UR5, c[0x0][0x398] ;  /* 0x00007300ff0577ac */ /* 0x000e220008000800 */
[----:B--2---:R-:W-:-:S02]  /*aa770*/  F2FP.SATFINITE.E4M3.F32.PACK_AB_MERGE_C R6, R8, R10, RZ ;  /* 0x0000000a0806723e */ /* 0x004fc400048070ff */
[----:B----4-:R2:W-:Y:S01]  /*aa780*/  @P5 STG.E.U8 desc[UR18][R18.64], R4 ;  /* 0x0000000412005986 */ /* 0x0105e2000c101112 */
[----:B0-----:R-:W-:Y:S01]  /*aa790*/  ISETP.GE.AND P5, PT, R5, UR4, PT ;  /* 0x0000000405007c0c */ /* 0x001fe2000bfa6270 */
[----:B------:R-:W0:Y:S01]  /*aa7a0*/  LDCU UR4, c[0x0][0x39c] ;  /* 0x00007380ff0477ac */ /* 0x000e220008000800 */
[----:B------:R-:W-:Y:S01]  /*aa7b0*/  PRMT R5, R6, 0x9910, RZ ;  /* 0x0000991006057816 */ /* 0x000fe200000000ff */
[----:B------:R4:W-:Y:S01]  /*aa7c0*/  @P4 STG.E.U8 desc[UR18][R16.64], R6 ;  /* 0x0000000610004986 */ /* 0x0009e2000c101112 */
[----:B-1----:R-:W-:Y:S01]  /*aa7d0*/  ISETP.LT.AND P4, PT, R81, UR7, !P3 ;  /* 0x0000000751007c0c */ /* 0x002fe2000df81270 */
[----:B------:R-:W1:Y:S01]  /*aa7e0*/  LDCU UR7, c[0x0][0x398] ;  /* 0x00007300ff0777ac */ /* 0x000e620008000800 */
[----:B------:R-:W-:Y:S02]  /*aa7f0*/  ISETP.LT.AND P3, PT, R77, UR10, !P3 ;  /* 0x0000000a4d007c0c */ /* 0x000fe4000df61270 */
[----:B--2---:R-:W-:Y:S01]  /*aa800*/  SHF.R.S32.HI R4, RZ, 0x8, R5 ;  /* 0x00000008ff047819 */ /* 0x004fe20000011405 */
[----:B------:R-:W2:Y:S01]  /*aa810*/  LDCU UR10, c[0x0][0x398] ;  /* 0x00007300ff0a77ac */ /* 0x000ea20008000800 */
[----:B----4-:R-:W4:Y:S04]  /*aa820*/  LDL.LU.64 R16, [R1+0x778] ;  /* 0x0007780001107983 */ /* 0x010f280000300a00 */
[----:B------:R-:W2:Y:S04]  /*aa830*/  LDL.LU R10, [R1+0x3d8] ;  /* 0x0003d800010a7983 */ /* 0x000ea80000300800 */
[----:B------:R-:W2:Y:S01]  /*aa840*/  LDL.LU R8, [R1+0x3dc] ;  /* 0x0003dc0001087983 */ /* 0x000ea20000300800 */
[----:B---3--:R-:W-:-:S04]  /*aa850*/  F2FP.SATFINITE.E4M3.F32.PACK_AB_MERGE_C R54, R55, R54, RZ ;  /* 0x000000363736723e */ /* 0x008fc800048070ff */
[----:B------:R-:W-:-:S05]  /*aa860*/  PRMT R7, R54, 0x9910, RZ ;  /* 0x0000991036077816 */ /* 0x000fca00000000ff */
[----:B------:R-:W-:Y:S01]  /*aa870*/  IMAD.MOV.U32 R5, RZ, RZ, R7 ;  /* 0x000000ffff057224 */ /* 0x000fe200078e0007 */
[----:B------:R-:W-:Y:S04]  /*aa880*/  @P6 STG.E.U8 desc[UR18][R14.64], R54 ;  /* 0x000000360e006986 */ /* 0x000fe8000c101112 */
[----:B------:R-:W-:Y:S01]  /*aa890*/  SHF.R.S32.HI R5, RZ, 0x8, R5 ;  /* 0x00000008ff057819 */ /* 0x000fe20000011405 */
[----:B------:R3:W-:Y:S04]  /*aa8a0*/  @P4 STG.E.U8 desc[UR18][R68.64], R4 ;  /* 0x0000000444004986 */ /* 0x0007e8000c101112 */
[----:B------:R0:W-:Y:S04]  /*aa8b0*/  @P3 STG.E.U8 desc[UR18][R56.64], R5 ;  /* 0x0000000538003986 */ /* 0x0001e8000c101112 */
[----:B---3--:R-:W3:Y:S04]  /*aa8c0*/  LDL.LU.64 R68, [R1+0x718] ;  /* 0x0007180001447983 */ /* 0x008ee80000300a00 */
[----:B0-----:R-:W2:Y:S01]  /*aa8d0*/  LDL.LU.64 R56, [R1+0x2708] ;  /* 0x0027080001387983 */ /* 0x001ea20000300a00 */
[----:B------:R-:W-:Y:S01]  /*aa8e0*/  ISETP.LT.AND P6, PT, R81, UR5, !P5 ;  /* 0x0000000551007c0c */ /* 0x000fe2000efc1270 */
[----:B------:R-:W0:Y:S01]  /*aa8f0*/  LDCU UR5, c[0x0][0x398] ;  /* 0x00007300ff0577ac */ /* 0x000e220008000800 */
[----:B------:R-:W-:Y:S01]  /*aa900*/  VIADD R6, R0, 0xf5 ;  /* 0x000000f500067836 */ /* 0x000fe20000000000 */
[----:B------:R-:W3:Y:S04]  /*aa910*/  LDL.LU.64 R14, [R1+0x698] ;  /* 0x00069800010e7983 */ /* 0x000ee80000300a00 */
[----:B------:R-:W-:Y:S01]  /*aa920*/  ISETP.GE.AND P4, PT, R6, UR4, PT ;  /* 0x0000000406007c0c */ /* 0x000fe2000bf86270 */
[----:B------:R-:W2:Y:S01]  /*aa930*/  LDCU UR4, c[0x0][0x398] ;  /* 0x00007300ff0477ac */ /* 0x000ea20008000800 */
[----:B------:R-:W-:-:S02]  /*aa940*/  F2FP.SATFINITE.E4M3.F32.PACK_AB_MERGE_C R6, R9, R11, RZ ;  /* 0x0000000b0906723e */ /* 0x000fc400048070ff */
[----:B-1----:R-:W-:Y:S01]  /*aa950*/  ISETP.LT.AND P5, PT, R77, UR7, !P5 ;  /* 0x000000074d007c0c */ /* 0x002fe2000efa1270 */
[----:B------:R-:W1:Y:S02]  /*aa960*/  LDCU UR7, c[0x0][0x398] ;  /* 0x00007300ff0777ac */ /* 0x000e640008000800 */
[----:B------:R1:W-:Y:S01]  /*aa970*/  @P6 STG.E.U8 desc[UR18][R12.64], R6 ;  /* 0x000000060c006986 */ /* 0x0003e2000c101112 */
[----:B------:R-:W-:Y:S02]  /*aa980*/  PRMT R4, R6, 0x9910, RZ ;  /* 0x0000991006047816 */ /* 0x000fe400000000ff */
[----:B0-----:R-:W-:Y:S01]  /*aa990*/  ISETP.LT.AND P6, PT, R81, UR5, !P4 ;  /* 0x0000000551007c0c */ /* 0x001fe2000e7c1270 */
[----:B------:R-:W0:Y:S01]  /*aa9a0*/  LDCU UR5, c[0x0][0x398] ;  /* 0x00007300ff0577ac */ /* 0x000e220008000800 */
[----:B------:R-:W-:Y:S01]  /*aa9b0*/  SHF.R.S32.HI R4, RZ, 0x8, R4 ;  /* 0x00000008ff047819 */ /* 0x000fe20000011404 */
[----:B-1----:R-:W3:Y:S04]  /*aa9c0*/  LDL.LU.64 R12, [R1+0x658] ;  /* 0x00065800010c7983 */ /* 0x002ee80000300a00 */
[----:B------:R-:W3:Y:S04]  /*aa9d0*/  LDL.LU R11, [R1+0x3e0] ;  /* 0x0003e000010b7983 */ /* 0x000ee80000300800 */
[----:B------:R-:W3:Y:S01]  /*aa9e0*/  LDL.LU R9, [R1+0x3e4] ;  /* 0x0003e40001097983 */ /* 0x000ee20000300800 */
[----:B--2---:R-:W-:-:S05]  /*aa9f0*/  F2FP.SATFINITE.E4M3.F32.PACK_AB_MERGE_C R56, R57, R56, RZ ;  /* 0x000000383938723e */ /* 0x004fca00048070ff */
[----:B----4-:R-:W-:Y:S04]  /*aaa00*/  @P5 STG.E.U8 desc[UR18][R16.64], R56 ;  /* 0x0000003810005986 */ /* 0x010fe8000c101112 */
[----:B------:R1:W-:Y:S04]  /*aaa10*/  @P6 STG.E.U8 desc[UR18][R58.64], R4 ;  /* 0x000000043a006986 */ /* 0x0003e8000c101112 */
[----:B-1----:R-:W2:Y:S01]  /*aaa20*/  LDL.LU.64 R58, [R1+0x2700] ;  /* 0x00270000013a7983 */ /* 0x002ea20000300a00 */
[----:B------:R-:W-:Y:S01]  /*aaa30*/  VIADD R5, R0, 0xf9 ;  /* 0x000000f900057836 */ /* 0x000fe20000000000 */
[----:B------:R-:W-:-:S02]  /*aaa40*/  PRMT R6, R56, 0x9910, RZ ;  /* 0x0000991038067816 */ /* 0x000fc400000000ff */
[----:B------:R-:W-:Y:S01]  /*aaa50*/  ISETP.LT.AND P4, PT, R77, UR8, !P4 ;  /* 0x000000084d007c0c */ /* 0x000fe2000e781270 */
[----:B------:R-:W-:Y:S01]  /*aaa60*/  VIADD R7, R0, 0xf8 ;  /* 0x000000f800077836 */ /* 0x000fe20000000000 */
[----:B------:R-:W-:Y:S01]  /*aaa70*/  ISETP.GE.AND P5, PT, R5, UR13, PT ;  /* 0x0000000d05007c0c */ /* 0x000fe2000bfa6270 */
[----:B------:R-:W-:Y:S01]  /*aaa80*/  IMAD.MOV.U32 R5, RZ, RZ, R6 ;  /* 0x000000ffff057224 */ /* 0x000fe200078e0006 */
[----:B------:R-:W-:Y:S01]  /*aaa90*/  F2FP.SATFINITE.E4M3.F32.PACK_AB_MERGE_C R6, R8, R10, RZ ;  /* 0x0000000a0806723e */ /* 0x000fe200048070ff */
[----:B------:R-:W1:Y:S03]  /*aaaa0*/  LDCU UR8, c[0x0][0x398] ;  /* 0x00007300ff0877ac */ /* 0x000e660008000800 */
[----:B------:R-:W-:Y:S01]  /*aaab0*/  SHF.R.S32.HI R5, RZ, 0x8, R5 ;  /* 0x00000008ff057819 */ /* 0x000fe20000011405 */
[----:B------:R-:W4:Y:S01]  /*aaac0*/  LDCU UR13, c[0x0][0x398] ;  /* 0x00007300ff0d77ac */ /* 0x000f220008000800 */
[----:B------:R-:W-:-:S02]  /*aaad0*/  ISETP.LT.AND P6, PT, R81, UR4, !P1 ;  /* 0x0000000451007c0c */ /* 0x000fc4000cfc1270 */
[----:B------:R-:W-:Y:S01]  /*aaae0*/  PRMT R8, R6, 0x9910, RZ ;  /* 0x0000991006087816 */ /* 0x000fe200000000ff */
[----:B---3--:R3:W-:Y:S01]  /*aaaf0*/  @P4 STG.E.U8 desc[UR18][R68.64], R5 ;  /* 0x0000000544004986 */ /* 0x0087e2000c101112 */
[----:B------:R-:W-:Y:S01]  /*aab00*/  ISETP.LT.AND P1, PT, R77, UR7, !P1 ;  /* 0x000000074d007c0c */ /* 0x000fe2000cf21270 */
[----:B------:R-:W1:Y:S01]  /*aab10*/  LDCU UR4, c[0x0][0x398] ;  /* 0x00007300ff0477ac */ /* 0x000e620008000800 */
[----:B0-----:R-:W-:Y:S01]  /*aab20*/  ISETP.LT.AND P4, PT, R81, UR5, !P0 ;  /* 0x0000000551007c0c */ /* 0x001fe2000c781270 */
[----:B------:R-:W-:Y:S01]  /*aab30*/  IMAD.MOV.U32 R4, RZ, RZ, R8 ;  /* 0x000000ffff047224 */ /* 0x000fe200078e0008 */
[----:B------:R-:W0:Y:S01]  /*aab40*/  LDCU UR7, c[0x0][0x398] ;  /* 0x00007300ff0777ac */ /* 0x000e220008000800 */
[----:B---3--:R-:W3:Y:S03]  /*aab50*/  LDL.LU.64 R68, [R1+0x580] ;  /* 0x0005800001447983 */ /* 0x008ee60000300a00 */
[----:B------:R-:W-:Y:S01]  /*aab60*/  SHF.R.S32.HI R4, RZ, 0x8, R4 ;  /* 0x00000008ff047819 */ /* 0x000fe20000011404 */
[----:B------:R-:W0:Y:S01]  /*aab70*/  LDCU UR5, c[0x0][0x398] ;  /* 0x00007300ff0577ac */ /* 0x000e220008000800 */
[----:B------:R-:W-:Y:S01]  /*aab80*/  @P6 STG.E.U8 desc[UR18][R14.64], R6 ;  /* 0x000000060e006986 */ /* 0x000fe2000c101112 */
[----:B--2---:R-:W-:-:S05]  /*aab90*/  F2FP.SATFINITE.E4M3.F32.PACK_AB_MERGE_C R58, R59, R58, RZ ;  /* 0x0000003a3b3a723e */ /* 0x004fca00048070ff */
[----:B------:R-:W-:Y:S04]  /*aaba0*/  @P1 STG.E.U8 desc[UR18][R12.64], R58 ;  /* 0x0000003a0c001986 */ /* 0x000fe8000c101112 */
[----:B------:R2:W-:Y:S04]  /*aabb0*/  @P4 STG.E.U8 desc[UR18][R60.64], R4 ;  /* 0x000000043c004986 */ /* 0x0005e8000c101112 */
[----:B--2---:R-:W2:Y:S01]  /*aabc0*/  LDL.LU.64 R60, [R1+0x26f8] ;  /* 0x0026f800013c7983 */ /* 0x004ea20000300a00 */
[----:B------:R-:W-:Y:S02]  /*aabd0*/  ISETP.GE.AND P3, PT, R7, UR9, PT ;  /* 0x0000000907007c0c */ /* 0x000fe4000bf66270 */
[----:B-1----:R-:W-:Y:S01]  /*aabe0*/  ISETP.LT.AND P1, PT, R77, UR4, !P0 ;  /* 0x000000044d007c0c */ /* 0x002fe2000c721270 */
[----:B------:R-:W4:Y:S01]  /*aabf0*/  LDL.LU R13, [R1+0x3e8] ;  /* 0x0003e800010d7983 */ /* 0x000f220000300800 */
[----:B0-----:R-:W-:Y:S01]  /*aac00*/  ISETP.LT.AND P4, PT, R81, UR7, !P3 ;  /* 0x0000000751007c0c */ /* 0x001fe2000df81270 */
[----:B------:R-:W0:Y:S01]  /*aac10*/  LDCU UR4, c[0x0][0x398] ;  /* 0x00007300ff0477ac */ /* 0x000e220008000800 */
[----:B------:R-:W-:-:S02]  /*aac20*/  PRMT R5, R58, 0x9910, RZ ;  /* 0x000099103a057816 */ /* 0x000fc400000000ff */
[----:B------:R-:W-:Y:S01]  /*aac30*/  F2FP.SATFINITE.E4M3.F32.PACK_AB_MERGE_C R6, R9, R11, RZ ;  /* 0x0000000b0906723e */ /* 0x000fe200048070ff */
[----:B------:R-:W1:Y:S01]  /*aac40*/  LDCU UR7, c[0x0][0x398] ;  /* 0x00007300ff0777ac */ /* 0x000e620008000800 */
[----:B------:R-:W-:Y:S01]  /*aac50*/  SHF.R.S32.HI R4, RZ, 0x8, R5 ;  /* 0x00000008ff047819 */ /* 0x000fe20000011405 */
[----:B------:R-:W4:Y:S01]  /*aac60*/  LDL.LU R9, [R1+0x3ec] ;  /* 0x0003ec0001097983 */ /* 0x000f220000300800 */
[----:B------:R-:W-:Y:S01]  /*aac70*/  ISETP.LT.AND P3, PT, R77, UR5, !P3 ;  /* 0x000000054d007c0c */ /* 0x000fe2000df61270 */
[----:B------:R-:W0:Y:S02]  /*aac80*/  LDCU UR5, c[0x0][0x398] ;  /* 0x00007300ff0577ac */ /* 0x000e240008000800 */
[----:B---3--:R-:W-:Y:S01]  /*aac90*/  @P1 STG.E.U8 desc[UR18][R68.64], R4 ;  /* 0x0000000444001986 */ /* 0x008fe2000c101112 */
[----:B------:R-:W-:Y:S01]  /*aaca0*/  VIADD R7, R0, 0xfa ;  /* 0x000000fa00077836 */ /* 0x000fe20000000000 */
[----:B------:R-:W3:Y:S02]  /*aacb0*/  LDCU UR9, c[0x0][0x398] ;  /* 0x00007300ff0977ac */ /* 0x000ee40008000800 */
[----:B------:R0:W-:Y:S04]  /*aacc0*/  @P4 STG.E.U8 desc[UR18][R62.64], R6 ;  /* 0x000000063e004986 */ /* 0x0001e8000c101112 */
[----:B0-----:R-:W3:Y:S01]  /*aacd0*/  LDL.LU.64 R62, [R1+0x26f0] ;  /* 0x0026f000013e7983 */ /* 0x001ee20000300a00 */
[----:B--2---:R-:W-:-:S05]  /*aace0*/  F2FP.SATFINITE.E4M3.F32.PACK_AB_MERGE_C R60, R61, R60, RZ ;  /* 0x0000003c3d3c723e */ /* 0x004fca00048070ff */
[----:B------:R0:W-:Y:S04]  /*aacf0*/  @P3 STG.E.U8 desc[UR18][R64.64], R60 ;  /* 0x0000003c40003986 */ /* 0x0001e8000c101112 */
[----:B0-----:R-:W2:Y:S04]  /*aad00*/  LDL.LU.64 R64, [R1+0x26e8] ;  /* 0x0026e80001407983 */ /* 0x001ea80000300a00 */
[----:B------:R-:W2:Y:S04]  /*aad10*/  LDL.LU R10, [R1+0x3f0] ;  /* 0x0003f000010a7983 */ /* 0x000ea80000300800 */
[----:B------:R-:W2:Y:S01]  /*aad20*/  LDL.LU R11, [R1+0x3f4] ;  /* 0x0003f400010b7983 */ /* 0x000ea20000300800 */
[----:B------:R-:W-:Y:S01]  /*aad30*/  VIADD R5, R0, 0xfc ;  /* 0x000000fc00057836 */ /* 0x000fe20000000000 */
[----:B------:R-:W-:-:S02]  /*aad40*/  ISETP.GE.AND P6, PT, R7, UR15, PT ;  /* 0x0000000f07007c0c */ /* 0x000fc4000bfc6270 */
[----:B------:R-:W-:Y:S01]  /*aad50*/  ISETP.LT.AND P4, PT, R81, UR8, !P5 ;  /* 0x0000000851007c0c */ /* 0x000fe2000ef81270 */
[----:B------:R-:W0:Y:S01]  /*aad60*/  LDCU UR8, c[0x0][0x398] ;  /* 0x00007300ff0877ac */ /* 0x000e220008000800 */
[----:B------:R-:W-:Y:S02]  /*aad70*/  ISETP.GE.AND P1, PT, R5, UR25, PT ;  /* 0x0000001905007c0c */ /* 0x000fe4000bf26270 */
[----:B------:R-:W-:Y:S02]  /*aad80*/  PRMT R5, R6, 0x9910, RZ ;  /* 0x0000991006057816 */ /* 0x000fe400000000ff */
[----:B------:R-:W-:Y:S02]  /*aad90*/  PRMT R8, R60, 0x9910, RZ ;  /* 0x000099103c087816 */ /* 0x000fe400000000ff */
[----:B------:R-:W-:Y:S01]  /*aada0*/  ISETP.LT.AND P5, PT, R77, UR4, !P5 ;  /* 0x000000044d007c0c */ /* 0x000fe2000efa1270 */
[----:B------:R-:W-:Y:S01]  /*aadb0*/  VIADD R7, R0, 0xfb ;  /* 0x000000fb00077836 */ /* 0x000fe20000000000 */
[----:B-1----:R-:W-:Y:S01]  /*aadc0*/  ISETP.LT.AND P3, PT, R81, UR7, !P6 ;  /* 0x0000000751007c0c */ /* 0x002fe2000f761270 */
[----:B------:R-:W1:Y:S01]  /*aadd0*/  LDCU UR4, c[0x0][0x398] ;  /* 0x00007300ff0477ac */ /* 0x000e620008000800 */
[----:B------:R-:W-:Y:S01]  /*aade0*/  SHF.R.S32.HI R4, RZ, 0x8, R5 ;  /* 0x00000008ff047819 */ /* 0x000fe20000011405 */
[----:B------:R-:W-:Y:S01]  /*aadf0*/  IMAD.MOV.U32 R5, RZ, RZ, R8 ;  /* 0x000000ffff057224 */ /* 0x000fe200078e0008 */
[----:B------:R-:W-:Y:S01]  /*aae00*/  ISETP.LT.AND P6, PT, R77, UR5, !P6 ;  /* 0x000000054d007c0c */ /* 0x000fe2000f7c1270 */
[----:B------:R-:W0:Y:S01]  /*aae10*/  LDCU UR5, c[0x0][0x398] ;  /* 0x00007300ff0577ac */ /* 0x000e220008000800 */
[----:B----4-:R-:W-:-:S02]  /*aae20*/  F2FP.SATFINITE.E4M3.F32.PACK_AB_MERGE_C R9, R9, R13, RZ ;  /* 0x0000000d0909723e */ /* 0x010fc400048070ff */
[----:B------:R-:W-:Y:S02]  /*aae30*/  SHF.R.S32.HI R5, RZ, 0x8, R5 ;  /* 0x00000008ff057819 */ /* 0x000fe40000011405 */
[----:B---3--:R-:W-:Y:S01]  /*aae40*/  F2FP.SATFINITE.E4M3.F32.PACK_AB_MERGE_C R63, R63, R62, RZ ;  /* 0x0000003e3f3f723e */ /* 0x008fe200048070ff */
[----:B------:R3:W-:Y:S01]  /*aae50*/  @P4 STG.E.U8 desc[UR18][R66.64], R4 ;  /* 0x0000000442004986 */ /* 0x0007e2000c101112 */
[----:B------:R-:W-:Y:S01]  /*aae60*/  ISETP.GE.AND P0, PT, R7, UR17, PT ;  /* 0x0000001107007c0c */ /* 0x000fe2000bf06270 */
[----:B------:R-:W4:Y:S02]  /*aae70*/  LDCU UR7, c[0x0][0x398] ;  /* 0x00007300ff0777ac */ /* 0x000f240008000800 */
[----:B------:R1:W-:Y:S01]  /*aae80*/  @P5 STG.E.U8 desc[UR18][R92.64], R5 ;  /* 0x000000055c005986 */ /* 0x0003e2000c101112 */
[----:B------:R-:W-:-:S03]  /*aae90*/  VIADD R7, R0, 0xfd ;  /* 0x000000fd00077836 */ /* 0x000fc60000000000 */
[----:B------:R2:W-:Y:S01]  /*aaea0*/  @P3 STG.E.U8 desc[UR18][R90.64], R9 ;  /* 0x000000095a003986 */ /* 0x0005e2000c101112 */
[----:B------:R-:W-:-:S03]  /*aaeb0*/  ISETP.LT.AND P5, PT, R81, UR9, !P0 ;  /* 0x0000000951007c0c */ /* 0x000fc6000c7a1270 */
[----:B------:R-:W-:Y:S01]  /*aaec0*/  @P6 STG.E.U8 desc[UR18][R88.64], R63 ;  /* 0x0000003f58006986 */ /* 0x000fe2000c101112 */
[----:B0-----:R-:W-:Y:S01]  /*aaed0*/  ISETP.LT.AND P6, PT, R81, UR8, !P1 ;  /* 0x0000000851007c0c */ /* 0x001fe2000cfc1270 */
[----:B------:R-:W0:Y:S01]  /*aaee0*/  LDCU UR8, c[0x0][0x398] ;  /* 0x00007300ff0877ac */ /* 0x000e220008000800 */
[----:B------:R-:W-:Y:S01]  /*aaef0*/  ISETP.LT.AND P3, PT, R77, UR10, !P0 ;  /* 0x0000000a4d007c0c */ /* 0x000fe2000c761270 */
[----:B---3--:R-:W3:Y:S01]  /*aaf00*/  LDL.LU.64 R66, [R1+0x26e0] ;  /* 0x0026e00001427983 */ /* 0x008ee20000300a00 */
[----:B------:R-:W-:Y:S02]  /*aaf10*/  ISETP.GE.AND P4, PT, R7, UR23, PT ;  /* 0x0000001707007c0c */ /* 0x000fe4000bf86270 */
[----:B------:R-:W-:Y:S01]  /*aaf20*/  PRMT R4, R9, 0x9910, RZ ;  /* 0x0000991009047816 */ /* 0x000fe200000000ff */
[----:B------:R-:W-:Y:S01]  /*aaf30*/  VIADD R0, R0, 0xfe ;  /* 0x000000fe00007836 */ /* 0x000fe20000000000 */
[----:B------:R-:W-:Y:S01]  /*aaf40*/  PRMT R7, R63, 0x9910, RZ ;  /* 0x000099103f077816 */ /* 0x000fe200000000ff */
[----:B------:R-:W3:Y:S01]  /*aaf50*/  LDL.LU R68, [R1+0x3f8] ;  /* 0x0003f80001447983 */ /* 0x000ee20000300800 */
[----:B-1----:R-:W-:-:S02]  /*aaf60*/  SHF.R.S32.HI R5, RZ, 0x8, R4 ;  /* 0x00000008ff057819 */ /* 0x002fc40000011404 */
[----:B------:R-:W-:Y:S01]  /*aaf70*/  SHF.R.S32.HI R7, RZ, 0x8, R7 ;  /* 0x00000008ff077819 */ /* 0x000fe20000011407 */
[----:B------:R-:W3:Y:S01]  /*aaf80*/  LDL.LU R69, [R1+0x3fc] ;  /* 0x0003fc0001457983 */ /* 0x000ee20000300800 */
[----:B------:R-:W-:-:S03]  /*aaf90*/  ISETP.GE.AND P0, PT, R0, UR21, PT ;  /* 0x0000001500007c0c */ /* 0x000fc6000bf06270 */
[----:B------:R1:W-:Y:S01]  /*aafa0*/  @P5 STG.E.U8 desc[UR18][R86.64], R5 ;  /* 0x0000000556005986 */ /* 0x0003e2000c101112 */
[----:B------:R-:W-:-:S03]  /*aafb0*/  ISETP.LT.AND P5, PT, R81, UR5, !P4 ;  /* 0x0000000551007c0c */ /* 0x000fc6000e7a1270 */
[----:B------:R0:W-:Y:S01]  /*aafc0*/  @P3 STG.E.U8 desc[UR18][R84.64], R7 ;  /* 0x0000000754003986 */ /* 0x0001e2000c101112 */
[----:B------:R-:W-:Y:S02]  /*aafd0*/  ISETP.LT.AND P3, PT, R81, UR12, !P2 ;  /* 0x0000000c51007c0c */ /* 0x000fe4000d761270 */
[C---:B------:R-:W-:Y:S02]  /*aafe0*/  ISETP.LT.AND P1, PT, R77.reuse, UR4, !P1 ;  /* 0x000000044d007c0c */ /* 0x040fe4000cf21270 */
[C---:B------:R-:W-:Y:S02]  /*aaff0*/  ISETP.LT.AND P2, PT, R77.reuse, UR13, !P2 ;  /* 0x0000000d4d007c0c */ /* 0x040fe4000d741270 */
[----:B----4-:R-:W-:Y:S02]  /*ab000*/  ISETP.LT.AND P4, PT, R77, UR7, !P4 ;  /* 0x000000074d007c0c */ /* 0x010fe4000e781270 */
[----:B--2---:R-:W-:-:S05]  /*ab010*/  F2FP.SATFINITE.E4M3.F32.PACK_AB_MERGE_C R9, R11, R10, RZ ;  /* 0x0000000a0b09723e */ /* 0x004fca00048070ff */
[----:B------:R2:W-:Y:S01]  /*ab020*/  @P6 STG.E.U8 desc[UR18][R82.64], R9 ;  /* 0x0000000952006986 */ /* 0x0005e2000c101112 */
[----:B------:R-:W-:Y:S02]  /*ab030*/  ISETP.LT.AND P6, PT, R81, UR11, !P0 ;  /* 0x0000000b51007c0c */ /* 0x000fe4000c7c1270 */
[----:B0-----:R-:W-:Y:S01]  /*ab040*/  ISETP.LT.AND P0, PT, R77, UR8, !P0 ;  /* 0x000000084d007c0c */ /* 0x001fe2000c701270 */
[----:B------:R-:W4:Y:S04]  /*ab050*/  LDL.LU R81, [R1+0x26dc] ;  /* 0x0026dc0001517983 */ /* 0x000f280000300800 */
[----:B------:R-:W4:Y:S01]  /*ab060*/  LDL.LU R77, [R1+0x26d8] ;  /* 0x0026d800014d7983 */ /* 0x000f220000300800 */
[----:B------:R-:W-:Y:S02]  /*ab070*/  PRMT R0, R9, 0x9910, RZ ;  /* 0x0000991009007816 */ /* 0x000fe400000000ff */
[----:B------:R-:W-:-:S03]  /*ab080*/  F2FP.SATFINITE.E4M3.F32.PACK_AB_MERGE_C R65, R65, R64, RZ ;  /* 0x000000404141723e */ /* 0x000fc600048070ff */
[----:B-1----:R-:W-:Y:S01]  /*ab090*/  IMAD.MOV.U32 R5, RZ, RZ, R0 ;  /* 0x000000ffff057224 */ /* 0x002fe200078e0000 */
[----:B------:R-:W-:-:S04]  /*ab0a0*/  PRMT R7, R65, 0x9910, RZ ;  /* 0x0000991041077816 */ /* 0x000fc800000000ff */
[----:B------:R-:W-:Y:S02]  /*ab0b0*/  SHF.R.S32.HI R5, RZ, 0x8, R5 ;  /* 0x00000008ff057819 */ /* 0x000fe40000011405 */
[----:B------:R-:W-:Y:S02]  /*ab0c0*/  SHF.R.S32.HI R7, RZ, 0x8, R7 ;  /* 0x00000008ff077819 */ /* 0x000fe40000011407 */
[----:B---3--:R-:W-:-:S04]  /*ab0d0*/  F2FP.SATFINITE.E4M3.F32.PACK_AB_MERGE_C R67, R67, R66, RZ ;  /* 0x000000424343723e */ /* 0x008fc800048070ff */
[----:B------:R-:W-:Y:S02]  /*ab0e0*/  PRMT R11, R67, 0x9910, RZ ;  /* 0x00009910430b7816 */ /* 0x000fe400000000ff */
[----:B------:R-:W-:-:S04]  /*ab0f0*/  F2FP.SATFINITE.E4M3.F32.PACK_AB_MERGE_C R13, R69, R68, RZ ;  /* 0x00000044450d723e */ /* 0x000fc800048070ff */
[----:B--2---:R-:W-:Y:S02]  /*ab100*/  PRMT R9, R13, 0x9910, RZ ;  /* 0x000099100d097816 */ /* 0x004fe400000000ff */
[----:B------:R-:W-:Y:S02]  /*ab110*/  SHF.R.S32.HI R11, RZ, 0x8, R11 ;  /* 0x00000008ff0b7819 */ /* 0x000fe4000001140b */
[----:B------:R-:W-:Y:S01]  /*ab120*/  SHF.R.S32.HI R9, RZ, 0x8, R9 ;  /* 0x00000008ff097819 */ /* 0x000fe20000011409 */
[----:B----4-:R0:W-:Y:S04]  /*ab130*/  @P1 STG.E.U8 desc[UR18][R80.64], R65 ;  /* 0x0000004150001986 */ /* 0x0101e8000c101112 */
[----:B------:R0:W-:Y:S04]  /*ab140*/  @P5 STG.E.U8 desc[UR18][R78.64], R5 ;  /* 0x000000054e005986 */ /* 0x0001e8000c101112 */
[----:B------:R0:W-:Y:S04]  /*ab150*/  @P4 STG.E.U8 desc[UR18][R76.64], R7 ;  /* 0x000000074c004986 */ /* 0x0001e8000c101112 */
[----:B------:R0:W-:Y:S04]  /*ab160*/  @P6 STG.E.U8 desc[UR18][R74.64], R13 ;  /* 0x0000000d4a006986 */ /* 0x0001e8000c101112 */
[----:B------:R0:W-:Y:S04]  /*ab170*/  @P0 STG.E.U8 desc[UR18][R72.64], R67 ;  /* 0x0000004348000986 */ /* 0x0001e8000c101112 */
[----:B------:R0:W-:Y:S04]  /*ab180*/  @P3 STG.E.U8 desc[UR18][R70.64], R9 ;  /* 0x0000000946003986 */ /* 0x0001e8000c101112 */
[----:B------:R0:W-:Y:S01]  /*ab190*/  @P2 STG.E.U8 desc[UR18][R2.64], R11 ;  /* 0x0000000b02002986 */ /* 0x0001e2000c101112 */
[----:B------:R-:W-:Y:S06]  /*ab1a0*/  BAR.SYNC.DEFER_BLOCKING 0x0 ;  /* 0x0000000000007b1d */ /* 0x000fec0000010000 */
[----:B------:R-:W-:Y:S05]  /*ab1b0*/  BRA.U UP0, `(.L_x_13) ;  /* 0x0000000100a07547 */ /* 0x000fea000b800000 */
[----:B------:R-:W1:Y:S01]  /*ab1c0*/  S2UR UR5, SR_CgaCtaId ;  /* 0x00000000000579c3 */ /* 0x000e620000008800 */
[----:B------:R-:W-:Y:S01]  /*ab1d0*/  NOP ;  /* 0x0000000000007918 */ /* 0x000fe20000000000 */
[----:B------:R-:W-:Y:S01]  /*ab1e0*/  UMOV UR4, 0x50 ;  /* 0x0000005000047882 */ /* 0x000fe20000000000 */
[----:B------:R-:W-:Y:S02]  /*ab1f0*/  IMAD.U32 R0, RZ, RZ, UR6 ;  /* 0x00000006ff007e24 */ /* 0x000fe4000f8e00ff */
[----:B0-----:R-:W-:Y:S02]  /*ab200*/  IMAD.MOV.U32 R3, RZ, RZ, 0xffff ;  /* 0x0000ffffff037424 */ /* 0x001fe400078e00ff */
[----:B------:R-:W-:Y:S01]  /*ab210*/  IMAD.MOV.U32 R7, RZ, RZ, 0x1 ;  /* 0x00000001ff077424 */ /* 0x000fe200078e00ff */
[----:B------:R-:W-:-:S04]  /*ab220*/  LOP3.LUT R0, R0, 0xffff, RZ, 0xc0, !PT ;  /* 0x0000ffff00007812 */ /* 0x000fc800078ec0ff */
[----:B------:R-:W-:-:S05]  /*ab230*/  SHF.R.U32.HI R0, RZ, 0x5, R0 ;  /* 0x00000005ff007819 */ /* 0x000fca0000011600 */
[----:B------:R-:W-:Y:S01]  /*ab240*/  VIADD R2, R0, 0x10 ;  /* 0x0000001000027836 */ /* 0x000fe20000000000 */
[----:B------:R-:W-:Y:S01]  /*ab250*/  SHF.L.U32 R0, R3, R0, RZ ;  /* 0x0000000003007219 */ /* 0x000fe200000006ff */
[----:B-1----:R-:W-:-:S03]  /*ab260*/  ULEA UR7, UR5, UR4, 0x18 ;  /* 0x0000000405077291 */ /* 0x002fc6000f8ec0ff */
[----:B------:R-:W-:-:S04]  /*ab270*/  SHF.L.U32 R3, R7, R2, RZ ;  /* 0x0000000207037219 */ /* 0x000fc800000006ff */
[----:B------:R-:W-:Y:S02]  /*ab280*/  LOP3.LUT R0, R3, R0, RZ, 0xfc, !PT ;  /* 0x0000000003007212 */ /* 0x000fe400078efcff */
[----:B------:R-:W0:Y:S02]  /*ab290*/  LDS R5, [UR7] ;  /* 0x00000007ff057984 */ /* 0x000e240008000800 */
[C---:B------:R-:W-:Y:S02]  /*ab2a0*/  LOP3.LUT R2, R0.reuse, 0xffff, RZ, 0xc0, !PT ;  /* 0x0000ffff00027812 */ /* 0x040fe400078ec0ff */
[----:B0-----:R-:W-:-:S04]  /*ab2b0*/  LOP3.LUT R3, R0, 0xffff, R5, 0x80, !PT ;  /* 0x0000ffff00037812 */ /* 0x001fc800078e8005 */
[----:B------:R-:W-:-:S13]  /*ab2c0*/  ISETP.NE.AND P0, PT, R3, R2, PT ;  /* 0x000000020300720c */ /* 0x000fda0003f05270 */
[----:B------:R-:W-:Y:S05]  /*ab2d0*/  @P0 BRA `(.L_x_14) ;  /* 0x0000000000500947 */ /* 0x000fea0003800000 */
[----:B------:R-:W-:Y:S02]  /*ab2e0*/  SHF.R.U32.HI R5, RZ, 0x10, R5 ;  /* 0x00000010ff057819 */ /* 0x000fe40000011605 */
[----:B------:R-:W-:-:S04]  /*ab2f0*/  SHF.R.U32.HI R2, RZ, 0x10, R0 ;  /* 0x00000010ff027819 */ /* 0x000fc80000011600 */
[----:B------:R-:W-:-:S04]  /*ab300*/  LOP3.LUT R5, R5, R2, RZ, 0xc0, !PT ;  /* 0x0000000205057212 */ /* 0x000fc800078ec0ff */
[----:B------:R-:W-:-:S13]  /*ab310*/  ISETP.NE.AND P0, PT, R5, R2, PT ;  /* 0x000000020500720c */ /* 0x000fda0003f05270 */
[----:B------:R-:W-:Y:S05]  /*ab320*/  @P0 BRA `(.L_x_15) ;  /* 0x0000000000300947 */ /* 0x000fea0003800000 */
[----:B------:R-:W-:Y:S01]  /*ab330*/  R2UR UR4, R0 ;  /* 0x00000000000472ca */ /* 0x000fe200000e0000 */
[----:B------:R-:W-:Y:S01]  /*ab340*/  VOTEU.ANY UR5, UPT, PT ;  /* 0x0000000000057886 */ /* 0x000fe200038e0100 */
[----:B------:R-:W0:Y:S01]  /*ab350*/  S2R R0, SR_LANEID ;  /* 0x0000000000007919 */ /* 0x000e220000000000 */
[----:B------:R-:W-:-:S10]  /*ab360*/  UFLO.U32 UR5, UR5 ;  /* 0x00000005000572bd */ /* 0x000fd400080e0000 */
[----:B------:R-:W-:-:S06]  /*ab370*/  ULOP3.LUT UR4, URZ, UR4, URZ, 0x33, !UPT ;  /* 0x00000004ff047292 */ /* 0x000fcc000f8e33ff */
[----:B------:R-:W-:-:S04]  /*ab380*/  IMAD.U32 R2, RZ, RZ, UR4 ;  /* 0x00000004ff027e24 */ /* 0x000fc8000f8e00ff */
[----:B------:R-:W1:Y:S02]  /*ab390*/  REDUX UR6, R2 ;  /* 0x00000000020673c4 */ /* 0x000e640000000000 */
[----:B------:R2:W-:Y:S01]  /*ab3a0*/  UTCATOMSWS.AND URZ, UR4 ;  /* 0x0000000400ff79e3 */ /* 0x0005e20008000000 */
[----:B0-----:R-:W-:Y:S01]  /*ab3b0*/  ISETP.EQ.U32.AND P0, PT, R0, UR5, PT ;  /* 0x0000000500007c0c */ /* 0x001fe2000bf02070 */
[----:B-1----:R-:W-:-:S12]  /*ab3c0*/  IMAD.U32 R0, RZ, RZ, UR6 ;  /* 0x00000006ff007e24 */ /* 0x002fd8000f8e00ff */
[----:B------:R2:W-:Y:S01]  /*ab3d0*/  @P0 ATOMS.AND RZ, [UR7], R0 ;  /* 0x00000000ffff098c */ /* 0x0005e2000a800007 */
[----:B------:R-:W-:Y:S05]  /*ab3e0*/  BRA `(.L_x_13) ;  /* 0x0000000000147947 */ /* 0x000fea0003800000 */
.L_x_15:
[----:B------:R-:W-:-:S07]  /*ab3f0*/  MOV R2, 0xab410 ;  /* 0x000ab41000027802 */ /* 0x000fce0000000f00 */
[----:B------:R-:W-:Y:S05]  /*ab400*/  CALL.REL.NOINC `($__internal_0_$__cuda_sm10x_tcgen05_guardrail_trap_col_being_dealloced_not_returned_by_alloc) ;  /* 0x00000000002c7944 */ /* 0x000fea0003c00000 */
[----:B------:R-:W-:Y:S05]  /*ab410*/  BRA `(.L_x_13) ;  /* 0x0000000000087947 */ /* 0x000fea0003800000 */
.L_x_14:
[----:B------:R-:W-:-:S07]  /*ab420*/  MOV R2, 0xab440 ;  /* 0x000ab44000027802 */ /* 0x000fce0000000f00 */
[----:B------:R-:W-:Y:S05]  /*ab430*/  CALL.REL.NOINC `($__internal_2_$__cuda_sm10x_tcgen05_guardrail_trap_unallocated_columns_being_dealloced) ;  /* 0x0000000000387944 */ /* 0x000fea0003c00000 */
.L_x_13:
[----:B------:R-:W-:Y:S01]  /*ab440*/  NOP ;  /* 0x0000000000007918 */ /* 0x000fe20000000000 */
[----:B--2---:R-:W-:Y:S05]  /*ab450*/  EXIT ;  /* 0x000000000000794d */ /* 0x004fea0003800000 */
.L_x_8:
[----:B------:R-:W1:Y:S02]  /*ab460*/  SYNCS.PHASECHK.TRANS64.TRYWAIT P4, [UR8], R17 ;  /* 0x00000011ff0075a7 */ /* 0x000e640008081108 */
[----:B-1----:R-:W-:Y:S05]  /*ab470*/  @!P4 BRA `(.L_x_8) ;  /* 0xfffffffc00f8c947 */ /* 0x002fea000383ffff */
[----:B------:R-:W-:Y:S05]  /*ab480*/  BRA `(.L_x_16) ;  /* 0xfffffbc000a87947 */ /* 0x000fea000383ffff */
.L_x_12:
[----:B------:R-:W0:Y:S02]  /*ab490*/  SYNCS.PHASECHK.TRANS64.TRYWAIT P0, [UR8], R2 ;  /* 0x00000002ff0075a7 */ /* 0x000e240008001108 */
[----:B0-----:R-:W-:Y:S05]  /*ab4a0*/  @!P0 BRA `(.L_x_12) ;  /* 0xfffffffc00f88947 */ /* 0x001fea000383ffff */
[----:B------:R-:W-:Y:S05]  /*ab4b0*/  BRA `(.L_x_11) ;  /* 0xfffffe7c00807947 */ /* 0x000fea000383ffff */
        .weak           $__internal_0_$__cuda_sm10x_tcgen05_guardrail_trap_col_being_dealloced_not_returned_by_alloc
        .type           $__internal_0_$__cuda_sm10x_tcgen05_guardrail_trap_col_being_dealloced_not_returned_by_alloc,@function
        .size           $__internal_0_$__cuda_sm10x_tcgen05_guardrail_trap_col_being_dealloced_not_returned_by_alloc,($__internal_1_$__cuda_sm10x_tcgen05_guardrail_trap_phase_invalid_during_alloc - $__internal_0_$__cuda_sm10x_tcgen05_guardrail_trap_col_being_dealloced_not_returned_by_alloc)
$__internal_0_$__cuda_sm10x_tcgen05_guardrail_trap_col_being_dealloced_not_returned_by_alloc:
[----:B------:R-:W-:Y:S05]  /*ab4c0*/  BPT.TRAP 0x1 ;  /* 0x000000040000795c */ /* 0x000fea0000300000 */
[----:B------:R-:W-:-:S04]  /*ab4d0*/  IMAD.MOV.U32 R3, RZ, RZ, 0x0 ;  /* 0x00000000ff037424 */ /* 0x000fc800078e00ff */
[----:B------:R-:W-:Y:S05]  /*ab4e0*/  RET.REL.NODEC R2 `(matmul_kernel) ;  /* 0xfffff54802c47950 */ /* 0x000fea0003c3ffff */
        .weak           $__internal_1_$__cuda_sm10x_tcgen05_guardrail_trap_phase_invalid_during_alloc
        .type           $__internal_1_$__cuda_sm10x_tcgen05_guardrail_trap_phase_invalid_during_alloc,@function
        .size           $__internal_1_$__cuda_sm10x_tcgen05_guardrail_trap_phase_invalid_during_alloc,($__internal_2_$__cuda_sm10x_tcgen05_guardrail_trap_unallocated_columns_being_dealloced - $__internal_1_$__cuda_sm10x_tcgen05_guardrail_trap_phase_invalid_during_alloc)
$__internal_1_$__cuda_sm10x_tcgen05_guardrail_trap_phase_invalid_during_alloc:
[----:B------:R-:W-:Y:S05]  /*ab4f0*/  BPT.TRAP 0x1 ;  /* 0x000000040000795c */ /* 0x000fea0000300000 */
[----:B------:R-:W-:-:S04]  /*ab500*/  IMAD.MOV.U32 R5, RZ, RZ, 0x0 ;  /* 0x00000000ff057424 */ /* 0x000fc800078e00ff */
[----:B------:R-:W-:Y:S05]  /*ab510*/  RET.REL.NODEC R4 `(matmul_kernel) ;  /* 0xfffff54804b87950 */ /* 0x000fea0003c3ffff */
        .weak           $__internal_2_$__cuda_sm10x_tcgen05_guardrail_trap_unallocated_columns_being_dealloced
        .type           $__internal_2_$__cuda_sm10x_tcgen05_guardrail_trap_unallocated_columns_being_dealloced,@function
        .size           $__internal_2_$__cuda_sm10x_tcgen05_guardrail_trap_unallocated_columns_being_dealloced,(.L_x_20 - $__internal_2_$__cuda_sm10x_tcgen05_guardrail_trap_unallocated_columns_being_dealloced)
$__internal_2_$__cuda_sm10x_tcgen05_guardrail_trap_unallocated_columns_being_dealloced:
[----:B------:R-:W-:Y:S05]  /*ab520*/  BPT.TRAP 0x1 ;  /* 0x000000040000795c */ /* 0x000fea0000300000 */
[----:B------:R-:W-:-:S04]  /*ab530*/  IMAD.MOV.U32 R3, RZ, RZ, 0x0 ;  /* 0x00000000ff037424 */ /* 0x000fc800078e00ff */
[----:B------:R-:W-:Y:S05]  /*ab540*/  RET.REL.NODEC R2 `(matmul_kernel) ;  /* 0xfffff54802ac7950 */ /* 0x000fea0003c3ffff */
.L_x_17:
[----:B------:R-:W-:-:S00]  /*ab550*/  BRA `(.L_x_17) ;  /* 0xfffffffc00fc7947 */ /* 0x000fc0000383ffff */
[----:B------:R-:W-:-:S00]  /*ab560*/  NOP ;  /* 0x0000000000007918 */ /* 0x000fc00000000000 */
        /* <DEDUP_REMOVED lines=9> */
.L_x_20:


//--------------------- .nv.shared.matmul_kernel  --------------------------
	.section	.nv.shared.matmul_kernel,"aw",@nobits
	.sectionflags	@""
	.align	16
	.zero		1024


//--------------------- .nv.shared.reserved.0     --------------------------
	.section	.nv.shared.reserved.0,"aw",@nobits
	.align	8
	.weak		__nv_reservedSMEM_offset_0_alias
	.size		__nv_reservedSMEM_offset_0_alias, 0, 64
	.other		__nv_reservedSMEM_offset_0_alias,@"STO_CUDA_RESERVED_SHARED STV_DEFAULT"
__nv_reservedSMEM_offset_0_alias:
	.zero		0
.nv.shared.reserved.0:
	.zero		64
	.weak		__nv_reservedSMEM_allocation_phase
	.type		__nv_reservedSMEM_allocation_phase,@object
	.size		__nv_reservedSMEM_allocation_phase,(.L_0 - __nv_reservedSMEM_allocation_phase)
__nv_reservedSMEM_allocation_phase:
	.zero		1
.L_0:
	.zero		7
	.weak		__nv_reservedSMEM_devtool_atexit_pc
	.type		__nv_reservedSMEM_devtool_atexit_pc,@object
	.size		__nv_reservedSMEM_devtool_atexit_pc,(__nv_reservedSMEM_allocation_mask - __nv_reservedSMEM_devtool_atexit_pc)
__nv_reservedSMEM_devtool_atexit_pc:
	.zero		8
	.weak		__nv_reservedSMEM_allocation_mask
	.type		__nv_reservedSMEM_allocation_mask,@object
	.size		__nv_reservedSMEM_allocation_mask,(.L_2 - __nv_reservedSMEM_allocation_mask)
__nv_reservedSMEM_allocation_mask:
	.zero		4
.L_2:


//--------------------- .nv.constant0.matmul_kernel --------------------------
	.section	.nv.constant0.matmul_kernel,"a",@progbits
	.sectionflags	@""
	.align	4
.nv.constant0.matmul_kernel:
	.zero		976


//--------------------- SYMBOLS --------------------------

	.type		.nv.reservedSmem.offset0,@object
	.size		.nv.reservedSmem.offset0,0x4
	.type		.nv.reservedSmem.cap,@object
	.size		.nv.reservedSmem.cap,0x4
